//
// Generated by NVIDIA NVVM Compiler
//
// Compiler Build ID: CL-36424714
// Cuda compilation tools, release 13.0, V13.0.88
// Based on NVVM 20.0.0
//

.version 9.0
.target sm_100
.address_size 64

	// .globl	_ZN3cub18CUB_300001_SM_10006detail11EmptyKernelIvEEvv
// _ZZN3cub18CUB_300001_SM_10006detail6reduce28DeviceReduceSingleTileKernelINS2_10policy_hubIijN4cuda3std3__44plusIiEEE10Policy1000EN6thrust24THRUST_300001_SM_1000_NS6detail15normal_iteratorINSD_10device_ptrIiEEEEPijS9_iiNS7_10__identityEEEvT0_T1_T2_T3_T4_T6_E12temp_storage has been demoted
// _ZZN3cub18CUB_300001_SM_10006detail6reduce18DeviceReduceKernelINS2_10policy_hubIijN4cuda3std3__44plusIiEEE10Policy1000EN6thrust24THRUST_300001_SM_1000_NS6detail15normal_iteratorINSD_10device_ptrIiEEEEjS9_iNS7_10__identityEEEvT0_PT3_T1_NS0_13GridEvenShareISN_EET2_T4_E12temp_storage has been demoted
// _ZZN3cub18CUB_300001_SM_10006detail6reduce28DeviceReduceSingleTileKernelINS2_10policy_hubIijN4cuda3std3__44plusIiEEE10Policy1000EPiSC_iS9_iiNS7_10__identityEEEvT0_T1_T2_T3_T4_T6_E12temp_storage has been demoted
// _ZZN3cub18CUB_300001_SM_10006detail6reduce28DeviceReduceSingleTileKernelINS2_10policy_hubIiyN4cuda3std3__44plusIiEEE10Policy1000EN6thrust24THRUST_300001_SM_1000_NS6detail15normal_iteratorINSD_10device_ptrIiEEEEPiyS9_iiNS7_10__identityEEEvT0_T1_T2_T3_T4_T6_E12temp_storage has been demoted
// _ZZN3cub18CUB_300001_SM_10006detail6reduce18DeviceReduceKernelINS2_10policy_hubIiyN4cuda3std3__44plusIiEEE10Policy1000EN6thrust24THRUST_300001_SM_1000_NS6detail15normal_iteratorINSD_10device_ptrIiEEEEyS9_iNS7_10__identityEEEvT0_PT3_T1_NS0_13GridEvenShareISN_EET2_T4_E12temp_storage has been demoted
// _ZZN3cub18CUB_300001_SM_10006detail6reduce28DeviceReduceSingleTileKernelINS2_10policy_hubIiyN4cuda3std3__44plusIiEEE10Policy1000EPiSC_iS9_iiNS7_10__identityEEEvT0_T1_T2_T3_T4_T6_E12temp_storage has been demoted
// _ZZN3cub18CUB_300001_SM_10006detail6reduce28DeviceReduceSingleTileKernelINS2_10policy_hubIljN4cuda3std3__44plusIlEEE10Policy1000EN6thrust24THRUST_300001_SM_1000_NS18transform_iteratorINSD_6detail14equal_to_valueIiEENSF_15normal_iteratorINSD_10device_ptrIiEEEEllEEPljS9_llNS7_10__identityEEEvT0_T1_T2_T3_T4_T6_E12temp_storage has been demoted
// _ZZN3cub18CUB_300001_SM_10006detail6reduce18DeviceReduceKernelINS2_10policy_hubIljN4cuda3std3__44plusIlEEE10Policy1000EN6thrust24THRUST_300001_SM_1000_NS18transform_iteratorINSD_6detail14equal_to_valueIiEENSF_15normal_iteratorINSD_10device_ptrIiEEEEllEEjS9_lNS7_10__identityEEEvT0_PT3_T1_NS0_13GridEvenShareISR_EET2_T4_E12temp_storage has been demoted
// _ZZN3cub18CUB_300001_SM_10006detail6reduce28DeviceReduceSingleTileKernelINS2_10policy_hubIljN4cuda3std3__44plusIlEEE10Policy1000EPlSC_iS9_llNS7_10__identityEEEvT0_T1_T2_T3_T4_T6_E12temp_storage has been demoted
// _ZZN3cub18CUB_300001_SM_10006detail6reduce28DeviceReduceSingleTileKernelINS2_10policy_hubIlyN4cuda3std3__44plusIlEEE10Policy1000EN6thrust24THRUST_300001_SM_1000_NS18transform_iteratorINSD_6detail14equal_to_valueIiEENSF_15normal_iteratorINSD_10device_ptrIiEEEEllEEPlyS9_llNS7_10__identityEEEvT0_T1_T2_T3_T4_T6_E12temp_storage has been demoted
// _ZZN3cub18CUB_300001_SM_10006detail6reduce18DeviceReduceKernelINS2_10policy_hubIlyN4cuda3std3__44plusIlEEE10Policy1000EN6thrust24THRUST_300001_SM_1000_NS18transform_iteratorINSD_6detail14equal_to_valueIiEENSF_15normal_iteratorINSD_10device_ptrIiEEEEllEEyS9_lNS7_10__identityEEEvT0_PT3_T1_NS0_13GridEvenShareISR_EET2_T4_E12temp_storage has been demoted
// _ZZN3cub18CUB_300001_SM_10006detail6reduce28DeviceReduceSingleTileKernelINS2_10policy_hubIlyN4cuda3std3__44plusIlEEE10Policy1000EPlSC_iS9_llNS7_10__identityEEEvT0_T1_T2_T3_T4_T6_E12temp_storage has been demoted
// _ZZN3cub18CUB_300001_SM_10006detail6reduce28DeviceReduceSingleTileKernelINS2_10policy_hubIfjN4cuda3std3__44plusIfEEE10Policy1000EN6thrust24THRUST_300001_SM_1000_NS6detail15normal_iteratorINSD_10device_ptrIfEEEEPfjS9_ffN36_GLOBAL__N__9634dbb5_4_k_cu_daceece55local6squareIfEEEEvT0_T1_T2_T3_T4_T6_E12temp_storage has been demoted
// _ZZN3cub18CUB_300001_SM_10006detail6reduce18DeviceReduceKernelINS2_10policy_hubIfjN4cuda3std3__44plusIfEEE10Policy1000EN6thrust24THRUST_300001_SM_1000_NS6detail15normal_iteratorINSD_10device_ptrIfEEEEjS9_fN36_GLOBAL__N__9634dbb5_4_k_cu_daceece55local6squareIfEEEEvT0_PT3_T1_NS0_13GridEvenShareISQ_EET2_T4_E12temp_storage has been demoted
// _ZZN3cub18CUB_300001_SM_10006detail6reduce28DeviceReduceSingleTileKernelINS2_10policy_hubIfjN4cuda3std3__44plusIfEEE10Policy1000EPfSC_iS9_ffNS7_10__identityEEEvT0_T1_T2_T3_T4_T6_E12temp_storage has been demoted
// _ZZN3cub18CUB_300001_SM_10006detail6reduce28DeviceReduceSingleTileKernelINS2_10policy_hubIfyN4cuda3std3__44plusIfEEE10Policy1000EN6thrust24THRUST_300001_SM_1000_NS6detail15normal_iteratorINSD_10device_ptrIfEEEEPfyS9_ffN36_GLOBAL__N__9634dbb5_4_k_cu_daceece55local6squareIfEEEEvT0_T1_T2_T3_T4_T6_E12temp_storage has been demoted
// _ZZN3cub18CUB_300001_SM_10006detail6reduce18DeviceReduceKernelINS2_10policy_hubIfyN4cuda3std3__44plusIfEEE10Policy1000EN6thrust24THRUST_300001_SM_1000_NS6detail15normal_iteratorINSD_10device_ptrIfEEEEyS9_fN36_GLOBAL__N__9634dbb5_4_k_cu_daceece55local6squareIfEEEEvT0_PT3_T1_NS0_13GridEvenShareISQ_EET2_T4_E12temp_storage has been demoted
// _ZZN3cub18CUB_300001_SM_10006detail6reduce28DeviceReduceSingleTileKernelINS2_10policy_hubIfyN4cuda3std3__44plusIfEEE10Policy1000EPfSC_iS9_ffNS7_10__identityEEEvT0_T1_T2_T3_T4_T6_E12temp_storage has been demoted
// _ZZN3cub18CUB_300001_SM_10006detail9transform23transform_kernel_ublkcpINS2_19async_copy_policy_tILi128EEEiN4cuda3std3__46negateIiEEN6thrust24THRUST_300001_SM_1000_NS6detail15normal_iteratorINSC_10device_ptrIiEEEEJiEEEvT0_iT1_T2_DpNS2_16aligned_base_ptrIT3_EEE3bar has been demoted
// _ZZN3cub18CUB_300001_SM_10006detail9transform23transform_kernel_ublkcpINS2_19async_copy_policy_tILi128EEElN4cuda3std3__46negateIiEEN6thrust24THRUST_300001_SM_1000_NS6detail15normal_iteratorINSC_10device_ptrIiEEEEJiEEEvT0_iT1_T2_DpNS2_16aligned_base_ptrIT3_EEE3bar has been demoted
// _ZZN3cub18CUB_300001_SM_10006detail9transform23transform_kernel_ublkcpINS2_19async_copy_policy_tILi128EEEiN4cuda3std3__47modulusIiEEN6thrust24THRUST_300001_SM_1000_NS6detail15normal_iteratorINSC_10device_ptrIiEEEEJiiEEEvT0_iT1_T2_DpNS2_16aligned_base_ptrIT3_EEE3bar has been demoted
// _ZZN3cub18CUB_300001_SM_10006detail9transform23transform_kernel_ublkcpINS2_19async_copy_policy_tILi128EEElN4cuda3std3__47modulusIiEEN6thrust24THRUST_300001_SM_1000_NS6detail15normal_iteratorINSC_10device_ptrIiEEEEJiiEEEvT0_iT1_T2_DpNS2_16aligned_base_ptrIT3_EEE3bar has been demoted
// _ZZN3cub18CUB_300001_SM_10006detail9transform23transform_kernel_ublkcpINS2_19async_copy_policy_tILi128EEEiN4cuda3std3__410multipliesIfEEN6thrust24THRUST_300001_SM_1000_NS6detail15normal_iteratorINSC_10device_ptrIfEEEEJffEEEvT0_iT1_T2_DpNS2_16aligned_base_ptrIT3_EEE3bar has been demoted
// _ZZN3cub18CUB_300001_SM_10006detail9transform23transform_kernel_ublkcpINS2_19async_copy_policy_tILi128EEElN4cuda3std3__410multipliesIfEEN6thrust24THRUST_300001_SM_1000_NS6detail15normal_iteratorINSC_10device_ptrIfEEEEJffEEEvT0_iT1_T2_DpNS2_16aligned_base_ptrIT3_EEE3bar has been demoted
// _ZZN3cub18CUB_300001_SM_10006detail9transform23transform_kernel_ublkcpINS2_19async_copy_policy_tILi128EEEiN4cuda3std3__44plusIfEEN6thrust24THRUST_300001_SM_1000_NS6detail15normal_iteratorINSC_10device_ptrIfEEEEJffEEEvT0_iT1_T2_DpNS2_16aligned_base_ptrIT3_EEE3bar has been demoted
// _ZZN3cub18CUB_300001_SM_10006detail9transform23transform_kernel_ublkcpINS2_19async_copy_policy_tILi128EEElN4cuda3std3__44plusIfEEN6thrust24THRUST_300001_SM_1000_NS6detail15normal_iteratorINSC_10device_ptrIfEEEEJffEEEvT0_iT1_T2_DpNS2_16aligned_base_ptrIT3_EEE3bar has been demoted
.global .align 1 .b8 _ZN34_INTERNAL_9634dbb5_4_k_cu_daceece54cuda3std3__45__cpo5beginE[1];
.global .align 1 .b8 _ZN34_INTERNAL_9634dbb5_4_k_cu_daceece54cuda3std3__45__cpo3endE[1];
.global .align 1 .b8 _ZN34_INTERNAL_9634dbb5_4_k_cu_daceece54cuda3std3__45__cpo6cbeginE[1];
.global .align 1 .b8 _ZN34_INTERNAL_9634dbb5_4_k_cu_daceece54cuda3std3__45__cpo4cendE[1];
.global .align 1 .b8 _ZN34_INTERNAL_9634dbb5_4_k_cu_daceece54cuda3std3__45__cpo6rbeginE[1];
.global .align 1 .b8 _ZN34_INTERNAL_9634dbb5_4_k_cu_daceece54cuda3std3__45__cpo4rendE[1];
.global .align 1 .b8 _ZN34_INTERNAL_9634dbb5_4_k_cu_daceece54cuda3std3__45__cpo7crbeginE[1];
.global .align 1 .b8 _ZN34_INTERNAL_9634dbb5_4_k_cu_daceece54cuda3std3__45__cpo5crendE[1];
.global .align 1 .b8 _ZN34_INTERNAL_9634dbb5_4_k_cu_daceece54cuda3std3__436_GLOBAL__N__9634dbb5_4_k_cu_daceece56ignoreE[1];
.global .align 1 .b8 _ZN34_INTERNAL_9634dbb5_4_k_cu_daceece54cuda3std3__419piecewise_constructE[1];
.global .align 1 .b8 _ZN34_INTERNAL_9634dbb5_4_k_cu_daceece54cuda3std3__48in_placeE[1];
.global .align 1 .b8 _ZN34_INTERNAL_9634dbb5_4_k_cu_daceece54cuda3std3__420unreachable_sentinelE[1];
.global .align 1 .b8 _ZN34_INTERNAL_9634dbb5_4_k_cu_daceece54cuda3std3__47nulloptE[1];
.global .align 1 .b8 _ZN34_INTERNAL_9634dbb5_4_k_cu_daceece54cuda3std3__48unexpectE[1];
.global .align 1 .b8 _ZN34_INTERNAL_9634dbb5_4_k_cu_daceece54cuda3std6ranges3__45__cpo4swapE[1];
.global .align 1 .b8 _ZN34_INTERNAL_9634dbb5_4_k_cu_daceece54cuda3std6ranges3__45__cpo9iter_moveE[1];
.global .align 1 .b8 _ZN34_INTERNAL_9634dbb5_4_k_cu_daceece54cuda3std6ranges3__45__cpo5beginE[1];
.global .align 1 .b8 _ZN34_INTERNAL_9634dbb5_4_k_cu_daceece54cuda3std6ranges3__45__cpo3endE[1];
.global .align 1 .b8 _ZN34_INTERNAL_9634dbb5_4_k_cu_daceece54cuda3std6ranges3__45__cpo6cbeginE[1];
.global .align 1 .b8 _ZN34_INTERNAL_9634dbb5_4_k_cu_daceece54cuda3std6ranges3__45__cpo4cendE[1];
.global .align 1 .b8 _ZN34_INTERNAL_9634dbb5_4_k_cu_daceece54cuda3std6ranges3__45__cpo7advanceE[1];
.global .align 1 .b8 _ZN34_INTERNAL_9634dbb5_4_k_cu_daceece54cuda3std6ranges3__45__cpo9iter_swapE[1];
.global .align 1 .b8 _ZN34_INTERNAL_9634dbb5_4_k_cu_daceece54cuda3std6ranges3__45__cpo4nextE[1];
.global .align 1 .b8 _ZN34_INTERNAL_9634dbb5_4_k_cu_daceece54cuda3std6ranges3__45__cpo4prevE[1];
.global .align 1 .b8 _ZN34_INTERNAL_9634dbb5_4_k_cu_daceece54cuda3std6ranges3__45__cpo4dataE[1];
.global .align 1 .b8 _ZN34_INTERNAL_9634dbb5_4_k_cu_daceece54cuda3std6ranges3__45__cpo5cdataE[1];
.global .align 1 .b8 _ZN34_INTERNAL_9634dbb5_4_k_cu_daceece54cuda3std6ranges3__45__cpo4sizeE[1];
.global .align 1 .b8 _ZN34_INTERNAL_9634dbb5_4_k_cu_daceece54cuda3std6ranges3__45__cpo5ssizeE[1];
.global .align 1 .b8 _ZN34_INTERNAL_9634dbb5_4_k_cu_daceece54cuda3std6ranges3__45__cpo8distanceE[1];
.global .align 1 .b8 _ZN34_INTERNAL_9634dbb5_4_k_cu_daceece56thrust24THRUST_300001_SM_1000_NS8cuda_cub3parE[1];
.global .align 1 .b8 _ZN34_INTERNAL_9634dbb5_4_k_cu_daceece56thrust24THRUST_300001_SM_1000_NS8cuda_cub10par_nosyncE[1];
.global .align 1 .b8 _ZN34_INTERNAL_9634dbb5_4_k_cu_daceece56thrust24THRUST_300001_SM_1000_NS6system6detail10sequential3seqE[1];
.global .align 1 .b8 _ZN34_INTERNAL_9634dbb5_4_k_cu_daceece56thrust24THRUST_300001_SM_1000_NS6system3cpp3parE[1];
.global .align 1 .b8 _ZN34_INTERNAL_9634dbb5_4_k_cu_daceece56thrust24THRUST_300001_SM_1000_NS12placeholders2_1E[1];
.global .align 1 .b8 _ZN34_INTERNAL_9634dbb5_4_k_cu_daceece56thrust24THRUST_300001_SM_1000_NS12placeholders2_2E[1];
.global .align 1 .b8 _ZN34_INTERNAL_9634dbb5_4_k_cu_daceece56thrust24THRUST_300001_SM_1000_NS12placeholders2_3E[1];
.global .align 1 .b8 _ZN34_INTERNAL_9634dbb5_4_k_cu_daceece56thrust24THRUST_300001_SM_1000_NS12placeholders2_4E[1];
.global .align 1 .b8 _ZN34_INTERNAL_9634dbb5_4_k_cu_daceece56thrust24THRUST_300001_SM_1000_NS12placeholders2_5E[1];
.global .align 1 .b8 _ZN34_INTERNAL_9634dbb5_4_k_cu_daceece56thrust24THRUST_300001_SM_1000_NS12placeholders2_6E[1];
.global .align 1 .b8 _ZN34_INTERNAL_9634dbb5_4_k_cu_daceece56thrust24THRUST_300001_SM_1000_NS12placeholders2_7E[1];
.global .align 1 .b8 _ZN34_INTERNAL_9634dbb5_4_k_cu_daceece56thrust24THRUST_300001_SM_1000_NS12placeholders2_8E[1];
.global .align 1 .b8 _ZN34_INTERNAL_9634dbb5_4_k_cu_daceece56thrust24THRUST_300001_SM_1000_NS12placeholders2_9E[1];
.global .align 1 .b8 _ZN34_INTERNAL_9634dbb5_4_k_cu_daceece56thrust24THRUST_300001_SM_1000_NS12placeholders3_10E[1];
.global .align 1 .b8 _ZN34_INTERNAL_9634dbb5_4_k_cu_daceece56thrust24THRUST_300001_SM_1000_NS3seqE[1];
.global .align 1 .b8 _ZN34_INTERNAL_9634dbb5_4_k_cu_daceece56thrust24THRUST_300001_SM_1000_NS6deviceE[1];
.extern .shared .align 128 .b8 _ZN3cub18CUB_300001_SM_10006detail9transform4smemE[];

.visible .entry _ZN3cub18CUB_300001_SM_10006detail11EmptyKernelIvEEvv()
{


	ret;

}
	// .globl	_ZN3cub18CUB_300001_SM_10006detail8for_each13static_kernelINS2_12policy_hub_t12policy_500_tEmN6thrust24THRUST_300001_SM_1000_NS8cuda_cub20__uninitialized_fill7functorINS7_10device_ptrIiEEiEEEEvT0_T1_
.visible .entry _ZN3cub18CUB_300001_SM_10006detail8for_each13static_kernelINS2_12policy_hub_t12policy_500_tEmN6thrust24THRUST_300001_SM_1000_NS8cuda_cub20__uninitialized_fill7functorINS7_10device_ptrIiEEiEEEEvT0_T1_(
	.param .u64 _ZN3cub18CUB_300001_SM_10006detail8for_each13static_kernelINS2_12policy_hub_t12policy_500_tEmN6thrust24THRUST_300001_SM_1000_NS8cuda_cub20__uninitialized_fill7functorINS7_10device_ptrIiEEiEEEEvT0_T1__param_0,
	.param .align 8 .b8 _ZN3cub18CUB_300001_SM_10006detail8for_each13static_kernelINS2_12policy_hub_t12policy_500_tEmN6thrust24THRUST_300001_SM_1000_NS8cuda_cub20__uninitialized_fill7functorINS7_10device_ptrIiEEiEEEEvT0_T1__param_1[16]
)
.maxntid 256
{
	.reg .pred 	%p<4>;
	.reg .b16 	%rs<5>;
	.reg .b32 	%r<12>;
	.reg .b64 	%rd<16>;

	ld.param.u32 	%r3, [_ZN3cub18CUB_300001_SM_10006detail8for_each13static_kernelINS2_12policy_hub_t12policy_500_tEmN6thrust24THRUST_300001_SM_1000_NS8cuda_cub20__uninitialized_fill7functorINS7_10device_ptrIiEEiEEEEvT0_T1__param_1+8];
	ld.param.u64 	%rd4, [_ZN3cub18CUB_300001_SM_10006detail8for_each13static_kernelINS2_12policy_hub_t12policy_500_tEmN6thrust24THRUST_300001_SM_1000_NS8cuda_cub20__uninitialized_fill7functorINS7_10device_ptrIiEEiEEEEvT0_T1__param_1];
	ld.param.u64 	%rd5, [_ZN3cub18CUB_300001_SM_10006detail8for_each13static_kernelINS2_12policy_hub_t12policy_500_tEmN6thrust24THRUST_300001_SM_1000_NS8cuda_cub20__uninitialized_fill7functorINS7_10device_ptrIiEEiEEEEvT0_T1__param_0];
	mov.u32 	%r9, %ctaid.x;
	mul.wide.u32 	%rd1, %r9, 512;
	sub.s64 	%rd2, %rd5, %rd1;
	setp.lt.u64 	%p1, %rd2, 512;
	@%p1 bra 	$L__BB1_2;
	mov.u32 	%r11, %tid.x;
	cvta.to.global.u64 	%rd11, %rd4;
	cvt.u64.u32 	%rd12, %r11;
	add.s64 	%rd13, %rd1, %rd12;
	shl.b64 	%rd14, %rd13, 2;
	add.s64 	%rd15, %rd11, %rd14;
	st.global.u32 	[%rd15], %r3;
	st.global.u32 	[%rd15+1024], %r3;
	bra.uni 	$L__BB1_6;
$L__BB1_2:
	cvta.to.global.u64 	%rd6, %rd4;
	mov.u32 	%r2, %tid.x;
	cvt.u64.u32 	%rd7, %r2;
	setp.le.u64 	%p2, %rd2, %rd7;
	add.s64 	%rd8, %rd1, %rd7;
	shl.b64 	%rd9, %rd8, 2;
	add.s64 	%rd3, %rd6, %rd9;
	@%p2 bra 	$L__BB1_4;
	st.global.u32 	[%rd3], %r3;
$L__BB1_4:
	add.s32 	%r10, %r2, 256;
	cvt.u64.u32 	%rd10, %r10;
	setp.le.u64 	%p3, %rd2, %rd10;
	@%p3 bra 	$L__BB1_6;
	st.global.u32 	[%rd3+1024], %r3;
$L__BB1_6:
	ret;

}
	// .globl	_ZN3cub18CUB_300001_SM_10006detail8for_each13static_kernelINS2_12policy_hub_t12policy_500_tElN6thrust24THRUST_300001_SM_1000_NS8cuda_cub10__tabulate7functorINS7_6detail15normal_iteratorINS7_10device_ptrIiEEEENS7_6system6detail7generic6detail22compute_sequence_valueIivEElEEEEvT0_T1_
.visible .entry _ZN3cub18CUB_300001_SM_10006detail8for_each13static_kernelINS2_12policy_hub_t12policy_500_tElN6thrust24THRUST_300001_SM_1000_NS8cuda_cub10__tabulate7functorINS7_6detail15normal_iteratorINS7_10device_ptrIiEEEENS7_6system6detail7generic6detail22compute_sequence_valueIivEElEEEEvT0_T1_(
	.param .u64 _ZN3cub18CUB_300001_SM_10006detail8for_each13static_kernelINS2_12policy_hub_t12policy_500_tElN6thrust24THRUST_300001_SM_1000_NS8cuda_cub10__tabulate7functorINS7_6detail15normal_iteratorINS7_10device_ptrIiEEEENS7_6system6detail7generic6detail22compute_sequence_valueIivEElEEEEvT0_T1__param_0,
	.param .align 8 .b8 _ZN3cub18CUB_300001_SM_10006detail8for_each13static_kernelINS2_12policy_hub_t12policy_500_tElN6thrust24THRUST_300001_SM_1000_NS8cuda_cub10__tabulate7functorINS7_6detail15normal_iteratorINS7_10device_ptrIiEEEENS7_6system6detail7generic6detail22compute_sequence_valueIivEElEEEEvT0_T1__param_1[16]
)
.maxntid 256
{
	.reg .pred 	%p<4>;
	.reg .b32 	%r<18>;
	.reg .b64 	%rd<20>;

	ld.param.u64 	%rd7, [_ZN3cub18CUB_300001_SM_10006detail8for_each13static_kernelINS2_12policy_hub_t12policy_500_tElN6thrust24THRUST_300001_SM_1000_NS8cuda_cub10__tabulate7functorINS7_6detail15normal_iteratorINS7_10device_ptrIiEEEENS7_6system6detail7generic6detail22compute_sequence_valueIivEElEEEEvT0_T1__param_1];
	ld.param.u64 	%rd8, [_ZN3cub18CUB_300001_SM_10006detail8for_each13static_kernelINS2_12policy_hub_t12policy_500_tElN6thrust24THRUST_300001_SM_1000_NS8cuda_cub10__tabulate7functorINS7_6detail15normal_iteratorINS7_10device_ptrIiEEEENS7_6system6detail7generic6detail22compute_sequence_valueIivEElEEEEvT0_T1__param_0];
	ld.param.v2.u32 	{%r3, %r4}, [_ZN3cub18CUB_300001_SM_10006detail8for_each13static_kernelINS2_12policy_hub_t12policy_500_tElN6thrust24THRUST_300001_SM_1000_NS8cuda_cub10__tabulate7functorINS7_6detail15normal_iteratorINS7_10device_ptrIiEEEENS7_6system6detail7generic6detail22compute_sequence_valueIivEElEEEEvT0_T1__param_1+8];
	mov.u32 	%r5, %ctaid.x;
	mul.wide.u32 	%rd1, %r5, 512;
	sub.s64 	%rd2, %rd8, %rd1;
	setp.lt.s64 	%p1, %rd2, 512;
	@%p1 bra 	$L__BB2_2;
	mov.u32 	%r13, %tid.x;
	cvta.to.global.u64 	%rd15, %rd7;
	cvt.u64.u32 	%rd16, %r13;
	add.s64 	%rd17, %rd1, %rd16;
	cvt.u32.u64 	%r14, %rd17;
	mad.lo.s32 	%r15, %r4, %r14, %r3;
	shl.b64 	%rd18, %rd17, 2;
	add.s64 	%rd19, %rd15, %rd18;
	st.global.u32 	[%rd19], %r15;
	add.s32 	%r16, %r14, 256;
	mad.lo.s32 	%r17, %r4, %r16, %r3;
	st.global.u32 	[%rd19+1024], %r17;
	bra.uni 	$L__BB2_6;
$L__BB2_2:
	cvta.to.global.u64 	%rd3, %rd7;
	mov.u32 	%r6, %tid.x;
	cvt.s64.s32 	%rd4, %rd2;
	cvt.u64.u32 	%rd5, %r6;
	setp.le.s64 	%p2, %rd4, %rd5;
	@%p2 bra 	$L__BB2_4;
	add.s64 	%rd9, %rd1, %rd5;
	cvt.u32.u64 	%r7, %rd9;
	mad.lo.s32 	%r8, %r4, %r7, %r3;
	shl.b64 	%rd10, %rd9, 2;
	add.s64 	%rd11, %rd3, %rd10;
	st.global.u32 	[%rd11], %r8;
$L__BB2_4:
	cvt.u32.u64 	%r9, %rd5;
	add.s32 	%r10, %r9, 256;
	cvt.u64.u32 	%rd6, %r10;
	setp.le.s64 	%p3, %rd4, %rd6;
	@%p3 bra 	$L__BB2_6;
	add.s64 	%rd12, %rd1, %rd6;
	shl.b64 	%rd13, %rd12, 2;
	cvt.u32.u64 	%r11, %rd12;
	mad.lo.s32 	%r12, %r4, %r11, %r3;
	add.s64 	%rd14, %rd13, %rd3;
	st.global.u32 	[%rd14], %r12;
$L__BB2_6:
	ret;

}
	// .globl	_ZN3cub18CUB_300001_SM_10006detail8for_each13static_kernelINS2_12policy_hub_t12policy_500_tElN6thrust24THRUST_300001_SM_1000_NS8cuda_cub6__fill7functorINS7_6detail15normal_iteratorINS7_10device_ptrIiEEEEiEEEEvT0_T1_
.visible .entry _ZN3cub18CUB_300001_SM_10006detail8for_each13static_kernelINS2_12policy_hub_t12policy_500_tElN6thrust24THRUST_300001_SM_1000_NS8cuda_cub6__fill7functorINS7_6detail15normal_iteratorINS7_10device_ptrIiEEEEiEEEEvT0_T1_(
	.param .u64 _ZN3cub18CUB_300001_SM_10006detail8for_each13static_kernelINS2_12policy_hub_t12policy_500_tElN6thrust24THRUST_300001_SM_1000_NS8cuda_cub6__fill7functorINS7_6detail15normal_iteratorINS7_10device_ptrIiEEEEiEEEEvT0_T1__param_0,
	.param .align 8 .b8 _ZN3cub18CUB_300001_SM_10006detail8for_each13static_kernelINS2_12policy_hub_t12policy_500_tElN6thrust24THRUST_300001_SM_1000_NS8cuda_cub6__fill7functorINS7_6detail15normal_iteratorINS7_10device_ptrIiEEEEiEEEEvT0_T1__param_1[16]
)
.maxntid 256
{
	.reg .pred 	%p<4>;
	.reg .b16 	%rs<5>;
	.reg .b32 	%r<12>;
	.reg .b64 	%rd<17>;

	ld.param.u32 	%r3, [_ZN3cub18CUB_300001_SM_10006detail8for_each13static_kernelINS2_12policy_hub_t12policy_500_tElN6thrust24THRUST_300001_SM_1000_NS8cuda_cub6__fill7functorINS7_6detail15normal_iteratorINS7_10device_ptrIiEEEEiEEEEvT0_T1__param_1+8];
	ld.param.u64 	%rd5, [_ZN3cub18CUB_300001_SM_10006detail8for_each13static_kernelINS2_12policy_hub_t12policy_500_tElN6thrust24THRUST_300001_SM_1000_NS8cuda_cub6__fill7functorINS7_6detail15normal_iteratorINS7_10device_ptrIiEEEEiEEEEvT0_T1__param_1];
	ld.param.u64 	%rd6, [_ZN3cub18CUB_300001_SM_10006detail8for_each13static_kernelINS2_12policy_hub_t12policy_500_tElN6thrust24THRUST_300001_SM_1000_NS8cuda_cub6__fill7functorINS7_6detail15normal_iteratorINS7_10device_ptrIiEEEEiEEEEvT0_T1__param_0];
	mov.u32 	%r9, %ctaid.x;
	mul.wide.u32 	%rd1, %r9, 512;
	sub.s64 	%rd2, %rd6, %rd1;
	setp.lt.s64 	%p1, %rd2, 512;
	@%p1 bra 	$L__BB3_2;
	mov.u32 	%r11, %tid.x;
	cvta.to.global.u64 	%rd12, %rd5;
	cvt.u64.u32 	%rd13, %r11;
	add.s64 	%rd14, %rd1, %rd13;
	shl.b64 	%rd15, %rd14, 2;
	add.s64 	%rd16, %rd12, %rd15;
	st.global.u32 	[%rd16], %r3;
	st.global.u32 	[%rd16+1024], %r3;
	bra.uni 	$L__BB3_6;
$L__BB3_2:
	cvta.to.global.u64 	%rd7, %rd5;
	mov.u32 	%r2, %tid.x;
	cvt.s64.s32 	%rd3, %rd2;
	cvt.u64.u32 	%rd8, %r2;
	setp.le.s64 	%p2, %rd3, %rd8;
	add.s64 	%rd9, %rd1, %rd8;
	shl.b64 	%rd10, %rd9, 2;
	add.s64 	%rd4, %rd7, %rd10;
	@%p2 bra 	$L__BB3_4;
	st.global.u32 	[%rd4], %r3;
$L__BB3_4:
	add.s32 	%r10, %r2, 256;
	cvt.u64.u32 	%rd11, %r10;
	setp.le.s64 	%p3, %rd3, %rd11;
	@%p3 bra 	$L__BB3_6;
	st.global.u32 	[%rd4+1024], %r3;
$L__BB3_6:
	ret;

}
	// .globl	_ZN3cub18CUB_300001_SM_10006detail8for_each13static_kernelINS2_12policy_hub_t12policy_500_tElN6thrust24THRUST_300001_SM_1000_NS8cuda_cub11__transform17unary_transform_fINS7_6detail15normal_iteratorINS7_10device_ptrIiEEEESF_NS9_14no_stencil_tagENS8_9__replace10constant_fIiEENSB_10functional5actorINSK_9compositeIJNSK_16operator_adaptorIN4cuda3std3__48equal_toIvEEEENSL_INSK_8argumentILj0EEEEENSL_INSK_5valueIiEEEEEEEEEEEEEvT0_T1_
.visible .entry _ZN3cub18CUB_300001_SM_10006detail8for_each13static_kernelINS2_12policy_hub_t12policy_500_tElN6thrust24THRUST_300001_SM_1000_NS8cuda_cub11__transform17unary_transform_fINS7_6detail15normal_iteratorINS7_10device_ptrIiEEEESF_NS9_14no_stencil_tagENS8_9__replace10constant_fIiEENSB_10functional5actorINSK_9compositeIJNSK_16operator_adaptorIN4cuda3std3__48equal_toIvEEEENSL_INSK_8argumentILj0EEEEENSL_INSK_5valueIiEEEEEEEEEEEEEvT0_T1_(
	.param .u64 _ZN3cub18CUB_300001_SM_10006detail8for_each13static_kernelINS2_12policy_hub_t12policy_500_tElN6thrust24THRUST_300001_SM_1000_NS8cuda_cub11__transform17unary_transform_fINS7_6detail15normal_iteratorINS7_10device_ptrIiEEEESF_NS9_14no_stencil_tagENS8_9__replace10constant_fIiEENSB_10functional5actorINSK_9compositeIJNSK_16operator_adaptorIN4cuda3std3__48equal_toIvEEEENSL_INSK_8argumentILj0EEEEENSL_INSK_5valueIiEEEEEEEEEEEEEvT0_T1__param_0,
	.param .align 8 .b8 _ZN3cub18CUB_300001_SM_10006detail8for_each13static_kernelINS2_12policy_hub_t12policy_500_tElN6thrust24THRUST_300001_SM_1000_NS8cuda_cub11__transform17unary_transform_fINS7_6detail15normal_iteratorINS7_10device_ptrIiEEEESF_NS9_14no_stencil_tagENS8_9__replace10constant_fIiEENSB_10functional5actorINSK_9compositeIJNSK_16operator_adaptorIN4cuda3std3__48equal_toIvEEEENSL_INSK_8argumentILj0EEEEENSL_INSK_5valueIiEEEEEEEEEEEEEvT0_T1__param_1[32]
)
.maxntid 256
{
	.reg .pred 	%p<8>;
	.reg .b16 	%rs<7>;
	.reg .b32 	%r<21>;
	.reg .b64 	%rd<28>;

	ld.param.u32 	%r6, [_ZN3cub18CUB_300001_SM_10006detail8for_each13static_kernelINS2_12policy_hub_t12policy_500_tElN6thrust24THRUST_300001_SM_1000_NS8cuda_cub11__transform17unary_transform_fINS7_6detail15normal_iteratorINS7_10device_ptrIiEEEESF_NS9_14no_stencil_tagENS8_9__replace10constant_fIiEENSB_10functional5actorINSK_9compositeIJNSK_16operator_adaptorIN4cuda3std3__48equal_toIvEEEENSL_INSK_8argumentILj0EEEEENSL_INSK_5valueIiEEEEEEEEEEEEEvT0_T1__param_1+24];
	ld.param.u32 	%r5, [_ZN3cub18CUB_300001_SM_10006detail8for_each13static_kernelINS2_12policy_hub_t12policy_500_tElN6thrust24THRUST_300001_SM_1000_NS8cuda_cub11__transform17unary_transform_fINS7_6detail15normal_iteratorINS7_10device_ptrIiEEEESF_NS9_14no_stencil_tagENS8_9__replace10constant_fIiEENSB_10functional5actorINSK_9compositeIJNSK_16operator_adaptorIN4cuda3std3__48equal_toIvEEEENSL_INSK_8argumentILj0EEEEENSL_INSK_5valueIiEEEEEEEEEEEEEvT0_T1__param_1+16];
	ld.param.u64 	%rd12, [_ZN3cub18CUB_300001_SM_10006detail8for_each13static_kernelINS2_12policy_hub_t12policy_500_tElN6thrust24THRUST_300001_SM_1000_NS8cuda_cub11__transform17unary_transform_fINS7_6detail15normal_iteratorINS7_10device_ptrIiEEEESF_NS9_14no_stencil_tagENS8_9__replace10constant_fIiEENSB_10functional5actorINSK_9compositeIJNSK_16operator_adaptorIN4cuda3std3__48equal_toIvEEEENSL_INSK_8argumentILj0EEEEENSL_INSK_5valueIiEEEEEEEEEEEEEvT0_T1__param_1+8];
	ld.param.u64 	%rd11, [_ZN3cub18CUB_300001_SM_10006detail8for_each13static_kernelINS2_12policy_hub_t12policy_500_tElN6thrust24THRUST_300001_SM_1000_NS8cuda_cub11__transform17unary_transform_fINS7_6detail15normal_iteratorINS7_10device_ptrIiEEEESF_NS9_14no_stencil_tagENS8_9__replace10constant_fIiEENSB_10functional5actorINSK_9compositeIJNSK_16operator_adaptorIN4cuda3std3__48equal_toIvEEEENSL_INSK_8argumentILj0EEEEENSL_INSK_5valueIiEEEEEEEEEEEEEvT0_T1__param_1];
	ld.param.u64 	%rd13, [_ZN3cub18CUB_300001_SM_10006detail8for_each13static_kernelINS2_12policy_hub_t12policy_500_tElN6thrust24THRUST_300001_SM_1000_NS8cuda_cub11__transform17unary_transform_fINS7_6detail15normal_iteratorINS7_10device_ptrIiEEEESF_NS9_14no_stencil_tagENS8_9__replace10constant_fIiEENSB_10functional5actorINSK_9compositeIJNSK_16operator_adaptorIN4cuda3std3__48equal_toIvEEEENSL_INSK_8argumentILj0EEEEENSL_INSK_5valueIiEEEEEEEEEEEEEvT0_T1__param_0];
	mov.u32 	%r12, %ctaid.x;
	mul.wide.u32 	%rd1, %r12, 512;
	sub.s64 	%rd2, %rd13, %rd1;
	setp.lt.s64 	%p1, %rd2, 512;
	@%p1 bra 	$L__BB4_5;
	cvta.to.global.u64 	%rd23, %rd11;
	cvta.to.global.u64 	%rd24, %rd12;
	mov.u32 	%r18, %tid.x;
	cvt.u64.u32 	%rd25, %r18;
	add.s64 	%rd26, %rd1, %rd25;
	shl.b64 	%rd27, %rd26, 2;
	add.s64 	%rd3, %rd23, %rd27;
	ld.global.u32 	%r19, [%rd3];
	setp.ne.s32 	%p6, %r19, %r6;
	add.s64 	%rd4, %rd24, %rd27;
	@%p6 bra 	$L__BB4_3;
	st.global.u32 	[%rd4], %r5;
$L__BB4_3:
	ld.global.u32 	%r20, [%rd3+1024];
	setp.ne.s32 	%p7, %r20, %r6;
	@%p7 bra 	$L__BB4_11;
	st.global.u32 	[%rd4+1024], %r5;
	bra.uni 	$L__BB4_11;
$L__BB4_5:
	cvta.to.global.u64 	%rd5, %rd11;
	cvta.to.global.u64 	%rd6, %rd12;
	mov.u32 	%r13, %tid.x;
	cvt.s64.s32 	%rd7, %rd2;
	cvt.u64.u32 	%rd8, %r13;
	setp.le.s64 	%p2, %rd7, %rd8;
	@%p2 bra 	$L__BB4_8;
	add.s64 	%rd9, %rd1, %rd8;
	shl.b64 	%rd14, %rd9, 2;
	add.s64 	%rd15, %rd5, %rd14;
	ld.global.u32 	%r14, [%rd15];
	setp.ne.s32 	%p3, %r14, %r6;
	@%p3 bra 	$L__BB4_8;
	add.s64 	%rd17, %rd6, %rd14;
	st.global.u32 	[%rd17], %r5;
$L__BB4_8:
	cvt.u32.u64 	%r15, %rd8;
	add.s32 	%r16, %r15, 256;
	cvt.u64.u32 	%rd18, %r16;
	setp.le.s64 	%p4, %rd7, %rd18;
	@%p4 bra 	$L__BB4_11;
	add.s64 	%rd10, %rd1, %rd8;
	shl.b64 	%rd19, %rd10, 2;
	add.s64 	%rd20, %rd5, %rd19;
	ld.global.u32 	%r17, [%rd20+1024];
	setp.ne.s32 	%p5, %r17, %r6;
	@%p5 bra 	$L__BB4_11;
	add.s64 	%rd22, %rd6, %rd19;
	st.global.u32 	[%rd22+1024], %r5;
$L__BB4_11:
	ret;

}
	// .globl	_ZN3cub18CUB_300001_SM_10006detail8for_each13static_kernelINS2_12policy_hub_t12policy_500_tElN6thrust24THRUST_300001_SM_1000_NS8cuda_cub20__uninitialized_copy7functorINS7_6detail15normal_iteratorINS7_10device_ptrIiEEEENS7_7pointerIiNS8_3tagENS7_11use_defaultESI_EEEEEEvT0_T1_
.visible .entry _ZN3cub18CUB_300001_SM_10006detail8for_each13static_kernelINS2_12policy_hub_t12policy_500_tElN6thrust24THRUST_300001_SM_1000_NS8cuda_cub20__uninitialized_copy7functorINS7_6detail15normal_iteratorINS7_10device_ptrIiEEEENS7_7pointerIiNS8_3tagENS7_11use_defaultESI_EEEEEEvT0_T1_(
	.param .u64 _ZN3cub18CUB_300001_SM_10006detail8for_each13static_kernelINS2_12policy_hub_t12policy_500_tElN6thrust24THRUST_300001_SM_1000_NS8cuda_cub20__uninitialized_copy7functorINS7_6detail15normal_iteratorINS7_10device_ptrIiEEEENS7_7pointerIiNS8_3tagENS7_11use_defaultESI_EEEEEEvT0_T1__param_0,
	.param .align 8 .b8 _ZN3cub18CUB_300001_SM_10006detail8for_each13static_kernelINS2_12policy_hub_t12policy_500_tElN6thrust24THRUST_300001_SM_1000_NS8cuda_cub20__uninitialized_copy7functorINS7_6detail15normal_iteratorINS7_10device_ptrIiEEEENS7_7pointerIiNS8_3tagENS7_11use_defaultESI_EEEEEEvT0_T1__param_1[16]
)
.maxntid 256
{
	.reg .pred 	%p<4>;
	.reg .b32 	%r<10>;
	.reg .b64 	%rd<26>;

	ld.param.u64 	%rd8, [_ZN3cub18CUB_300001_SM_10006detail8for_each13static_kernelINS2_12policy_hub_t12policy_500_tElN6thrust24THRUST_300001_SM_1000_NS8cuda_cub20__uninitialized_copy7functorINS7_6detail15normal_iteratorINS7_10device_ptrIiEEEENS7_7pointerIiNS8_3tagENS7_11use_defaultESI_EEEEEEvT0_T1__param_1+8];
	ld.param.u64 	%rd7, [_ZN3cub18CUB_300001_SM_10006detail8for_each13static_kernelINS2_12policy_hub_t12policy_500_tElN6thrust24THRUST_300001_SM_1000_NS8cuda_cub20__uninitialized_copy7functorINS7_6detail15normal_iteratorINS7_10device_ptrIiEEEENS7_7pointerIiNS8_3tagENS7_11use_defaultESI_EEEEEEvT0_T1__param_1];
	ld.param.u64 	%rd9, [_ZN3cub18CUB_300001_SM_10006detail8for_each13static_kernelINS2_12policy_hub_t12policy_500_tElN6thrust24THRUST_300001_SM_1000_NS8cuda_cub20__uninitialized_copy7functorINS7_6detail15normal_iteratorINS7_10device_ptrIiEEEENS7_7pointerIiNS8_3tagENS7_11use_defaultESI_EEEEEEvT0_T1__param_0];
	mov.u32 	%r1, %ctaid.x;
	mul.wide.u32 	%rd1, %r1, 512;
	sub.s64 	%rd2, %rd9, %rd1;
	setp.lt.s64 	%p1, %rd2, 512;
	@%p1 bra 	$L__BB5_2;
	mov.u32 	%r7, %tid.x;
	cvta.to.global.u64 	%rd19, %rd8;
	cvta.to.global.u64 	%rd20, %rd7;
	cvt.u64.u32 	%rd21, %r7;
	add.s64 	%rd22, %rd1, %rd21;
	shl.b64 	%rd23, %rd22, 2;
	add.s64 	%rd24, %rd20, %rd23;
	add.s64 	%rd25, %rd19, %rd23;
	ld.global.u32 	%r8, [%rd24];
	st.global.u32 	[%rd25], %r8;
	ld.global.u32 	%r9, [%rd24+1024];
	st.global.u32 	[%rd25+1024], %r9;
	bra.uni 	$L__BB5_6;
$L__BB5_2:
	cvta.to.global.u64 	%rd3, %rd7;
	cvta.to.global.u64 	%rd4, %rd8;
	mov.u32 	%r2, %tid.x;
	cvt.s64.s32 	%rd5, %rd2;
	cvt.u64.u32 	%rd6, %r2;
	setp.le.s64 	%p2, %rd5, %rd6;
	@%p2 bra 	$L__BB5_4;
	add.s64 	%rd10, %rd1, %rd6;
	shl.b64 	%rd11, %rd10, 2;
	add.s64 	%rd12, %rd3, %rd11;
	add.s64 	%rd13, %rd4, %rd11;
	ld.global.u32 	%r3, [%rd12];
	st.global.u32 	[%rd13], %r3;
$L__BB5_4:
	cvt.u32.u64 	%r4, %rd6;
	add.s32 	%r5, %r4, 256;
	cvt.u64.u32 	%rd14, %r5;
	setp.le.s64 	%p3, %rd5, %rd14;
	@%p3 bra 	$L__BB5_6;
	add.s64 	%rd15, %rd1, %rd6;
	shl.b64 	%rd16, %rd15, 2;
	add.s64 	%rd17, %rd3, %rd16;
	add.s64 	%rd18, %rd4, %rd16;
	ld.global.u32 	%r6, [%rd17+1024];
	st.global.u32 	[%rd18+1024], %r6;
$L__BB5_6:
	ret;

}
	// .globl	_ZN3cub18CUB_300001_SM_10006detail8for_each13static_kernelINS2_12policy_hub_t12policy_500_tEmN6thrust24THRUST_300001_SM_1000_NS8cuda_cub20__uninitialized_fill7functorINS7_10device_ptrIfEEfEEEEvT0_T1_
.visible .entry _ZN3cub18CUB_300001_SM_10006detail8for_each13static_kernelINS2_12policy_hub_t12policy_500_tEmN6thrust24THRUST_300001_SM_1000_NS8cuda_cub20__uninitialized_fill7functorINS7_10device_ptrIfEEfEEEEvT0_T1_(
	.param .u64 _ZN3cub18CUB_300001_SM_10006detail8for_each13static_kernelINS2_12policy_hub_t12policy_500_tEmN6thrust24THRUST_300001_SM_1000_NS8cuda_cub20__uninitialized_fill7functorINS7_10device_ptrIfEEfEEEEvT0_T1__param_0,
	.param .align 8 .b8 _ZN3cub18CUB_300001_SM_10006detail8for_each13static_kernelINS2_12policy_hub_t12policy_500_tEmN6thrust24THRUST_300001_SM_1000_NS8cuda_cub20__uninitialized_fill7functorINS7_10device_ptrIfEEfEEEEvT0_T1__param_1[16]
)
.maxntid 256
{
	.reg .pred 	%p<4>;
	.reg .b16 	%rs<5>;
	.reg .b32 	%r<10>;
	.reg .b32 	%f<3>;
	.reg .b64 	%rd<16>;

	ld.param.f32 	%f2, [_ZN3cub18CUB_300001_SM_10006detail8for_each13static_kernelINS2_12policy_hub_t12policy_500_tEmN6thrust24THRUST_300001_SM_1000_NS8cuda_cub20__uninitialized_fill7functorINS7_10device_ptrIfEEfEEEEvT0_T1__param_1+8];
	ld.param.u64 	%rd4, [_ZN3cub18CUB_300001_SM_10006detail8for_each13static_kernelINS2_12policy_hub_t12policy_500_tEmN6thrust24THRUST_300001_SM_1000_NS8cuda_cub20__uninitialized_fill7functorINS7_10device_ptrIfEEfEEEEvT0_T1__param_1];
	ld.param.u64 	%rd5, [_ZN3cub18CUB_300001_SM_10006detail8for_each13static_kernelINS2_12policy_hub_t12policy_500_tEmN6thrust24THRUST_300001_SM_1000_NS8cuda_cub20__uninitialized_fill7functorINS7_10device_ptrIfEEfEEEEvT0_T1__param_0];
	mov.u32 	%r7, %ctaid.x;
	mul.wide.u32 	%rd1, %r7, 512;
	sub.s64 	%rd2, %rd5, %rd1;
	setp.lt.u64 	%p1, %rd2, 512;
	@%p1 bra 	$L__BB6_2;
	mov.u32 	%r9, %tid.x;
	cvta.to.global.u64 	%rd11, %rd4;
	cvt.u64.u32 	%rd12, %r9;
	add.s64 	%rd13, %rd1, %rd12;
	shl.b64 	%rd14, %rd13, 2;
	add.s64 	%rd15, %rd11, %rd14;
	st.global.f32 	[%rd15], %f2;
	st.global.f32 	[%rd15+1024], %f2;
	bra.uni 	$L__BB6_6;
$L__BB6_2:
	cvta.to.global.u64 	%rd6, %rd4;
	mov.u32 	%r1, %tid.x;
	cvt.u64.u32 	%rd7, %r1;
	setp.le.u64 	%p2, %rd2, %rd7;
	add.s64 	%rd8, %rd1, %rd7;
	shl.b64 	%rd9, %rd8, 2;
	add.s64 	%rd3, %rd6, %rd9;
	@%p2 bra 	$L__BB6_4;
	st.global.f32 	[%rd3], %f2;
$L__BB6_4:
	add.s32 	%r8, %r1, 256;
	cvt.u64.u32 	%rd10, %r8;
	setp.le.u64 	%p3, %rd2, %rd10;
	@%p3 bra 	$L__BB6_6;
	st.global.f32 	[%rd3+1024], %f2;
$L__BB6_6:
	ret;

}
	// .globl	_ZN3cub18CUB_300001_SM_10006detail8for_each13static_kernelINS2_12policy_hub_t12policy_500_tElN6thrust24THRUST_300001_SM_1000_NS8cuda_cub6__fill7functorINS7_6detail15normal_iteratorINS7_10device_ptrIfEEEEfEEEEvT0_T1_
.visible .entry _ZN3cub18CUB_300001_SM_10006detail8for_each13static_kernelINS2_12policy_hub_t12policy_500_tElN6thrust24THRUST_300001_SM_1000_NS8cuda_cub6__fill7functorINS7_6detail15normal_iteratorINS7_10device_ptrIfEEEEfEEEEvT0_T1_(
	.param .u64 _ZN3cub18CUB_300001_SM_10006detail8for_each13static_kernelINS2_12policy_hub_t12policy_500_tElN6thrust24THRUST_300001_SM_1000_NS8cuda_cub6__fill7functorINS7_6detail15normal_iteratorINS7_10device_ptrIfEEEEfEEEEvT0_T1__param_0,
	.param .align 8 .b8 _ZN3cub18CUB_300001_SM_10006detail8for_each13static_kernelINS2_12policy_hub_t12policy_500_tElN6thrust24THRUST_300001_SM_1000_NS8cuda_cub6__fill7functorINS7_6detail15normal_iteratorINS7_10device_ptrIfEEEEfEEEEvT0_T1__param_1[16]
)
.maxntid 256
{
	.reg .pred 	%p<4>;
	.reg .b16 	%rs<5>;
	.reg .b32 	%r<10>;
	.reg .b32 	%f<3>;
	.reg .b64 	%rd<17>;

	ld.param.f32 	%f2, [_ZN3cub18CUB_300001_SM_10006detail8for_each13static_kernelINS2_12policy_hub_t12policy_500_tElN6thrust24THRUST_300001_SM_1000_NS8cuda_cub6__fill7functorINS7_6detail15normal_iteratorINS7_10device_ptrIfEEEEfEEEEvT0_T1__param_1+8];
	ld.param.u64 	%rd5, [_ZN3cub18CUB_300001_SM_10006detail8for_each13static_kernelINS2_12policy_hub_t12policy_500_tElN6thrust24THRUST_300001_SM_1000_NS8cuda_cub6__fill7functorINS7_6detail15normal_iteratorINS7_10device_ptrIfEEEEfEEEEvT0_T1__param_1];
	ld.param.u64 	%rd6, [_ZN3cub18CUB_300001_SM_10006detail8for_each13static_kernelINS2_12policy_hub_t12policy_500_tElN6thrust24THRUST_300001_SM_1000_NS8cuda_cub6__fill7functorINS7_6detail15normal_iteratorINS7_10device_ptrIfEEEEfEEEEvT0_T1__param_0];
	mov.u32 	%r7, %ctaid.x;
	mul.wide.u32 	%rd1, %r7, 512;
	sub.s64 	%rd2, %rd6, %rd1;
	setp.lt.s64 	%p1, %rd2, 512;
	@%p1 bra 	$L__BB7_2;
	mov.u32 	%r9, %tid.x;
	cvta.to.global.u64 	%rd12, %rd5;
	cvt.u64.u32 	%rd13, %r9;
	add.s64 	%rd14, %rd1, %rd13;
	shl.b64 	%rd15, %rd14, 2;
	add.s64 	%rd16, %rd12, %rd15;
	st.global.f32 	[%rd16], %f2;
	st.global.f32 	[%rd16+1024], %f2;
	bra.uni 	$L__BB7_6;
$L__BB7_2:
	cvta.to.global.u64 	%rd7, %rd5;
	mov.u32 	%r1, %tid.x;
	cvt.s64.s32 	%rd3, %rd2;
	cvt.u64.u32 	%rd8, %r1;
	setp.le.s64 	%p2, %rd3, %rd8;
	add.s64 	%rd9, %rd1, %rd8;
	shl.b64 	%rd10, %rd9, 2;
	add.s64 	%rd4, %rd7, %rd10;
	@%p2 bra 	$L__BB7_4;
	st.global.f32 	[%rd4], %f2;
$L__BB7_4:
	add.s32 	%r8, %r1, 256;
	cvt.u64.u32 	%rd11, %r8;
	setp.le.s64 	%p3, %rd3, %rd11;
	@%p3 bra 	$L__BB7_6;
	st.global.f32 	[%rd4+1024], %f2;
$L__BB7_6:
	ret;

}
	// .globl	_ZN3cub18CUB_300001_SM_10006detail8for_each13static_kernelINS2_12policy_hub_t12policy_500_tElN6thrust24THRUST_300001_SM_1000_NS8cuda_cub10__tabulate7functorINS7_6detail15normal_iteratorINS7_10device_ptrIfEEEENS7_6system6detail7generic6detail22compute_sequence_valueIfvEElEEEEvT0_T1_
.visible .entry _ZN3cub18CUB_300001_SM_10006detail8for_each13static_kernelINS2_12policy_hub_t12policy_500_tElN6thrust24THRUST_300001_SM_1000_NS8cuda_cub10__tabulate7functorINS7_6detail15normal_iteratorINS7_10device_ptrIfEEEENS7_6system6detail7generic6detail22compute_sequence_valueIfvEElEEEEvT0_T1_(
	.param .u64 _ZN3cub18CUB_300001_SM_10006detail8for_each13static_kernelINS2_12policy_hub_t12policy_500_tElN6thrust24THRUST_300001_SM_1000_NS8cuda_cub10__tabulate7functorINS7_6detail15normal_iteratorINS7_10device_ptrIfEEEENS7_6system6detail7generic6detail22compute_sequence_valueIfvEElEEEEvT0_T1__param_0,
	.param .align 8 .b8 _ZN3cub18CUB_300001_SM_10006detail8for_each13static_kernelINS2_12policy_hub_t12policy_500_tElN6thrust24THRUST_300001_SM_1000_NS8cuda_cub10__tabulate7functorINS7_6detail15normal_iteratorINS7_10device_ptrIfEEEENS7_6system6detail7generic6detail22compute_sequence_valueIfvEElEEEEvT0_T1__param_1[16]
)
.maxntid 256
{
	.reg .pred 	%p<4>;
	.reg .b32 	%r<6>;
	.reg .b32 	%f<13>;
	.reg .b64 	%rd<21>;

	ld.param.u64 	%rd7, [_ZN3cub18CUB_300001_SM_10006detail8for_each13static_kernelINS2_12policy_hub_t12policy_500_tElN6thrust24THRUST_300001_SM_1000_NS8cuda_cub10__tabulate7functorINS7_6detail15normal_iteratorINS7_10device_ptrIfEEEENS7_6system6detail7generic6detail22compute_sequence_valueIfvEElEEEEvT0_T1__param_1];
	ld.param.u64 	%rd8, [_ZN3cub18CUB_300001_SM_10006detail8for_each13static_kernelINS2_12policy_hub_t12policy_500_tElN6thrust24THRUST_300001_SM_1000_NS8cuda_cub10__tabulate7functorINS7_6detail15normal_iteratorINS7_10device_ptrIfEEEENS7_6system6detail7generic6detail22compute_sequence_valueIfvEElEEEEvT0_T1__param_0];
	ld.param.v2.f32 	{%f3, %f4}, [_ZN3cub18CUB_300001_SM_10006detail8for_each13static_kernelINS2_12policy_hub_t12policy_500_tElN6thrust24THRUST_300001_SM_1000_NS8cuda_cub10__tabulate7functorINS7_6detail15normal_iteratorINS7_10device_ptrIfEEEENS7_6system6detail7generic6detail22compute_sequence_valueIfvEElEEEEvT0_T1__param_1+8];
	mov.u32 	%r1, %ctaid.x;
	mul.wide.u32 	%rd1, %r1, 512;
	sub.s64 	%rd2, %rd8, %rd1;
	setp.lt.s64 	%p1, %rd2, 512;
	@%p1 bra 	$L__BB8_2;
	mov.u32 	%r5, %tid.x;
	cvta.to.global.u64 	%rd15, %rd7;
	cvt.u64.u32 	%rd16, %r5;
	add.s64 	%rd17, %rd1, %rd16;
	cvt.rn.f32.u64 	%f9, %rd17;
	fma.rn.f32 	%f10, %f4, %f9, %f3;
	shl.b64 	%rd18, %rd17, 2;
	add.s64 	%rd19, %rd15, %rd18;
	st.global.f32 	[%rd19], %f10;
	add.s64 	%rd20, %rd17, 256;
	cvt.rn.f32.u64 	%f11, %rd20;
	fma.rn.f32 	%f12, %f4, %f11, %f3;
	st.global.f32 	[%rd19+1024], %f12;
	bra.uni 	$L__BB8_6;
$L__BB8_2:
	cvta.to.global.u64 	%rd3, %rd7;
	mov.u32 	%r2, %tid.x;
	cvt.s64.s32 	%rd4, %rd2;
	cvt.u64.u32 	%rd5, %r2;
	setp.le.s64 	%p2, %rd4, %rd5;
	@%p2 bra 	$L__BB8_4;
	add.s64 	%rd9, %rd1, %rd5;
	cvt.rn.f32.u64 	%f5, %rd9;
	fma.rn.f32 	%f6, %f4, %f5, %f3;
	shl.b64 	%rd10, %rd9, 2;
	add.s64 	%rd11, %rd3, %rd10;
	st.global.f32 	[%rd11], %f6;
$L__BB8_4:
	cvt.u32.u64 	%r3, %rd5;
	add.s32 	%r4, %r3, 256;
	cvt.u64.u32 	%rd6, %r4;
	setp.le.s64 	%p3, %rd4, %rd6;
	@%p3 bra 	$L__BB8_6;
	add.s64 	%rd12, %rd1, %rd6;
	shl.b64 	%rd13, %rd12, 2;
	cvt.rn.f32.u64 	%f7, %rd12;
	fma.rn.f32 	%f8, %f4, %f7, %f3;
	add.s64 	%rd14, %rd13, %rd3;
	st.global.f32 	[%rd14], %f8;
$L__BB8_6:
	ret;

}
	// .globl	_ZN3cub18CUB_300001_SM_10006detail8for_each13static_kernelINS2_12policy_hub_t12policy_500_tElN6thrust24THRUST_300001_SM_1000_NS8cuda_cub20__uninitialized_copy7functorINS7_6detail15normal_iteratorINS7_10device_ptrIfEEEENS7_7pointerIfNS8_3tagENS7_11use_defaultESI_EEEEEEvT0_T1_
.visible .entry _ZN3cub18CUB_300001_SM_10006detail8for_each13static_kernelINS2_12policy_hub_t12policy_500_tElN6thrust24THRUST_300001_SM_1000_NS8cuda_cub20__uninitialized_copy7functorINS7_6detail15normal_iteratorINS7_10device_ptrIfEEEENS7_7pointerIfNS8_3tagENS7_11use_defaultESI_EEEEEEvT0_T1_(
	.param .u64 _ZN3cub18CUB_300001_SM_10006detail8for_each13static_kernelINS2_12policy_hub_t12policy_500_tElN6thrust24THRUST_300001_SM_1000_NS8cuda_cub20__uninitialized_copy7functorINS7_6detail15normal_iteratorINS7_10device_ptrIfEEEENS7_7pointerIfNS8_3tagENS7_11use_defaultESI_EEEEEEvT0_T1__param_0,
	.param .align 8 .b8 _ZN3cub18CUB_300001_SM_10006detail8for_each13static_kernelINS2_12policy_hub_t12policy_500_tElN6thrust24THRUST_300001_SM_1000_NS8cuda_cub20__uninitialized_copy7functorINS7_6detail15normal_iteratorINS7_10device_ptrIfEEEENS7_7pointerIfNS8_3tagENS7_11use_defaultESI_EEEEEEvT0_T1__param_1[16]
)
.maxntid 256
{
	.reg .pred 	%p<4>;
	.reg .b32 	%r<6>;
	.reg .b32 	%f<5>;
	.reg .b64 	%rd<26>;

	ld.param.u64 	%rd8, [_ZN3cub18CUB_300001_SM_10006detail8for_each13static_kernelINS2_12policy_hub_t12policy_500_tElN6thrust24THRUST_300001_SM_1000_NS8cuda_cub20__uninitialized_copy7functorINS7_6detail15normal_iteratorINS7_10device_ptrIfEEEENS7_7pointerIfNS8_3tagENS7_11use_defaultESI_EEEEEEvT0_T1__param_1+8];
	ld.param.u64 	%rd7, [_ZN3cub18CUB_300001_SM_10006detail8for_each13static_kernelINS2_12policy_hub_t12policy_500_tElN6thrust24THRUST_300001_SM_1000_NS8cuda_cub20__uninitialized_copy7functorINS7_6detail15normal_iteratorINS7_10device_ptrIfEEEENS7_7pointerIfNS8_3tagENS7_11use_defaultESI_EEEEEEvT0_T1__param_1];
	ld.param.u64 	%rd9, [_ZN3cub18CUB_300001_SM_10006detail8for_each13static_kernelINS2_12policy_hub_t12policy_500_tElN6thrust24THRUST_300001_SM_1000_NS8cuda_cub20__uninitialized_copy7functorINS7_6detail15normal_iteratorINS7_10device_ptrIfEEEENS7_7pointerIfNS8_3tagENS7_11use_defaultESI_EEEEEEvT0_T1__param_0];
	mov.u32 	%r1, %ctaid.x;
	mul.wide.u32 	%rd1, %r1, 512;
	sub.s64 	%rd2, %rd9, %rd1;
	setp.lt.s64 	%p1, %rd2, 512;
	@%p1 bra 	$L__BB9_2;
	mov.u32 	%r5, %tid.x;
	cvta.to.global.u64 	%rd19, %rd8;
	cvta.to.global.u64 	%rd20, %rd7;
	cvt.u64.u32 	%rd21, %r5;
	add.s64 	%rd22, %rd1, %rd21;
	shl.b64 	%rd23, %rd22, 2;
	add.s64 	%rd24, %rd20, %rd23;
	add.s64 	%rd25, %rd19, %rd23;
	ld.global.f32 	%f3, [%rd24];
	st.global.f32 	[%rd25], %f3;
	ld.global.f32 	%f4, [%rd24+1024];
	st.global.f32 	[%rd25+1024], %f4;
	bra.uni 	$L__BB9_6;
$L__BB9_2:
	cvta.to.global.u64 	%rd3, %rd7;
	cvta.to.global.u64 	%rd4, %rd8;
	mov.u32 	%r2, %tid.x;
	cvt.s64.s32 	%rd5, %rd2;
	cvt.u64.u32 	%rd6, %r2;
	setp.le.s64 	%p2, %rd5, %rd6;
	@%p2 bra 	$L__BB9_4;
	add.s64 	%rd10, %rd1, %rd6;
	shl.b64 	%rd11, %rd10, 2;
	add.s64 	%rd12, %rd3, %rd11;
	add.s64 	%rd13, %rd4, %rd11;
	ld.global.f32 	%f1, [%rd12];
	st.global.f32 	[%rd13], %f1;
$L__BB9_4:
	cvt.u32.u64 	%r3, %rd6;
	add.s32 	%r4, %r3, 256;
	cvt.u64.u32 	%rd14, %r4;
	setp.le.s64 	%p3, %rd5, %rd14;
	@%p3 bra 	$L__BB9_6;
	add.s64 	%rd15, %rd1, %rd6;
	shl.b64 	%rd16, %rd15, 2;
	add.s64 	%rd17, %rd3, %rd16;
	add.s64 	%rd18, %rd4, %rd16;
	ld.global.f32 	%f2, [%rd17+1024];
	st.global.f32 	[%rd18+1024], %f2;
$L__BB9_6:
	ret;

}
.entry _ZN3cub18CUB_300001_SM_10006detail8for_each13static_kernelINS2_12policy_hub_t12policy_500_tElNS2_12op_wrapper_tIlN36_GLOBAL__N__9634dbb5_4_k_cu_daceece55local17arbitrary_functorEN6thrust24THRUST_300001_SM_1000_NS12zip_iteratorIN4cuda3std3__45tupleIJNSB_6detail15normal_iteratorINSB_10device_ptrIfEEEESL_SL_SL_EEEEEEEEEvT0_T1_(
	.param .u64 _ZN3cub18CUB_300001_SM_10006detail8for_each13static_kernelINS2_12policy_hub_t12policy_500_tElNS2_12op_wrapper_tIlN36_GLOBAL__N__9634dbb5_4_k_cu_daceece55local17arbitrary_functorEN6thrust24THRUST_300001_SM_1000_NS12zip_iteratorIN4cuda3std3__45tupleIJNSB_6detail15normal_iteratorINSB_10device_ptrIfEEEESL_SL_SL_EEEEEEEEEvT0_T1__param_0,
	.param .align 8 .b8 _ZN3cub18CUB_300001_SM_10006detail8for_each13static_kernelINS2_12policy_hub_t12policy_500_tElNS2_12op_wrapper_tIlN36_GLOBAL__N__9634dbb5_4_k_cu_daceece55local17arbitrary_functorEN6thrust24THRUST_300001_SM_1000_NS12zip_iteratorIN4cuda3std3__45tupleIJNSB_6detail15normal_iteratorINSB_10device_ptrIfEEEESL_SL_SL_EEEEEEEEEvT0_T1__param_1[40]
)
.maxntid 256
{
	.reg .pred 	%p<4>;
	.reg .b16 	%rs<9>;
	.reg .b32 	%r<16>;
	.reg .b32 	%f<17>;
	.reg .b64 	%rd<38>;

	ld.param.u64 	%rd12, [_ZN3cub18CUB_300001_SM_10006detail8for_each13static_kernelINS2_12policy_hub_t12policy_500_tElNS2_12op_wrapper_tIlN36_GLOBAL__N__9634dbb5_4_k_cu_daceece55local17arbitrary_functorEN6thrust24THRUST_300001_SM_1000_NS12zip_iteratorIN4cuda3std3__45tupleIJNSB_6detail15normal_iteratorINSB_10device_ptrIfEEEESL_SL_SL_EEEEEEEEEvT0_T1__param_1+24];
	ld.param.u64 	%rd11, [_ZN3cub18CUB_300001_SM_10006detail8for_each13static_kernelINS2_12policy_hub_t12policy_500_tElNS2_12op_wrapper_tIlN36_GLOBAL__N__9634dbb5_4_k_cu_daceece55local17arbitrary_functorEN6thrust24THRUST_300001_SM_1000_NS12zip_iteratorIN4cuda3std3__45tupleIJNSB_6detail15normal_iteratorINSB_10device_ptrIfEEEESL_SL_SL_EEEEEEEEEvT0_T1__param_1+16];
	ld.param.u64 	%rd10, [_ZN3cub18CUB_300001_SM_10006detail8for_each13static_kernelINS2_12policy_hub_t12policy_500_tElNS2_12op_wrapper_tIlN36_GLOBAL__N__9634dbb5_4_k_cu_daceece55local17arbitrary_functorEN6thrust24THRUST_300001_SM_1000_NS12zip_iteratorIN4cuda3std3__45tupleIJNSB_6detail15normal_iteratorINSB_10device_ptrIfEEEESL_SL_SL_EEEEEEEEEvT0_T1__param_1+8];
	ld.param.u64 	%rd9, [_ZN3cub18CUB_300001_SM_10006detail8for_each13static_kernelINS2_12policy_hub_t12policy_500_tElNS2_12op_wrapper_tIlN36_GLOBAL__N__9634dbb5_4_k_cu_daceece55local17arbitrary_functorEN6thrust24THRUST_300001_SM_1000_NS12zip_iteratorIN4cuda3std3__45tupleIJNSB_6detail15normal_iteratorINSB_10device_ptrIfEEEESL_SL_SL_EEEEEEEEEvT0_T1__param_1];
	ld.param.u64 	%rd13, [_ZN3cub18CUB_300001_SM_10006detail8for_each13static_kernelINS2_12policy_hub_t12policy_500_tElNS2_12op_wrapper_tIlN36_GLOBAL__N__9634dbb5_4_k_cu_daceece55local17arbitrary_functorEN6thrust24THRUST_300001_SM_1000_NS12zip_iteratorIN4cuda3std3__45tupleIJNSB_6detail15normal_iteratorINSB_10device_ptrIfEEEESL_SL_SL_EEEEEEEEEvT0_T1__param_0];
	mov.u32 	%r11, %ctaid.x;
	mul.wide.u32 	%rd1, %r11, 512;
	sub.s64 	%rd2, %rd13, %rd1;
	setp.lt.s64 	%p1, %rd2, 512;
	@%p1 bra 	$L__BB10_2;
	mov.u32 	%r15, %tid.x;
	cvta.to.global.u64 	%rd27, %rd12;
	cvta.to.global.u64 	%rd28, %rd11;
	cvta.to.global.u64 	%rd29, %rd10;
	cvta.to.global.u64 	%rd30, %rd9;
	cvt.u64.u32 	%rd31, %r15;
	add.s64 	%rd32, %rd1, %rd31;
	shl.b64 	%rd33, %rd32, 2;
	add.s64 	%rd34, %rd30, %rd33;
	add.s64 	%rd35, %rd29, %rd33;
	add.s64 	%rd36, %rd28, %rd33;
	add.s64 	%rd37, %rd27, %rd33;
	ld.global.f32 	%f9, [%rd34];
	ld.global.f32 	%f10, [%rd35];
	ld.global.f32 	%f11, [%rd36];
	fma.rn.f32 	%f12, %f10, %f11, %f9;
	st.global.f32 	[%rd37], %f12;
	ld.global.f32 	%f13, [%rd34+1024];
	ld.global.f32 	%f14, [%rd35+1024];
	ld.global.f32 	%f15, [%rd36+1024];
	fma.rn.f32 	%f16, %f14, %f15, %f13;
	st.global.f32 	[%rd37+1024], %f16;
	bra.uni 	$L__BB10_6;
$L__BB10_2:
	cvta.to.global.u64 	%rd3, %rd9;
	cvta.to.global.u64 	%rd4, %rd10;
	cvta.to.global.u64 	%rd5, %rd11;
	cvta.to.global.u64 	%rd6, %rd12;
	mov.u32 	%r12, %tid.x;
	cvt.s64.s32 	%rd7, %rd2;
	cvt.u64.u32 	%rd8, %r12;
	setp.le.s64 	%p2, %rd7, %rd8;
	@%p2 bra 	$L__BB10_4;
	add.s64 	%rd14, %rd1, %rd8;
	shl.b64 	%rd15, %rd14, 2;
	add.s64 	%rd16, %rd3, %rd15;
	add.s64 	%rd17, %rd4, %rd15;
	add.s64 	%rd18, %rd5, %rd15;
	add.s64 	%rd19, %rd6, %rd15;
	ld.global.f32 	%f1, [%rd16];
	ld.global.f32 	%f2, [%rd17];
	ld.global.f32 	%f3, [%rd18];
	fma.rn.f32 	%f4, %f2, %f3, %f1;
	st.global.f32 	[%rd19], %f4;
$L__BB10_4:
	cvt.u32.u64 	%r13, %rd8;
	add.s32 	%r14, %r13, 256;
	cvt.u64.u32 	%rd20, %r14;
	setp.le.s64 	%p3, %rd7, %rd20;
	@%p3 bra 	$L__BB10_6;
	add.s64 	%rd21, %rd1, %rd8;
	shl.b64 	%rd22, %rd21, 2;
	add.s64 	%rd23, %rd3, %rd22;
	add.s64 	%rd24, %rd4, %rd22;
	add.s64 	%rd25, %rd5, %rd22;
	add.s64 	%rd26, %rd6, %rd22;
	ld.global.f32 	%f5, [%rd23+1024];
	ld.global.f32 	%f6, [%rd24+1024];
	ld.global.f32 	%f7, [%rd25+1024];
	fma.rn.f32 	%f8, %f6, %f7, %f5;
	st.global.f32 	[%rd26+1024], %f8;
$L__BB10_6:
	ret;

}
	// .globl	_ZN3cub18CUB_300001_SM_10006detail9transform16transform_kernelINS2_10policy_hubILb0EN4cuda3std3__45tupleIJN6thrust24THRUST_300001_SM_1000_NS6detail15normal_iteratorINSA_10device_ptrIiEEEEEEEE10policy1000EiNS7_6negateIiEESF_JPiEEEvT0_iT1_T2_DpNS2_10kernel_argIT3_EE
.visible .entry _ZN3cub18CUB_300001_SM_10006detail9transform16transform_kernelINS2_10policy_hubILb0EN4cuda3std3__45tupleIJN6thrust24THRUST_300001_SM_1000_NS6detail15normal_iteratorINSA_10device_ptrIiEEEEEEEE10policy1000EiNS7_6negateIiEESF_JPiEEEvT0_iT1_T2_DpNS2_10kernel_argIT3_EE(
	.param .u32 _ZN3cub18CUB_300001_SM_10006detail9transform16transform_kernelINS2_10policy_hubILb0EN4cuda3std3__45tupleIJN6thrust24THRUST_300001_SM_1000_NS6detail15normal_iteratorINSA_10device_ptrIiEEEEEEEE10policy1000EiNS7_6negateIiEESF_JPiEEEvT0_iT1_T2_DpNS2_10kernel_argIT3_EE_param_0,
	.param .u32 _ZN3cub18CUB_300001_SM_10006detail9transform16transform_kernelINS2_10policy_hubILb0EN4cuda3std3__45tupleIJN6thrust24THRUST_300001_SM_1000_NS6detail15normal_iteratorINSA_10device_ptrIiEEEEEEEE10policy1000EiNS7_6negateIiEESF_JPiEEEvT0_iT1_T2_DpNS2_10kernel_argIT3_EE_param_1,
	.param .align 1 .b8 _ZN3cub18CUB_300001_SM_10006detail9transform16transform_kernelINS2_10policy_hubILb0EN4cuda3std3__45tupleIJN6thrust24THRUST_300001_SM_1000_NS6detail15normal_iteratorINSA_10device_ptrIiEEEEEEEE10policy1000EiNS7_6negateIiEESF_JPiEEEvT0_iT1_T2_DpNS2_10kernel_argIT3_EE_param_2[1],
	.param .align 8 .b8 _ZN3cub18CUB_300001_SM_10006detail9transform16transform_kernelINS2_10policy_hubILb0EN4cuda3std3__45tupleIJN6thrust24THRUST_300001_SM_1000_NS6detail15normal_iteratorINSA_10device_ptrIiEEEEEEEE10policy1000EiNS7_6negateIiEESF_JPiEEEvT0_iT1_T2_DpNS2_10kernel_argIT3_EE_param_3[8],
	.param .align 8 .b8 _ZN3cub18CUB_300001_SM_10006detail9transform16transform_kernelINS2_10policy_hubILb0EN4cuda3std3__45tupleIJN6thrust24THRUST_300001_SM_1000_NS6detail15normal_iteratorINSA_10device_ptrIiEEEEEEEE10policy1000EiNS7_6negateIiEESF_JPiEEEvT0_iT1_T2_DpNS2_10kernel_argIT3_EE_param_4[16]
)
.maxntid 128
{
	.reg .pred 	%p<21>;
	.reg .b32 	%r<123>;
	.reg .b64 	%rd<80>;
	// demoted variable
	.shared .align 8 .u64 _ZZN3cub18CUB_300001_SM_10006detail9transform23transform_kernel_ublkcpINS2_19async_copy_policy_tILi128EEEiN4cuda3std3__46negateIiEEN6thrust24THRUST_300001_SM_1000_NS6detail15normal_iteratorINSC_10device_ptrIiEEEEJiEEEvT0_iT1_T2_DpNS2_16aligned_base_ptrIT3_EEE3bar;
	ld.param.u64 	%rd33, [_ZN3cub18CUB_300001_SM_10006detail9transform16transform_kernelINS2_10policy_hubILb0EN4cuda3std3__45tupleIJN6thrust24THRUST_300001_SM_1000_NS6detail15normal_iteratorINSA_10device_ptrIiEEEEEEEE10policy1000EiNS7_6negateIiEESF_JPiEEEvT0_iT1_T2_DpNS2_10kernel_argIT3_EE_param_4];
	ld.param.u32 	%r46, [_ZN3cub18CUB_300001_SM_10006detail9transform16transform_kernelINS2_10policy_hubILb0EN4cuda3std3__45tupleIJN6thrust24THRUST_300001_SM_1000_NS6detail15normal_iteratorINSA_10device_ptrIiEEEEEEEE10policy1000EiNS7_6negateIiEESF_JPiEEEvT0_iT1_T2_DpNS2_10kernel_argIT3_EE_param_0];
	ld.param.u64 	%rd34, [_ZN3cub18CUB_300001_SM_10006detail9transform16transform_kernelINS2_10policy_hubILb0EN4cuda3std3__45tupleIJN6thrust24THRUST_300001_SM_1000_NS6detail15normal_iteratorINSA_10device_ptrIiEEEEEEEE10policy1000EiNS7_6negateIiEESF_JPiEEEvT0_iT1_T2_DpNS2_10kernel_argIT3_EE_param_4+8];
	ld.param.u64 	%rd35, [_ZN3cub18CUB_300001_SM_10006detail9transform16transform_kernelINS2_10policy_hubILb0EN4cuda3std3__45tupleIJN6thrust24THRUST_300001_SM_1000_NS6detail15normal_iteratorINSA_10device_ptrIiEEEEEEEE10policy1000EiNS7_6negateIiEESF_JPiEEEvT0_iT1_T2_DpNS2_10kernel_argIT3_EE_param_3];
	ld.param.u32 	%r45, [_ZN3cub18CUB_300001_SM_10006detail9transform16transform_kernelINS2_10policy_hubILb0EN4cuda3std3__45tupleIJN6thrust24THRUST_300001_SM_1000_NS6detail15normal_iteratorINSA_10device_ptrIiEEEEEEEE10policy1000EiNS7_6negateIiEESF_JPiEEEvT0_iT1_T2_DpNS2_10kernel_argIT3_EE_param_1];
	cvta.to.global.u64 	%rd1, %rd35;
	cvt.u32.u64 	%r1, %rd34;
	shl.b32 	%r2, %r45, 7;
	mov.u32 	%r47, %ctaid.x;
	mul.lo.s32 	%r3, %r2, %r47;
	sub.s32 	%r4, %r46, %r3;
	min.s32 	%r5, %r2, %r4;
	setp.eq.s32 	%p1, %r47, 0;
	add.s32 	%r49, %r47, 2;
	mov.u32 	%r50, %nctaid.x;
	setp.ge.u32 	%p2, %r49, %r50;
	or.pred  	%p3, %p1, %p2;
	@%p3 bra 	$L__BB11_5;
	mov.b32 	%r87, -1;
	// begin inline asm
	{
	 .reg .pred P_OUT; 
	elect.sync _|P_OUT, %r87;
	selp.b32 %r86, 1, 0, P_OUT; 
}
	// end inline asm
	mov.u32 	%r88, %tid.x;
	setp.gt.u32 	%p11, %r88, 31;
	setp.eq.s32 	%p12, %r86, 0;
	or.pred  	%p13, %p11, %p12;
	@%p13 bra 	$L__BB11_3;
	mov.u32 	%r89, _ZZN3cub18CUB_300001_SM_10006detail9transform23transform_kernel_ublkcpINS2_19async_copy_policy_tILi128EEEiN4cuda3std3__46negateIiEEN6thrust24THRUST_300001_SM_1000_NS6detail15normal_iteratorINSC_10device_ptrIiEEEEJiEEEvT0_iT1_T2_DpNS2_16aligned_base_ptrIT3_EEE3bar;
	mov.b32 	%r90, 1;
	// begin inline asm
	mbarrier.init.shared.b64 [%r89], %r90;
	// end inline asm
	// begin inline asm
	fence.proxy.async.shared::cta; // 6.
	// end inline asm
	mul.wide.s32 	%rd65, %r3, 4;
	shl.b32 	%r96, %r45, 9;
	add.s32 	%r97, %r96, %r1;
	add.s32 	%r98, %r97, 15;
	and.b32  	%r95, %r98, -16;
	cvta.to.global.u64 	%rd66, %rd33;
	add.s64 	%rd63, %rd66, %rd65;
	mov.u32 	%r91, _ZN3cub18CUB_300001_SM_10006detail9transform4smemE;
	// begin inline asm
	cp.async.bulk.shared::cluster.global.mbarrier::complete_tx::bytes [%r91], [%rd63], %r95, [%r89];
	// end inline asm
	// begin inline asm
	mbarrier.arrive.expect_tx.release.cta.shared::cta.b64 %rd64, [%r89], %r95; // 8. 
	// end inline asm
$L__BB11_3:
	bar.sync 	0;
	mov.u32 	%r100, _ZZN3cub18CUB_300001_SM_10006detail9transform23transform_kernel_ublkcpINS2_19async_copy_policy_tILi128EEEiN4cuda3std3__46negateIiEEN6thrust24THRUST_300001_SM_1000_NS6detail15normal_iteratorINSC_10device_ptrIiEEEEJiEEEvT0_iT1_T2_DpNS2_16aligned_base_ptrIT3_EEE3bar;
$L__BB11_4:
	mov.b32 	%r101, 0;
	// begin inline asm
	{
	 .reg .pred P_OUT; 
	mbarrier.try_wait.parity.shared::cta.b64  P_OUT, [%r100], %r101;                                // 7a. 
	selp.b32 %r99, 1, 0, P_OUT; 
}
	// end inline asm
	setp.eq.s32 	%p14, %r99, 0;
	@%p14 bra 	$L__BB11_4;
	bra.uni 	$L__BB11_16;
$L__BB11_5:
	shl.b32 	%r52, %r5, 2;
	cvt.s64.s32 	%rd36, %r52;
	shr.u64 	%rd3, %rd36, 2;
	mov.u32 	%r6, %ntid.x;
	mov.u32 	%r7, %ntid.y;
	mov.u32 	%r8, %ntid.z;
	mov.u32 	%r53, %tid.x;
	mov.u32 	%r54, %tid.y;
	mov.u32 	%r55, %tid.z;
	mad.lo.s32 	%r56, %r55, %r7, %r54;
	mad.lo.s32 	%r57, %r56, %r6, %r53;
	cvt.u64.u32 	%rd77, %r57;
	setp.le.u64 	%p4, %rd3, %rd77;
	@%p4 bra 	$L__BB11_15;
	mul.lo.s32 	%r58, %r6, %r7;
	mul.lo.s32 	%r59, %r58, %r8;
	cvt.u32.u64 	%r60, %rd77;
	cvt.u64.u32 	%rd5, %r59;
	add.s32 	%r61, %r60, %r59;
	cvt.u64.u32 	%rd37, %r61;
	max.u64 	%rd38, %rd3, %rd37;
	setp.gt.u64 	%p5, %rd3, %rd37;
	selp.u64 	%rd6, 1, 0, %p5;
	add.s64 	%rd39, %rd6, %rd37;
	sub.s64 	%rd7, %rd38, %rd39;
	and.b64  	%rd40, %rd7, -4294967296;
	setp.ne.s64 	%p6, %rd40, 0;
	@%p6 bra 	$L__BB11_8;
	cvt.u32.u64 	%r62, %rd5;
	cvt.u32.u64 	%r63, %rd7;
	div.u32 	%r64, %r63, %r62;
	cvt.u64.u32 	%rd73, %r64;
	bra.uni 	$L__BB11_9;
$L__BB11_8:
	div.u64 	%rd73, %rd7, %rd5;
$L__BB11_9:
	add.s64 	%rd11, %rd73, %rd6;
	and.b64  	%rd41, %rd11, 3;
	setp.eq.s64 	%p7, %rd41, 3;
	@%p7 bra 	$L__BB11_12;
	shl.b64 	%rd42, %rd77, 2;
	mul.wide.s32 	%rd43, %r3, 4;
	add.s64 	%rd44, %rd42, %rd43;
	cvt.s64.s32 	%rd45, %rd34;
	add.s64 	%rd46, %rd44, %rd45;
	add.s64 	%rd75, %rd33, %rd46;
	mov.u32 	%r67, _ZN3cub18CUB_300001_SM_10006detail9transform4smemE;
	add.s32 	%r68, %r1, %r67;
	shl.b32 	%r69, %r60, 2;
	add.s32 	%r112, %r68, %r69;
	mul.lo.s32 	%r70, %r8, %r7;
	mul.lo.s32 	%r71, %r70, %r6;
	shl.b32 	%r10, %r71, 2;
	add.s64 	%rd47, %rd11, 1;
	and.b64  	%rd48, %rd47, 3;
	neg.s64 	%rd74, %rd48;
$L__BB11_11:
	.pragma "nounroll";
	// begin inline asm
	cp.async.ca.shared.global [%r112], [%rd75], 4, 4;
	// end inline asm
	add.s64 	%rd77, %rd77, %rd5;
	shl.b64 	%rd50, %rd5, 2;
	add.s64 	%rd75, %rd75, %rd50;
	add.s32 	%r112, %r112, %r10;
	add.s64 	%rd74, %rd74, 1;
	setp.ne.s64 	%p8, %rd74, 0;
	@%p8 bra 	$L__BB11_11;
$L__BB11_12:
	setp.lt.u64 	%p9, %rd11, 3;
	@%p9 bra 	$L__BB11_15;
	shl.b64 	%rd21, %rd5, 2;
	shl.b64 	%rd51, %rd77, 2;
	cvt.s64.s32 	%rd52, %r3;
	mul.wide.s32 	%rd53, %r3, 4;
	add.s64 	%rd22, %rd51, %rd53;
	shl.b64 	%rd23, %rd5, 4;
	shl.b64 	%rd54, %rd5, 3;
	add.s64 	%rd24, %rd22, %rd54;
	add.s64 	%rd55, %rd77, %rd52;
	shl.b64 	%rd56, %rd55, 2;
	mad.lo.s64 	%rd25, %rd5, 12, %rd56;
	cvt.u32.u64 	%r73, %rd34;
	mov.u32 	%r74, _ZN3cub18CUB_300001_SM_10006detail9transform4smemE;
	add.s32 	%r75, %r73, %r74;
	mul.lo.s32 	%r76, %r8, %r7;
	mul.lo.s32 	%r77, %r76, %r6;
	shl.b32 	%r78, %r77, 2;
	cvt.u32.u64 	%r79, %rd77;
	shl.b32 	%r80, %r79, 2;
	add.s32 	%r113, %r75, %r80;
	add.s32 	%r116, %r113, %r78;
	shl.b32 	%r14, %r77, 4;
	shl.b32 	%r81, %r77, 3;
	add.s32 	%r115, %r113, %r81;
	mad.lo.s32 	%r114, %r77, 12, %r113;
	cvt.s64.s32 	%rd57, %rd34;
	add.s64 	%rd78, %rd33, %rd57;
$L__BB11_14:
	add.s64 	%rd58, %rd78, %rd22;
	// begin inline asm
	cp.async.ca.shared.global [%r113], [%rd58], 4, 4;
	// end inline asm
	add.s64 	%rd62, %rd22, %rd21;
	add.s64 	%rd59, %rd78, %rd62;
	// begin inline asm
	cp.async.ca.shared.global [%r116], [%rd59], 4, 4;
	// end inline asm
	add.s64 	%rd60, %rd78, %rd24;
	// begin inline asm
	cp.async.ca.shared.global [%r115], [%rd60], 4, 4;
	// end inline asm
	add.s64 	%rd61, %rd78, %rd25;
	// begin inline asm
	cp.async.ca.shared.global [%r114], [%rd61], 4, 4;
	// end inline asm
	add.s64 	%rd77, %rd77, %rd21;
	add.s64 	%rd78, %rd78, %rd23;
	add.s32 	%r116, %r116, %r14;
	add.s32 	%r115, %r115, %r14;
	add.s32 	%r114, %r114, %r14;
	add.s32 	%r113, %r113, %r14;
	setp.lt.u64 	%p10, %rd77, %rd3;
	@%p10 bra 	$L__BB11_14;
$L__BB11_15:
	// begin inline asm
	cp.async.commit_group;
	// end inline asm
	// begin inline asm
	cp.async.wait_group 0;
	// end inline asm
	barrier.sync 	0;
$L__BB11_16:
	cvt.u32.u64 	%r26, %rd34;
	setp.gt.s32 	%p15, %r2, %r4;
	@%p15 bra 	$L__BB11_20;
	setp.lt.s32 	%p16, %r45, 1;
	@%p16 bra 	$L__BB11_25;
	mov.u32 	%r117, %tid.x;
	neg.s32 	%r119, %r45;
	shl.b32 	%r102, %r117, 2;
	add.s32 	%r103, %r26, %r102;
	mov.u32 	%r104, _ZN3cub18CUB_300001_SM_10006detail9transform4smemE;
	add.s32 	%r118, %r104, %r103;
	mul.wide.s32 	%rd67, %r3, 4;
	add.s64 	%rd31, %rd1, %rd67;
$L__BB11_19:
	.pragma "nounroll";
	mul.wide.s32 	%rd68, %r117, 4;
	add.s64 	%rd69, %rd31, %rd68;
	ld.shared.u32 	%r105, [%r118];
	neg.s32 	%r106, %r105;
	st.global.u32 	[%rd69], %r106;
	add.s32 	%r119, %r119, 1;
	setp.eq.s32 	%p17, %r119, 0;
	add.s32 	%r118, %r118, 512;
	add.s32 	%r117, %r117, 128;
	@%p17 bra 	$L__BB11_25;
	bra.uni 	$L__BB11_19;
$L__BB11_20:
	setp.lt.s32 	%p18, %r45, 1;
	@%p18 bra 	$L__BB11_25;
	mov.u32 	%r120, %tid.x;
	neg.s32 	%r122, %r45;
	shl.b32 	%r107, %r120, 2;
	add.s32 	%r108, %r26, %r107;
	mov.u32 	%r109, _ZN3cub18CUB_300001_SM_10006detail9transform4smemE;
	add.s32 	%r121, %r109, %r108;
	mul.wide.s32 	%rd70, %r3, 4;
	add.s64 	%rd32, %rd1, %rd70;
$L__BB11_22:
	.pragma "nounroll";
	setp.ge.s32 	%p19, %r120, %r5;
	@%p19 bra 	$L__BB11_24;
	ld.shared.u32 	%r110, [%r121];
	neg.s32 	%r111, %r110;
	mul.wide.s32 	%rd71, %r120, 4;
	add.s64 	%rd72, %rd32, %rd71;
	st.global.u32 	[%rd72], %r111;
$L__BB11_24:
	add.s32 	%r122, %r122, 1;
	setp.ne.s32 	%p20, %r122, 0;
	add.s32 	%r121, %r121, 512;
	add.s32 	%r120, %r120, 128;
	@%p20 bra 	$L__BB11_22;
$L__BB11_25:
	ret;

}
	// .globl	_ZN3cub18CUB_300001_SM_10006detail9transform16transform_kernelINS2_10policy_hubILb0EN4cuda3std3__45tupleIJN6thrust24THRUST_300001_SM_1000_NS6detail15normal_iteratorINSA_10device_ptrIiEEEEEEEE10policy1000ElNS7_6negateIiEESF_JPiEEEvT0_iT1_T2_DpNS2_10kernel_argIT3_EE
.visible .entry _ZN3cub18CUB_300001_SM_10006detail9transform16transform_kernelINS2_10policy_hubILb0EN4cuda3std3__45tupleIJN6thrust24THRUST_300001_SM_1000_NS6detail15normal_iteratorINSA_10device_ptrIiEEEEEEEE10policy1000ElNS7_6negateIiEESF_JPiEEEvT0_iT1_T2_DpNS2_10kernel_argIT3_EE(
	.param .u64 _ZN3cub18CUB_300001_SM_10006detail9transform16transform_kernelINS2_10policy_hubILb0EN4cuda3std3__45tupleIJN6thrust24THRUST_300001_SM_1000_NS6detail15normal_iteratorINSA_10device_ptrIiEEEEEEEE10policy1000ElNS7_6negateIiEESF_JPiEEEvT0_iT1_T2_DpNS2_10kernel_argIT3_EE_param_0,
	.param .u32 _ZN3cub18CUB_300001_SM_10006detail9transform16transform_kernelINS2_10policy_hubILb0EN4cuda3std3__45tupleIJN6thrust24THRUST_300001_SM_1000_NS6detail15normal_iteratorINSA_10device_ptrIiEEEEEEEE10policy1000ElNS7_6negateIiEESF_JPiEEEvT0_iT1_T2_DpNS2_10kernel_argIT3_EE_param_1,
	.param .align 1 .b8 _ZN3cub18CUB_300001_SM_10006detail9transform16transform_kernelINS2_10policy_hubILb0EN4cuda3std3__45tupleIJN6thrust24THRUST_300001_SM_1000_NS6detail15normal_iteratorINSA_10device_ptrIiEEEEEEEE10policy1000ElNS7_6negateIiEESF_JPiEEEvT0_iT1_T2_DpNS2_10kernel_argIT3_EE_param_2[1],
	.param .align 8 .b8 _ZN3cub18CUB_300001_SM_10006detail9transform16transform_kernelINS2_10policy_hubILb0EN4cuda3std3__45tupleIJN6thrust24THRUST_300001_SM_1000_NS6detail15normal_iteratorINSA_10device_ptrIiEEEEEEEE10policy1000ElNS7_6negateIiEESF_JPiEEEvT0_iT1_T2_DpNS2_10kernel_argIT3_EE_param_3[8],
	.param .align 8 .b8 _ZN3cub18CUB_300001_SM_10006detail9transform16transform_kernelINS2_10policy_hubILb0EN4cuda3std3__45tupleIJN6thrust24THRUST_300001_SM_1000_NS6detail15normal_iteratorINSA_10device_ptrIiEEEEEEEE10policy1000ElNS7_6negateIiEESF_JPiEEEvT0_iT1_T2_DpNS2_10kernel_argIT3_EE_param_4[16]
)
.maxntid 128
{
	.reg .pred 	%p<21>;
	.reg .b32 	%r<120>;
	.reg .b64 	%rd<85>;
	// demoted variable
	.shared .align 8 .u64 _ZZN3cub18CUB_300001_SM_10006detail9transform23transform_kernel_ublkcpINS2_19async_copy_policy_tILi128EEElN4cuda3std3__46negateIiEEN6thrust24THRUST_300001_SM_1000_NS6detail15normal_iteratorINSC_10device_ptrIiEEEEJiEEEvT0_iT1_T2_DpNS2_16aligned_base_ptrIT3_EEE3bar;
	ld.param.u64 	%rd34, [_ZN3cub18CUB_300001_SM_10006detail9transform16transform_kernelINS2_10policy_hubILb0EN4cuda3std3__45tupleIJN6thrust24THRUST_300001_SM_1000_NS6detail15normal_iteratorINSA_10device_ptrIiEEEEEEEE10policy1000ElNS7_6negateIiEESF_JPiEEEvT0_iT1_T2_DpNS2_10kernel_argIT3_EE_param_4];
	ld.param.u64 	%rd36, [_ZN3cub18CUB_300001_SM_10006detail9transform16transform_kernelINS2_10policy_hubILb0EN4cuda3std3__45tupleIJN6thrust24THRUST_300001_SM_1000_NS6detail15normal_iteratorINSA_10device_ptrIiEEEEEEEE10policy1000ElNS7_6negateIiEESF_JPiEEEvT0_iT1_T2_DpNS2_10kernel_argIT3_EE_param_0];
	ld.param.u64 	%rd35, [_ZN3cub18CUB_300001_SM_10006detail9transform16transform_kernelINS2_10policy_hubILb0EN4cuda3std3__45tupleIJN6thrust24THRUST_300001_SM_1000_NS6detail15normal_iteratorINSA_10device_ptrIiEEEEEEEE10policy1000ElNS7_6negateIiEESF_JPiEEEvT0_iT1_T2_DpNS2_10kernel_argIT3_EE_param_4+8];
	ld.param.u64 	%rd37, [_ZN3cub18CUB_300001_SM_10006detail9transform16transform_kernelINS2_10policy_hubILb0EN4cuda3std3__45tupleIJN6thrust24THRUST_300001_SM_1000_NS6detail15normal_iteratorINSA_10device_ptrIiEEEEEEEE10policy1000ElNS7_6negateIiEESF_JPiEEEvT0_iT1_T2_DpNS2_10kernel_argIT3_EE_param_3];
	ld.param.u32 	%r43, [_ZN3cub18CUB_300001_SM_10006detail9transform16transform_kernelINS2_10policy_hubILb0EN4cuda3std3__45tupleIJN6thrust24THRUST_300001_SM_1000_NS6detail15normal_iteratorINSA_10device_ptrIiEEEEEEEE10policy1000ElNS7_6negateIiEESF_JPiEEEvT0_iT1_T2_DpNS2_10kernel_argIT3_EE_param_1];
	cvta.to.global.u64 	%rd1, %rd37;
	cvt.u32.u64 	%r1, %rd35;
	shl.b32 	%r2, %r43, 7;
	mov.u32 	%r44, %ctaid.x;
	cvt.u64.u32 	%rd38, %r44;
	cvt.s64.s32 	%rd39, %r2;
	mul.lo.s64 	%rd3, %rd39, %rd38;
	sub.s64 	%rd40, %rd36, %rd3;
	min.s64 	%rd41, %rd40, %rd39;
	cvt.u32.u64 	%r3, %rd41;
	setp.eq.s32 	%p1, %r44, 0;
	add.s32 	%r46, %r44, 2;
	mov.u32 	%r47, %nctaid.x;
	setp.ge.u32 	%p2, %r46, %r47;
	or.pred  	%p3, %p1, %p2;
	@%p3 bra 	$L__BB12_5;
	mov.b32 	%r84, -1;
	// begin inline asm
	{
	 .reg .pred P_OUT; 
	elect.sync _|P_OUT, %r84;
	selp.b32 %r83, 1, 0, P_OUT; 
}
	// end inline asm
	mov.u32 	%r85, %tid.x;
	setp.gt.u32 	%p11, %r85, 31;
	setp.eq.s32 	%p12, %r83, 0;
	or.pred  	%p13, %p11, %p12;
	@%p13 bra 	$L__BB12_3;
	mov.u32 	%r86, _ZZN3cub18CUB_300001_SM_10006detail9transform23transform_kernel_ublkcpINS2_19async_copy_policy_tILi128EEElN4cuda3std3__46negateIiEEN6thrust24THRUST_300001_SM_1000_NS6detail15normal_iteratorINSC_10device_ptrIiEEEEJiEEEvT0_iT1_T2_DpNS2_16aligned_base_ptrIT3_EEE3bar;
	mov.b32 	%r87, 1;
	// begin inline asm
	mbarrier.init.shared.b64 [%r86], %r87;
	// end inline asm
	// begin inline asm
	fence.proxy.async.shared::cta; // 6.
	// end inline asm
	shl.b64 	%rd70, %rd3, 2;
	shl.b32 	%r93, %r43, 9;
	add.s32 	%r94, %r93, %r1;
	add.s32 	%r95, %r94, 15;
	and.b32  	%r92, %r95, -16;
	cvta.to.global.u64 	%rd71, %rd34;
	add.s64 	%rd68, %rd71, %rd70;
	mov.u32 	%r88, _ZN3cub18CUB_300001_SM_10006detail9transform4smemE;
	// begin inline asm
	cp.async.bulk.shared::cluster.global.mbarrier::complete_tx::bytes [%r88], [%rd68], %r92, [%r86];
	// end inline asm
	// begin inline asm
	mbarrier.arrive.expect_tx.release.cta.shared::cta.b64 %rd69, [%r86], %r92; // 8. 
	// end inline asm
$L__BB12_3:
	bar.sync 	0;
	mov.u32 	%r97, _ZZN3cub18CUB_300001_SM_10006detail9transform23transform_kernel_ublkcpINS2_19async_copy_policy_tILi128EEElN4cuda3std3__46negateIiEEN6thrust24THRUST_300001_SM_1000_NS6detail15normal_iteratorINSC_10device_ptrIiEEEEJiEEEvT0_iT1_T2_DpNS2_16aligned_base_ptrIT3_EEE3bar;
$L__BB12_4:
	mov.b32 	%r98, 0;
	// begin inline asm
	{
	 .reg .pred P_OUT; 
	mbarrier.try_wait.parity.shared::cta.b64  P_OUT, [%r97], %r98;                                // 7a. 
	selp.b32 %r96, 1, 0, P_OUT; 
}
	// end inline asm
	setp.eq.s32 	%p14, %r96, 0;
	@%p14 bra 	$L__BB12_4;
	bra.uni 	$L__BB12_16;
$L__BB12_5:
	shl.b32 	%r49, %r3, 2;
	cvt.s64.s32 	%rd42, %r49;
	shr.u64 	%rd4, %rd42, 2;
	mov.u32 	%r4, %ntid.x;
	mov.u32 	%r5, %ntid.y;
	mov.u32 	%r6, %ntid.z;
	mov.u32 	%r50, %tid.x;
	mov.u32 	%r51, %tid.y;
	mov.u32 	%r52, %tid.z;
	mad.lo.s32 	%r53, %r52, %r5, %r51;
	mad.lo.s32 	%r54, %r53, %r4, %r50;
	cvt.u64.u32 	%rd82, %r54;
	setp.le.u64 	%p4, %rd4, %rd82;
	@%p4 bra 	$L__BB12_15;
	mul.lo.s32 	%r55, %r4, %r5;
	mul.lo.s32 	%r56, %r55, %r6;
	cvt.u32.u64 	%r57, %rd82;
	cvt.u64.u32 	%rd6, %r56;
	add.s32 	%r58, %r57, %r56;
	cvt.u64.u32 	%rd43, %r58;
	max.u64 	%rd44, %rd4, %rd43;
	setp.gt.u64 	%p5, %rd4, %rd43;
	selp.u64 	%rd7, 1, 0, %p5;
	add.s64 	%rd45, %rd7, %rd43;
	sub.s64 	%rd8, %rd44, %rd45;
	and.b64  	%rd46, %rd8, -4294967296;
	setp.ne.s64 	%p6, %rd46, 0;
	@%p6 bra 	$L__BB12_8;
	cvt.u32.u64 	%r59, %rd6;
	cvt.u32.u64 	%r60, %rd8;
	div.u32 	%r61, %r60, %r59;
	cvt.u64.u32 	%rd78, %r61;
	bra.uni 	$L__BB12_9;
$L__BB12_8:
	div.u64 	%rd78, %rd8, %rd6;
$L__BB12_9:
	add.s64 	%rd12, %rd78, %rd7;
	and.b64  	%rd47, %rd12, 3;
	setp.eq.s64 	%p7, %rd47, 3;
	@%p7 bra 	$L__BB12_12;
	shl.b64 	%rd48, %rd3, 2;
	shl.b64 	%rd49, %rd82, 2;
	add.s64 	%rd50, %rd48, %rd49;
	cvt.s64.s32 	%rd51, %rd35;
	add.s64 	%rd52, %rd50, %rd51;
	add.s64 	%rd80, %rd34, %rd52;
	mov.u32 	%r64, _ZN3cub18CUB_300001_SM_10006detail9transform4smemE;
	add.s32 	%r65, %r1, %r64;
	shl.b32 	%r66, %r57, 2;
	add.s32 	%r109, %r65, %r66;
	mul.lo.s32 	%r67, %r6, %r5;
	mul.lo.s32 	%r68, %r67, %r4;
	shl.b32 	%r8, %r68, 2;
	add.s64 	%rd53, %rd12, 1;
	and.b64  	%rd54, %rd53, 3;
	neg.s64 	%rd79, %rd54;
$L__BB12_11:
	.pragma "nounroll";
	// begin inline asm
	cp.async.ca.shared.global [%r109], [%rd80], 4, 4;
	// end inline asm
	add.s64 	%rd82, %rd82, %rd6;
	shl.b64 	%rd56, %rd6, 2;
	add.s64 	%rd80, %rd80, %rd56;
	add.s32 	%r109, %r109, %r8;
	add.s64 	%rd79, %rd79, 1;
	setp.ne.s64 	%p8, %rd79, 0;
	@%p8 bra 	$L__BB12_11;
$L__BB12_12:
	setp.lt.u64 	%p9, %rd12, 3;
	@%p9 bra 	$L__BB12_15;
	shl.b64 	%rd22, %rd6, 2;
	shl.b64 	%rd57, %rd3, 2;
	shl.b64 	%rd58, %rd82, 2;
	add.s64 	%rd23, %rd57, %rd58;
	shl.b64 	%rd24, %rd6, 4;
	shl.b64 	%rd59, %rd6, 3;
	add.s64 	%rd25, %rd23, %rd59;
	add.s64 	%rd60, %rd82, %rd3;
	shl.b64 	%rd61, %rd60, 2;
	mad.lo.s64 	%rd26, %rd6, 12, %rd61;
	cvt.u32.u64 	%r70, %rd35;
	mov.u32 	%r71, _ZN3cub18CUB_300001_SM_10006detail9transform4smemE;
	add.s32 	%r72, %r70, %r71;
	mul.lo.s32 	%r73, %r6, %r5;
	mul.lo.s32 	%r74, %r73, %r4;
	shl.b32 	%r75, %r74, 2;
	cvt.u32.u64 	%r76, %rd82;
	shl.b32 	%r77, %r76, 2;
	add.s32 	%r110, %r72, %r77;
	add.s32 	%r113, %r110, %r75;
	shl.b32 	%r12, %r74, 4;
	shl.b32 	%r78, %r74, 3;
	add.s32 	%r112, %r110, %r78;
	mad.lo.s32 	%r111, %r74, 12, %r110;
	cvt.s64.s32 	%rd62, %rd35;
	add.s64 	%rd83, %rd34, %rd62;
$L__BB12_14:
	add.s64 	%rd63, %rd83, %rd23;
	// begin inline asm
	cp.async.ca.shared.global [%r110], [%rd63], 4, 4;
	// end inline asm
	add.s64 	%rd67, %rd23, %rd22;
	add.s64 	%rd64, %rd83, %rd67;
	// begin inline asm
	cp.async.ca.shared.global [%r113], [%rd64], 4, 4;
	// end inline asm
	add.s64 	%rd65, %rd83, %rd25;
	// begin inline asm
	cp.async.ca.shared.global [%r112], [%rd65], 4, 4;
	// end inline asm
	add.s64 	%rd66, %rd83, %rd26;
	// begin inline asm
	cp.async.ca.shared.global [%r111], [%rd66], 4, 4;
	// end inline asm
	add.s64 	%rd82, %rd82, %rd22;
	add.s64 	%rd83, %rd83, %rd24;
	add.s32 	%r113, %r113, %r12;
	add.s32 	%r112, %r112, %r12;
	add.s32 	%r111, %r111, %r12;
	add.s32 	%r110, %r110, %r12;
	setp.lt.u64 	%p10, %rd82, %rd4;
	@%p10 bra 	$L__BB12_14;
$L__BB12_15:
	// begin inline asm
	cp.async.commit_group;
	// end inline asm
	// begin inline asm
	cp.async.wait_group 0;
	// end inline asm
	barrier.sync 	0;
$L__BB12_16:
	cvt.u32.u64 	%r24, %rd35;
	setp.eq.s32 	%p15, %r2, %r3;
	@%p15 bra 	$L__BB12_22;
	setp.lt.s32 	%p16, %r43, 1;
	@%p16 bra 	$L__BB12_25;
	mov.u32 	%r117, %tid.x;
	neg.s32 	%r119, %r43;
	shl.b32 	%r99, %r117, 2;
	add.s32 	%r100, %r24, %r99;
	mov.u32 	%r101, _ZN3cub18CUB_300001_SM_10006detail9transform4smemE;
	add.s32 	%r118, %r101, %r100;
	shl.b64 	%rd72, %rd3, 2;
	add.s64 	%rd32, %rd1, %rd72;
$L__BB12_19:
	.pragma "nounroll";
	setp.ge.s32 	%p17, %r117, %r3;
	@%p17 bra 	$L__BB12_21;
	ld.shared.u32 	%r102, [%r118];
	neg.s32 	%r103, %r102;
	mul.wide.s32 	%rd73, %r117, 4;
	add.s64 	%rd74, %rd32, %rd73;
	st.global.u32 	[%rd74], %r103;
$L__BB12_21:
	add.s32 	%r119, %r119, 1;
	setp.ne.s32 	%p18, %r119, 0;
	add.s32 	%r118, %r118, 512;
	add.s32 	%r117, %r117, 128;
	@%p18 bra 	$L__BB12_19;
	bra.uni 	$L__BB12_25;
$L__BB12_22:
	setp.lt.s32 	%p19, %r43, 1;
	@%p19 bra 	$L__BB12_25;
	mov.u32 	%r114, %tid.x;
	neg.s32 	%r116, %r43;
	shl.b32 	%r104, %r114, 2;
	add.s32 	%r105, %r24, %r104;
	mov.u32 	%r106, _ZN3cub18CUB_300001_SM_10006detail9transform4smemE;
	add.s32 	%r115, %r106, %r105;
	shl.b64 	%rd75, %rd3, 2;
	add.s64 	%rd33, %rd1, %rd75;
$L__BB12_24:
	.pragma "nounroll";
	mul.wide.s32 	%rd76, %r114, 4;
	add.s64 	%rd77, %rd33, %rd76;
	ld.shared.u32 	%r107, [%r115];
	neg.s32 	%r108, %r107;
	st.global.u32 	[%rd77], %r108;
	add.s32 	%r116, %r116, 1;
	setp.eq.s32 	%p20, %r116, 0;
	add.s32 	%r115, %r115, 512;
	add.s32 	%r114, %r114, 128;
	@%p20 bra 	$L__BB12_25;
	bra.uni 	$L__BB12_24;
$L__BB12_25:
	ret;

}
	// .globl	_ZN3cub18CUB_300001_SM_10006detail9transform16transform_kernelINS2_10policy_hubILb0EN4cuda3std3__45tupleIJN6thrust24THRUST_300001_SM_1000_NS6detail15normal_iteratorINSA_10device_ptrIiEEEESF_EEEE10policy1000EiNS7_7modulusIiEESF_JPiSL_EEEvT0_iT1_T2_DpNS2_10kernel_argIT3_EE
.visible .entry _ZN3cub18CUB_300001_SM_10006detail9transform16transform_kernelINS2_10policy_hubILb0EN4cuda3std3__45tupleIJN6thrust24THRUST_300001_SM_1000_NS6detail15normal_iteratorINSA_10device_ptrIiEEEESF_EEEE10policy1000EiNS7_7modulusIiEESF_JPiSL_EEEvT0_iT1_T2_DpNS2_10kernel_argIT3_EE(
	.param .u32 _ZN3cub18CUB_300001_SM_10006detail9transform16transform_kernelINS2_10policy_hubILb0EN4cuda3std3__45tupleIJN6thrust24THRUST_300001_SM_1000_NS6detail15normal_iteratorINSA_10device_ptrIiEEEESF_EEEE10policy1000EiNS7_7modulusIiEESF_JPiSL_EEEvT0_iT1_T2_DpNS2_10kernel_argIT3_EE_param_0,
	.param .u32 _ZN3cub18CUB_300001_SM_10006detail9transform16transform_kernelINS2_10policy_hubILb0EN4cuda3std3__45tupleIJN6thrust24THRUST_300001_SM_1000_NS6detail15normal_iteratorINSA_10device_ptrIiEEEESF_EEEE10policy1000EiNS7_7modulusIiEESF_JPiSL_EEEvT0_iT1_T2_DpNS2_10kernel_argIT3_EE_param_1,
	.param .align 1 .b8 _ZN3cub18CUB_300001_SM_10006detail9transform16transform_kernelINS2_10policy_hubILb0EN4cuda3std3__45tupleIJN6thrust24THRUST_300001_SM_1000_NS6detail15normal_iteratorINSA_10device_ptrIiEEEESF_EEEE10policy1000EiNS7_7modulusIiEESF_JPiSL_EEEvT0_iT1_T2_DpNS2_10kernel_argIT3_EE_param_2[1],
	.param .align 8 .b8 _ZN3cub18CUB_300001_SM_10006detail9transform16transform_kernelINS2_10policy_hubILb0EN4cuda3std3__45tupleIJN6thrust24THRUST_300001_SM_1000_NS6detail15normal_iteratorINSA_10device_ptrIiEEEESF_EEEE10policy1000EiNS7_7modulusIiEESF_JPiSL_EEEvT0_iT1_T2_DpNS2_10kernel_argIT3_EE_param_3[8],
	.param .align 8 .b8 _ZN3cub18CUB_300001_SM_10006detail9transform16transform_kernelINS2_10policy_hubILb0EN4cuda3std3__45tupleIJN6thrust24THRUST_300001_SM_1000_NS6detail15normal_iteratorINSA_10device_ptrIiEEEESF_EEEE10policy1000EiNS7_7modulusIiEESF_JPiSL_EEEvT0_iT1_T2_DpNS2_10kernel_argIT3_EE_param_4[16],
	.param .align 8 .b8 _ZN3cub18CUB_300001_SM_10006detail9transform16transform_kernelINS2_10policy_hubILb0EN4cuda3std3__45tupleIJN6thrust24THRUST_300001_SM_1000_NS6detail15normal_iteratorINSA_10device_ptrIiEEEESF_EEEE10policy1000EiNS7_7modulusIiEESF_JPiSL_EEEvT0_iT1_T2_DpNS2_10kernel_argIT3_EE_param_5[16]
)
.maxntid 128
{
	.reg .pred 	%p<28>;
	.reg .b32 	%r<194>;
	.reg .b64 	%rd<143>;
	// demoted variable
	.shared .align 8 .u64 _ZZN3cub18CUB_300001_SM_10006detail9transform23transform_kernel_ublkcpINS2_19async_copy_policy_tILi128EEEiN4cuda3std3__47modulusIiEEN6thrust24THRUST_300001_SM_1000_NS6detail15normal_iteratorINSC_10device_ptrIiEEEEJiiEEEvT0_iT1_T2_DpNS2_16aligned_base_ptrIT3_EEE3bar;
	ld.param.u64 	%rd66, [_ZN3cub18CUB_300001_SM_10006detail9transform16transform_kernelINS2_10policy_hubILb0EN4cuda3std3__45tupleIJN6thrust24THRUST_300001_SM_1000_NS6detail15normal_iteratorINSA_10device_ptrIiEEEESF_EEEE10policy1000EiNS7_7modulusIiEESF_JPiSL_EEEvT0_iT1_T2_DpNS2_10kernel_argIT3_EE_param_5];
	ld.param.u64 	%rd64, [_ZN3cub18CUB_300001_SM_10006detail9transform16transform_kernelINS2_10policy_hubILb0EN4cuda3std3__45tupleIJN6thrust24THRUST_300001_SM_1000_NS6detail15normal_iteratorINSA_10device_ptrIiEEEESF_EEEE10policy1000EiNS7_7modulusIiEESF_JPiSL_EEEvT0_iT1_T2_DpNS2_10kernel_argIT3_EE_param_4];
	ld.param.u32 	%r71, [_ZN3cub18CUB_300001_SM_10006detail9transform16transform_kernelINS2_10policy_hubILb0EN4cuda3std3__45tupleIJN6thrust24THRUST_300001_SM_1000_NS6detail15normal_iteratorINSA_10device_ptrIiEEEESF_EEEE10policy1000EiNS7_7modulusIiEESF_JPiSL_EEEvT0_iT1_T2_DpNS2_10kernel_argIT3_EE_param_0];
	ld.param.u64 	%rd67, [_ZN3cub18CUB_300001_SM_10006detail9transform16transform_kernelINS2_10policy_hubILb0EN4cuda3std3__45tupleIJN6thrust24THRUST_300001_SM_1000_NS6detail15normal_iteratorINSA_10device_ptrIiEEEESF_EEEE10policy1000EiNS7_7modulusIiEESF_JPiSL_EEEvT0_iT1_T2_DpNS2_10kernel_argIT3_EE_param_5+8];
	ld.param.u64 	%rd65, [_ZN3cub18CUB_300001_SM_10006detail9transform16transform_kernelINS2_10policy_hubILb0EN4cuda3std3__45tupleIJN6thrust24THRUST_300001_SM_1000_NS6detail15normal_iteratorINSA_10device_ptrIiEEEESF_EEEE10policy1000EiNS7_7modulusIiEESF_JPiSL_EEEvT0_iT1_T2_DpNS2_10kernel_argIT3_EE_param_4+8];
	ld.param.u64 	%rd68, [_ZN3cub18CUB_300001_SM_10006detail9transform16transform_kernelINS2_10policy_hubILb0EN4cuda3std3__45tupleIJN6thrust24THRUST_300001_SM_1000_NS6detail15normal_iteratorINSA_10device_ptrIiEEEESF_EEEE10policy1000EiNS7_7modulusIiEESF_JPiSL_EEEvT0_iT1_T2_DpNS2_10kernel_argIT3_EE_param_3];
	ld.param.u32 	%r70, [_ZN3cub18CUB_300001_SM_10006detail9transform16transform_kernelINS2_10policy_hubILb0EN4cuda3std3__45tupleIJN6thrust24THRUST_300001_SM_1000_NS6detail15normal_iteratorINSA_10device_ptrIiEEEESF_EEEE10policy1000EiNS7_7modulusIiEESF_JPiSL_EEEvT0_iT1_T2_DpNS2_10kernel_argIT3_EE_param_1];
	cvta.to.global.u64 	%rd1, %rd68;
	cvt.u32.u64 	%r1, %rd65;
	cvt.u32.u64 	%r2, %rd67;
	shl.b32 	%r3, %r70, 7;
	mov.u32 	%r72, %ctaid.x;
	mul.lo.s32 	%r4, %r3, %r72;
	sub.s32 	%r5, %r71, %r4;
	min.s32 	%r6, %r3, %r5;
	setp.eq.s32 	%p1, %r72, 0;
	add.s32 	%r74, %r72, 2;
	mov.u32 	%r75, %nctaid.x;
	setp.ge.u32 	%p2, %r74, %r75;
	shl.b32 	%r7, %r70, 9;
	or.pred  	%p3, %p1, %p2;
	@%p3 bra 	$L__BB13_5;
	mov.b32 	%r139, -1;
	// begin inline asm
	{
	 .reg .pred P_OUT; 
	elect.sync _|P_OUT, %r139;
	selp.b32 %r138, 1, 0, P_OUT; 
}
	// end inline asm
	mov.u32 	%r140, %tid.x;
	setp.gt.u32 	%p18, %r140, 31;
	setp.eq.s32 	%p19, %r138, 0;
	or.pred  	%p20, %p18, %p19;
	@%p20 bra 	$L__BB13_3;
	mov.u32 	%r141, _ZZN3cub18CUB_300001_SM_10006detail9transform23transform_kernel_ublkcpINS2_19async_copy_policy_tILi128EEEiN4cuda3std3__47modulusIiEEN6thrust24THRUST_300001_SM_1000_NS6detail15normal_iteratorINSC_10device_ptrIiEEEEJiiEEEvT0_iT1_T2_DpNS2_16aligned_base_ptrIT3_EEE3bar;
	mov.b32 	%r142, 1;
	// begin inline asm
	mbarrier.init.shared.b64 [%r141], %r142;
	// end inline asm
	// begin inline asm
	fence.proxy.async.shared::cta; // 6.
	// end inline asm
	mul.wide.s32 	%rd120, %r4, 4;
	add.s32 	%r151, %r7, 15;
	add.s32 	%r152, %r151, %r1;
	and.b32  	%r144, %r152, -16;
	cvta.to.global.u64 	%rd121, %rd64;
	add.s64 	%rd117, %rd121, %rd120;
	mov.u32 	%r143, _ZN3cub18CUB_300001_SM_10006detail9transform4smemE;
	// begin inline asm
	cp.async.bulk.shared::cluster.global.mbarrier::complete_tx::bytes [%r143], [%rd117], %r144, [%r141];
	// end inline asm
	add.s32 	%r153, %r151, %r2;
	and.b32  	%r147, %r153, -16;
	add.s32 	%r154, %r143, %r7;
	add.s32 	%r146, %r154, 128;
	cvta.to.global.u64 	%rd122, %rd66;
	add.s64 	%rd118, %rd122, %rd120;
	// begin inline asm
	cp.async.bulk.shared::cluster.global.mbarrier::complete_tx::bytes [%r146], [%rd118], %r147, [%r141];
	// end inline asm
	add.s32 	%r150, %r147, %r144;
	// begin inline asm
	mbarrier.arrive.expect_tx.release.cta.shared::cta.b64 %rd119, [%r141], %r150; // 8. 
	// end inline asm
$L__BB13_3:
	bar.sync 	0;
	mov.u32 	%r156, _ZZN3cub18CUB_300001_SM_10006detail9transform23transform_kernel_ublkcpINS2_19async_copy_policy_tILi128EEEiN4cuda3std3__47modulusIiEEN6thrust24THRUST_300001_SM_1000_NS6detail15normal_iteratorINSC_10device_ptrIiEEEEJiiEEEvT0_iT1_T2_DpNS2_16aligned_base_ptrIT3_EEE3bar;
$L__BB13_4:
	mov.b32 	%r157, 0;
	// begin inline asm
	{
	 .reg .pred P_OUT; 
	mbarrier.try_wait.parity.shared::cta.b64  P_OUT, [%r156], %r157;                                // 7a. 
	selp.b32 %r155, 1, 0, P_OUT; 
}
	// end inline asm
	setp.eq.s32 	%p21, %r155, 0;
	@%p21 bra 	$L__BB13_4;
	bra.uni 	$L__BB13_26;
$L__BB13_5:
	cvt.s64.s32 	%rd4, %r1;
	cvt.s64.s32 	%rd5, %r4;
	shl.b32 	%r77, %r6, 2;
	cvt.s64.s32 	%rd69, %r77;
	shr.u64 	%rd6, %rd69, 2;
	mov.u32 	%r8, %ntid.x;
	mov.u32 	%r9, %ntid.y;
	mul.lo.s32 	%r78, %r8, %r9;
	mov.u32 	%r10, %ntid.z;
	mul.lo.s32 	%r11, %r78, %r10;
	mov.u32 	%r79, %tid.x;
	mov.u32 	%r80, %tid.y;
	mov.u32 	%r81, %tid.z;
	mad.lo.s32 	%r82, %r81, %r9, %r80;
	mad.lo.s32 	%r83, %r82, %r8, %r79;
	cvt.u64.u32 	%rd140, %r83;
	setp.le.u64 	%p4, %rd6, %rd140;
	@%p4 bra 	$L__BB13_15;
	cvt.u32.u64 	%r84, %rd140;
	cvt.u64.u32 	%rd8, %r11;
	add.s32 	%r85, %r84, %r11;
	cvt.u64.u32 	%rd70, %r85;
	max.u64 	%rd71, %rd6, %rd70;
	setp.gt.u64 	%p5, %rd6, %rd70;
	selp.u64 	%rd9, 1, 0, %p5;
	add.s64 	%rd72, %rd9, %rd70;
	sub.s64 	%rd10, %rd71, %rd72;
	and.b64  	%rd73, %rd10, -4294967296;
	setp.ne.s64 	%p6, %rd73, 0;
	@%p6 bra 	$L__BB13_8;
	cvt.u32.u64 	%r86, %rd8;
	cvt.u32.u64 	%r87, %rd10;
	div.u32 	%r88, %r87, %r86;
	cvt.u64.u32 	%rd129, %r88;
	bra.uni 	$L__BB13_9;
$L__BB13_8:
	div.u64 	%rd129, %rd10, %rd8;
$L__BB13_9:
	add.s64 	%rd14, %rd129, %rd9;
	and.b64  	%rd74, %rd14, 3;
	setp.eq.s64 	%p7, %rd74, 3;
	mov.u64 	%rd133, %rd140;
	@%p7 bra 	$L__BB13_12;
	shl.b64 	%rd75, %rd140, 2;
	shl.b64 	%rd76, %rd5, 2;
	add.s64 	%rd77, %rd75, %rd76;
	add.s64 	%rd78, %rd77, %rd4;
	add.s64 	%rd131, %rd64, %rd78;
	mov.u32 	%r90, _ZN3cub18CUB_300001_SM_10006detail9transform4smemE;
	add.s32 	%r91, %r1, %r90;
	shl.b32 	%r92, %r84, 2;
	add.s32 	%r176, %r91, %r92;
	mul.lo.s32 	%r93, %r10, %r9;
	mul.lo.s32 	%r94, %r93, %r8;
	shl.b32 	%r13, %r94, 2;
	add.s64 	%rd79, %rd14, 1;
	and.b64  	%rd80, %rd79, 3;
	neg.s64 	%rd130, %rd80;
	mov.u64 	%rd133, %rd140;
$L__BB13_11:
	.pragma "nounroll";
	// begin inline asm
	cp.async.ca.shared.global [%r176], [%rd131], 4, 4;
	// end inline asm
	add.s64 	%rd133, %rd133, %rd8;
	shl.b64 	%rd82, %rd8, 2;
	add.s64 	%rd131, %rd131, %rd82;
	add.s32 	%r176, %r176, %r13;
	add.s64 	%rd130, %rd130, 1;
	setp.ne.s64 	%p8, %rd130, 0;
	@%p8 bra 	$L__BB13_11;
$L__BB13_12:
	setp.lt.u64 	%p9, %rd14, 3;
	@%p9 bra 	$L__BB13_15;
	shl.b64 	%rd24, %rd8, 2;
	shl.b64 	%rd83, %rd133, 2;
	shl.b64 	%rd84, %rd5, 2;
	add.s64 	%rd25, %rd83, %rd84;
	shl.b64 	%rd85, %rd8, 3;
	add.s64 	%rd26, %rd25, %rd85;
	add.s64 	%rd86, %rd133, %rd5;
	shl.b64 	%rd87, %rd86, 2;
	mad.lo.s64 	%rd27, %rd8, 12, %rd87;
	cvt.u32.u64 	%r96, %rd65;
	mov.u32 	%r97, _ZN3cub18CUB_300001_SM_10006detail9transform4smemE;
	add.s32 	%r98, %r96, %r97;
	mul.lo.s32 	%r99, %r10, %r9;
	mul.lo.s32 	%r100, %r99, %r8;
	shl.b32 	%r101, %r100, 2;
	cvt.u32.u64 	%r102, %rd133;
	shl.b32 	%r103, %r102, 2;
	add.s32 	%r177, %r98, %r103;
	add.s32 	%r180, %r177, %r101;
	shl.b32 	%r104, %r100, 3;
	add.s32 	%r179, %r177, %r104;
	mad.lo.s32 	%r178, %r100, 12, %r177;
	cvt.s64.s32 	%rd88, %rd65;
	add.s64 	%rd134, %rd64, %rd88;
$L__BB13_14:
	add.s64 	%rd89, %rd134, %rd25;
	// begin inline asm
	cp.async.ca.shared.global [%r177], [%rd89], 4, 4;
	// end inline asm
	add.s64 	%rd93, %rd25, %rd24;
	add.s64 	%rd90, %rd134, %rd93;
	// begin inline asm
	cp.async.ca.shared.global [%r180], [%rd90], 4, 4;
	// end inline asm
	add.s64 	%rd91, %rd134, %rd26;
	// begin inline asm
	cp.async.ca.shared.global [%r179], [%rd91], 4, 4;
	// end inline asm
	add.s64 	%rd92, %rd134, %rd27;
	// begin inline asm
	cp.async.ca.shared.global [%r178], [%rd92], 4, 4;
	// end inline asm
	add.s64 	%rd133, %rd133, %rd24;
	mul.wide.u32 	%rd94, %r11, 16;
	add.s64 	%rd134, %rd134, %rd94;
	mul.lo.s32 	%r109, %r10, %r9;
	mul.lo.s32 	%r110, %r109, %r8;
	shl.b32 	%r111, %r110, 4;
	add.s32 	%r180, %r180, %r111;
	add.s32 	%r179, %r179, %r111;
	add.s32 	%r178, %r178, %r111;
	add.s32 	%r177, %r177, %r111;
	setp.lt.u64 	%p10, %rd133, %rd6;
	@%p10 bra 	$L__BB13_14;
$L__BB13_15:
	setp.le.u64 	%p11, %rd6, %rd140;
	// begin inline asm
	cp.async.commit_group;
	// end inline asm
	cvt.s64.s32 	%rd33, %r2;
	@%p11 bra 	$L__BB13_25;
	cvt.u32.u64 	%r112, %rd140;
	cvt.u64.u32 	%rd34, %r11;
	add.s32 	%r113, %r112, %r11;
	cvt.u64.u32 	%rd95, %r113;
	max.u64 	%rd96, %rd6, %rd95;
	setp.gt.u64 	%p12, %rd6, %rd95;
	selp.u64 	%rd35, 1, 0, %p12;
	add.s64 	%rd97, %rd35, %rd95;
	sub.s64 	%rd36, %rd96, %rd97;
	and.b64  	%rd98, %rd36, -4294967296;
	setp.ne.s64 	%p13, %rd98, 0;
	@%p13 bra 	$L__BB13_18;
	cvt.u32.u64 	%r114, %rd34;
	cvt.u32.u64 	%r115, %rd36;
	div.u32 	%r116, %r115, %r114;
	cvt.u64.u32 	%rd136, %r116;
	bra.uni 	$L__BB13_19;
$L__BB13_18:
	div.u64 	%rd136, %rd36, %rd34;
$L__BB13_19:
	add.s64 	%rd40, %rd136, %rd35;
	and.b64  	%rd99, %rd40, 3;
	setp.eq.s64 	%p14, %rd99, 3;
	@%p14 bra 	$L__BB13_22;
	shl.b64 	%rd100, %rd140, 2;
	shl.b64 	%rd101, %rd5, 2;
	add.s64 	%rd102, %rd100, %rd101;
	add.s64 	%rd103, %rd102, %rd33;
	add.s64 	%rd138, %rd66, %rd103;
	shl.b64 	%rd42, %rd34, 2;
	mov.u32 	%r118, _ZN3cub18CUB_300001_SM_10006detail9transform4smemE;
	add.s32 	%r119, %r2, %r118;
	add.s32 	%r120, %r119, %r7;
	shl.b32 	%r121, %r112, 2;
	add.s32 	%r181, %r120, %r121;
	mul.lo.s32 	%r122, %r10, %r9;
	mul.lo.s32 	%r123, %r122, %r8;
	shl.b32 	%r29, %r123, 2;
	add.s64 	%rd104, %rd40, 1;
	and.b64  	%rd105, %rd104, 3;
	neg.s64 	%rd137, %rd105;
$L__BB13_21:
	.pragma "nounroll";
	add.s32 	%r124, %r181, 128;
	// begin inline asm
	cp.async.ca.shared.global [%r124], [%rd138], 4, 4;
	// end inline asm
	add.s64 	%rd140, %rd140, %rd34;
	add.s64 	%rd138, %rd138, %rd42;
	add.s32 	%r181, %r181, %r29;
	add.s64 	%rd137, %rd137, 1;
	setp.ne.s64 	%p15, %rd137, 0;
	@%p15 bra 	$L__BB13_21;
$L__BB13_22:
	setp.lt.u64 	%p16, %rd40, 3;
	@%p16 bra 	$L__BB13_25;
	shl.b64 	%rd51, %rd34, 2;
	shl.b64 	%rd107, %rd140, 2;
	shl.b64 	%rd108, %rd5, 2;
	add.s64 	%rd52, %rd107, %rd108;
	add.s64 	%rd53, %rd52, %rd51;
	shl.b64 	%rd54, %rd34, 4;
	shl.b64 	%rd109, %rd34, 3;
	add.s64 	%rd55, %rd52, %rd109;
	add.s64 	%rd110, %rd140, %rd5;
	shl.b64 	%rd111, %rd110, 2;
	mad.lo.s64 	%rd56, %rd34, 12, %rd111;
	mov.u32 	%r125, _ZN3cub18CUB_300001_SM_10006detail9transform4smemE;
	add.s32 	%r126, %r2, %r125;
	mul.lo.s32 	%r127, %r10, %r9;
	mul.lo.s32 	%r128, %r127, %r8;
	shl.b32 	%r129, %r128, 2;
	cvt.u32.u64 	%r130, %rd140;
	shl.b32 	%r131, %r130, 2;
	add.s32 	%r132, %r126, %r7;
	add.s32 	%r182, %r132, %r131;
	add.s32 	%r185, %r182, %r129;
	shl.b32 	%r33, %r128, 4;
	shl.b32 	%r133, %r128, 3;
	add.s32 	%r184, %r182, %r133;
	mad.lo.s32 	%r183, %r128, 12, %r182;
	add.s64 	%rd141, %rd66, %rd33;
$L__BB13_24:
	add.s64 	%rd113, %rd141, %rd52;
	add.s32 	%r134, %r182, 128;
	// begin inline asm
	cp.async.ca.shared.global [%r134], [%rd113], 4, 4;
	// end inline asm
	add.s64 	%rd114, %rd141, %rd53;
	add.s32 	%r135, %r185, 128;
	// begin inline asm
	cp.async.ca.shared.global [%r135], [%rd114], 4, 4;
	// end inline asm
	add.s64 	%rd115, %rd141, %rd55;
	add.s32 	%r136, %r184, 128;
	// begin inline asm
	cp.async.ca.shared.global [%r136], [%rd115], 4, 4;
	// end inline asm
	add.s64 	%rd116, %rd141, %rd56;
	add.s32 	%r137, %r183, 128;
	// begin inline asm
	cp.async.ca.shared.global [%r137], [%rd116], 4, 4;
	// end inline asm
	add.s64 	%rd140, %rd140, %rd51;
	add.s64 	%rd141, %rd141, %rd54;
	add.s32 	%r185, %r185, %r33;
	add.s32 	%r184, %r184, %r33;
	add.s32 	%r183, %r183, %r33;
	add.s32 	%r182, %r182, %r33;
	setp.lt.u64 	%p17, %rd140, %rd6;
	@%p17 bra 	$L__BB13_24;
$L__BB13_25:
	// begin inline asm
	cp.async.commit_group;
	// end inline asm
	// begin inline asm
	cp.async.wait_group 0;
	// end inline asm
	barrier.sync 	0;
$L__BB13_26:
	cvt.u32.u64 	%r45, %rd65;
	setp.gt.s32 	%p22, %r3, %r5;
	@%p22 bra 	$L__BB13_30;
	setp.lt.s32 	%p23, %r70, 1;
	@%p23 bra 	$L__BB13_35;
	mov.u32 	%r186, %tid.x;
	neg.s32 	%r189, %r70;
	add.s32 	%r158, %r2, %r7;
	shl.b32 	%r159, %r186, 2;
	add.s32 	%r160, %r158, %r159;
	mov.u32 	%r161, _ZN3cub18CUB_300001_SM_10006detail9transform4smemE;
	add.s32 	%r162, %r160, %r161;
	add.s32 	%r188, %r162, 128;
	add.s32 	%r163, %r45, %r159;
	add.s32 	%r187, %r161, %r163;
	mul.wide.s32 	%rd123, %r4, 4;
	add.s64 	%rd62, %rd1, %rd123;
$L__BB13_29:
	.pragma "nounroll";
	mul.wide.s32 	%rd124, %r186, 4;
	add.s64 	%rd125, %rd62, %rd124;
	ld.shared.u32 	%r164, [%r187];
	ld.shared.u32 	%r165, [%r188];
	rem.s32 	%r166, %r164, %r165;
	st.global.u32 	[%rd125], %r166;
	add.s32 	%r189, %r189, 1;
	setp.eq.s32 	%p24, %r189, 0;
	add.s32 	%r188, %r188, 512;
	add.s32 	%r187, %r187, 512;
	add.s32 	%r186, %r186, 128;
	@%p24 bra 	$L__BB13_35;
	bra.uni 	$L__BB13_29;
$L__BB13_30:
	setp.lt.s32 	%p25, %r70, 1;
	@%p25 bra 	$L__BB13_35;
	mov.u32 	%r190, %tid.x;
	neg.s32 	%r193, %r70;
	add.s32 	%r167, %r2, %r7;
	shl.b32 	%r168, %r190, 2;
	add.s32 	%r169, %r167, %r168;
	mov.u32 	%r170, _ZN3cub18CUB_300001_SM_10006detail9transform4smemE;
	add.s32 	%r171, %r169, %r170;
	add.s32 	%r192, %r171, 128;
	add.s32 	%r172, %r45, %r168;
	add.s32 	%r191, %r170, %r172;
	mul.wide.s32 	%rd126, %r4, 4;
	add.s64 	%rd63, %rd1, %rd126;
$L__BB13_32:
	.pragma "nounroll";
	setp.ge.s32 	%p26, %r190, %r6;
	@%p26 bra 	$L__BB13_34;
	ld.shared.u32 	%r173, [%r191];
	ld.shared.u32 	%r174, [%r192];
	rem.s32 	%r175, %r173, %r174;
	mul.wide.s32 	%rd127, %r190, 4;
	add.s64 	%rd128, %rd63, %rd127;
	st.global.u32 	[%rd128], %r175;
$L__BB13_34:
	add.s32 	%r193, %r193, 1;
	setp.ne.s32 	%p27, %r193, 0;
	add.s32 	%r192, %r192, 512;
	add.s32 	%r191, %r191, 512;
	add.s32 	%r190, %r190, 128;
	@%p27 bra 	$L__BB13_32;
$L__BB13_35:
	ret;

}
	// .globl	_ZN3cub18CUB_300001_SM_10006detail9transform16transform_kernelINS2_10policy_hubILb0EN4cuda3std3__45tupleIJN6thrust24THRUST_300001_SM_1000_NS6detail15normal_iteratorINSA_10device_ptrIiEEEESF_EEEE10policy1000ElNS7_7modulusIiEESF_JPiSL_EEEvT0_iT1_T2_DpNS2_10kernel_argIT3_EE
.visible .entry _ZN3cub18CUB_300001_SM_10006detail9transform16transform_kernelINS2_10policy_hubILb0EN4cuda3std3__45tupleIJN6thrust24THRUST_300001_SM_1000_NS6detail15normal_iteratorINSA_10device_ptrIiEEEESF_EEEE10policy1000ElNS7_7modulusIiEESF_JPiSL_EEEvT0_iT1_T2_DpNS2_10kernel_argIT3_EE(
	.param .u64 _ZN3cub18CUB_300001_SM_10006detail9transform16transform_kernelINS2_10policy_hubILb0EN4cuda3std3__45tupleIJN6thrust24THRUST_300001_SM_1000_NS6detail15normal_iteratorINSA_10device_ptrIiEEEESF_EEEE10policy1000ElNS7_7modulusIiEESF_JPiSL_EEEvT0_iT1_T2_DpNS2_10kernel_argIT3_EE_param_0,
	.param .u32 _ZN3cub18CUB_300001_SM_10006detail9transform16transform_kernelINS2_10policy_hubILb0EN4cuda3std3__45tupleIJN6thrust24THRUST_300001_SM_1000_NS6detail15normal_iteratorINSA_10device_ptrIiEEEESF_EEEE10policy1000ElNS7_7modulusIiEESF_JPiSL_EEEvT0_iT1_T2_DpNS2_10kernel_argIT3_EE_param_1,
	.param .align 1 .b8 _ZN3cub18CUB_300001_SM_10006detail9transform16transform_kernelINS2_10policy_hubILb0EN4cuda3std3__45tupleIJN6thrust24THRUST_300001_SM_1000_NS6detail15normal_iteratorINSA_10device_ptrIiEEEESF_EEEE10policy1000ElNS7_7modulusIiEESF_JPiSL_EEEvT0_iT1_T2_DpNS2_10kernel_argIT3_EE_param_2[1],
	.param .align 8 .b8 _ZN3cub18CUB_300001_SM_10006detail9transform16transform_kernelINS2_10policy_hubILb0EN4cuda3std3__45tupleIJN6thrust24THRUST_300001_SM_1000_NS6detail15normal_iteratorINSA_10device_ptrIiEEEESF_EEEE10policy1000ElNS7_7modulusIiEESF_JPiSL_EEEvT0_iT1_T2_DpNS2_10kernel_argIT3_EE_param_3[8],
	.param .align 8 .b8 _ZN3cub18CUB_300001_SM_10006detail9transform16transform_kernelINS2_10policy_hubILb0EN4cuda3std3__45tupleIJN6thrust24THRUST_300001_SM_1000_NS6detail15normal_iteratorINSA_10device_ptrIiEEEESF_EEEE10policy1000ElNS7_7modulusIiEESF_JPiSL_EEEvT0_iT1_T2_DpNS2_10kernel_argIT3_EE_param_4[16],
	.param .align 8 .b8 _ZN3cub18CUB_300001_SM_10006detail9transform16transform_kernelINS2_10policy_hubILb0EN4cuda3std3__45tupleIJN6thrust24THRUST_300001_SM_1000_NS6detail15normal_iteratorINSA_10device_ptrIiEEEESF_EEEE10policy1000ElNS7_7modulusIiEESF_JPiSL_EEEvT0_iT1_T2_DpNS2_10kernel_argIT3_EE_param_5[16]
)
.maxntid 128
{
	.reg .pred 	%p<28>;
	.reg .b32 	%r<187>;
	.reg .b64 	%rd<147>;
	// demoted variable
	.shared .align 8 .u64 _ZZN3cub18CUB_300001_SM_10006detail9transform23transform_kernel_ublkcpINS2_19async_copy_policy_tILi128EEElN4cuda3std3__47modulusIiEEN6thrust24THRUST_300001_SM_1000_NS6detail15normal_iteratorINSC_10device_ptrIiEEEEJiiEEEvT0_iT1_T2_DpNS2_16aligned_base_ptrIT3_EEE3bar;
	ld.param.u64 	%rd68, [_ZN3cub18CUB_300001_SM_10006detail9transform16transform_kernelINS2_10policy_hubILb0EN4cuda3std3__45tupleIJN6thrust24THRUST_300001_SM_1000_NS6detail15normal_iteratorINSA_10device_ptrIiEEEESF_EEEE10policy1000ElNS7_7modulusIiEESF_JPiSL_EEEvT0_iT1_T2_DpNS2_10kernel_argIT3_EE_param_5];
	ld.param.u64 	%rd66, [_ZN3cub18CUB_300001_SM_10006detail9transform16transform_kernelINS2_10policy_hubILb0EN4cuda3std3__45tupleIJN6thrust24THRUST_300001_SM_1000_NS6detail15normal_iteratorINSA_10device_ptrIiEEEESF_EEEE10policy1000ElNS7_7modulusIiEESF_JPiSL_EEEvT0_iT1_T2_DpNS2_10kernel_argIT3_EE_param_4];
	ld.param.u64 	%rd70, [_ZN3cub18CUB_300001_SM_10006detail9transform16transform_kernelINS2_10policy_hubILb0EN4cuda3std3__45tupleIJN6thrust24THRUST_300001_SM_1000_NS6detail15normal_iteratorINSA_10device_ptrIiEEEESF_EEEE10policy1000ElNS7_7modulusIiEESF_JPiSL_EEEvT0_iT1_T2_DpNS2_10kernel_argIT3_EE_param_0];
	ld.param.u64 	%rd69, [_ZN3cub18CUB_300001_SM_10006detail9transform16transform_kernelINS2_10policy_hubILb0EN4cuda3std3__45tupleIJN6thrust24THRUST_300001_SM_1000_NS6detail15normal_iteratorINSA_10device_ptrIiEEEESF_EEEE10policy1000ElNS7_7modulusIiEESF_JPiSL_EEEvT0_iT1_T2_DpNS2_10kernel_argIT3_EE_param_5+8];
	ld.param.u64 	%rd67, [_ZN3cub18CUB_300001_SM_10006detail9transform16transform_kernelINS2_10policy_hubILb0EN4cuda3std3__45tupleIJN6thrust24THRUST_300001_SM_1000_NS6detail15normal_iteratorINSA_10device_ptrIiEEEESF_EEEE10policy1000ElNS7_7modulusIiEESF_JPiSL_EEEvT0_iT1_T2_DpNS2_10kernel_argIT3_EE_param_4+8];
	ld.param.u64 	%rd71, [_ZN3cub18CUB_300001_SM_10006detail9transform16transform_kernelINS2_10policy_hubILb0EN4cuda3std3__45tupleIJN6thrust24THRUST_300001_SM_1000_NS6detail15normal_iteratorINSA_10device_ptrIiEEEESF_EEEE10policy1000ElNS7_7modulusIiEESF_JPiSL_EEEvT0_iT1_T2_DpNS2_10kernel_argIT3_EE_param_3];
	ld.param.u32 	%r68, [_ZN3cub18CUB_300001_SM_10006detail9transform16transform_kernelINS2_10policy_hubILb0EN4cuda3std3__45tupleIJN6thrust24THRUST_300001_SM_1000_NS6detail15normal_iteratorINSA_10device_ptrIiEEEESF_EEEE10policy1000ElNS7_7modulusIiEESF_JPiSL_EEEvT0_iT1_T2_DpNS2_10kernel_argIT3_EE_param_1];
	cvta.to.global.u64 	%rd1, %rd71;
	cvt.u32.u64 	%r1, %rd67;
	cvt.u32.u64 	%r2, %rd69;
	shl.b32 	%r3, %r68, 7;
	mov.u32 	%r69, %ctaid.x;
	cvt.u64.u32 	%rd72, %r69;
	cvt.s64.s32 	%rd73, %r3;
	mul.lo.s64 	%rd4, %rd73, %rd72;
	sub.s64 	%rd74, %rd70, %rd4;
	min.s64 	%rd75, %rd74, %rd73;
	cvt.u32.u64 	%r4, %rd75;
	setp.eq.s32 	%p1, %r69, 0;
	add.s32 	%r71, %r69, 2;
	mov.u32 	%r72, %nctaid.x;
	setp.ge.u32 	%p2, %r71, %r72;
	shl.b32 	%r5, %r68, 9;
	or.pred  	%p3, %p1, %p2;
	@%p3 bra 	$L__BB14_5;
	mov.b32 	%r132, -1;
	// begin inline asm
	{
	 .reg .pred P_OUT; 
	elect.sync _|P_OUT, %r132;
	selp.b32 %r131, 1, 0, P_OUT; 
}
	// end inline asm
	mov.u32 	%r133, %tid.x;
	setp.gt.u32 	%p18, %r133, 31;
	setp.eq.s32 	%p19, %r131, 0;
	or.pred  	%p20, %p18, %p19;
	@%p20 bra 	$L__BB14_3;
	mov.u32 	%r134, _ZZN3cub18CUB_300001_SM_10006detail9transform23transform_kernel_ublkcpINS2_19async_copy_policy_tILi128EEElN4cuda3std3__47modulusIiEEN6thrust24THRUST_300001_SM_1000_NS6detail15normal_iteratorINSC_10device_ptrIiEEEEJiiEEEvT0_iT1_T2_DpNS2_16aligned_base_ptrIT3_EEE3bar;
	mov.b32 	%r135, 1;
	// begin inline asm
	mbarrier.init.shared.b64 [%r134], %r135;
	// end inline asm
	// begin inline asm
	fence.proxy.async.shared::cta; // 6.
	// end inline asm
	shl.b64 	%rd124, %rd4, 2;
	add.s32 	%r144, %r5, 15;
	add.s32 	%r145, %r144, %r1;
	and.b32  	%r137, %r145, -16;
	cvta.to.global.u64 	%rd125, %rd66;
	add.s64 	%rd121, %rd125, %rd124;
	mov.u32 	%r136, _ZN3cub18CUB_300001_SM_10006detail9transform4smemE;
	// begin inline asm
	cp.async.bulk.shared::cluster.global.mbarrier::complete_tx::bytes [%r136], [%rd121], %r137, [%r134];
	// end inline asm
	add.s32 	%r146, %r144, %r2;
	and.b32  	%r140, %r146, -16;
	add.s32 	%r147, %r136, %r5;
	add.s32 	%r139, %r147, 128;
	cvta.to.global.u64 	%rd126, %rd68;
	add.s64 	%rd122, %rd126, %rd124;
	// begin inline asm
	cp.async.bulk.shared::cluster.global.mbarrier::complete_tx::bytes [%r139], [%rd122], %r140, [%r134];
	// end inline asm
	add.s32 	%r143, %r140, %r137;
	// begin inline asm
	mbarrier.arrive.expect_tx.release.cta.shared::cta.b64 %rd123, [%r134], %r143; // 8. 
	// end inline asm
$L__BB14_3:
	bar.sync 	0;
	mov.u32 	%r149, _ZZN3cub18CUB_300001_SM_10006detail9transform23transform_kernel_ublkcpINS2_19async_copy_policy_tILi128EEElN4cuda3std3__47modulusIiEEN6thrust24THRUST_300001_SM_1000_NS6detail15normal_iteratorINSC_10device_ptrIiEEEEJiiEEEvT0_iT1_T2_DpNS2_16aligned_base_ptrIT3_EEE3bar;
$L__BB14_4:
	mov.b32 	%r150, 0;
	// begin inline asm
	{
	 .reg .pred P_OUT; 
	mbarrier.try_wait.parity.shared::cta.b64  P_OUT, [%r149], %r150;                                // 7a. 
	selp.b32 %r148, 1, 0, P_OUT; 
}
	// end inline asm
	setp.eq.s32 	%p21, %r148, 0;
	@%p21 bra 	$L__BB14_4;
	bra.uni 	$L__BB14_26;
$L__BB14_5:
	cvt.s64.s32 	%rd5, %r1;
	shl.b32 	%r74, %r4, 2;
	cvt.s64.s32 	%rd76, %r74;
	shr.u64 	%rd6, %rd76, 2;
	mov.u32 	%r6, %ntid.x;
	mov.u32 	%r7, %ntid.y;
	mul.lo.s32 	%r75, %r6, %r7;
	mov.u32 	%r8, %ntid.z;
	mul.lo.s32 	%r9, %r75, %r8;
	mov.u32 	%r76, %tid.x;
	mov.u32 	%r77, %tid.y;
	mov.u32 	%r78, %tid.z;
	mad.lo.s32 	%r79, %r78, %r7, %r77;
	mad.lo.s32 	%r80, %r79, %r6, %r76;
	cvt.u64.u32 	%rd144, %r80;
	setp.le.u64 	%p4, %rd6, %rd144;
	@%p4 bra 	$L__BB14_15;
	cvt.u32.u64 	%r81, %rd144;
	cvt.u64.u32 	%rd8, %r9;
	add.s32 	%r82, %r81, %r9;
	cvt.u64.u32 	%rd77, %r82;
	max.u64 	%rd78, %rd6, %rd77;
	setp.gt.u64 	%p5, %rd6, %rd77;
	selp.u64 	%rd9, 1, 0, %p5;
	add.s64 	%rd79, %rd9, %rd77;
	sub.s64 	%rd10, %rd78, %rd79;
	and.b64  	%rd80, %rd10, -4294967296;
	setp.ne.s64 	%p6, %rd80, 0;
	@%p6 bra 	$L__BB14_8;
	cvt.u32.u64 	%r83, %rd8;
	cvt.u32.u64 	%r84, %rd10;
	div.u32 	%r85, %r84, %r83;
	cvt.u64.u32 	%rd133, %r85;
	bra.uni 	$L__BB14_9;
$L__BB14_8:
	div.u64 	%rd133, %rd10, %rd8;
$L__BB14_9:
	add.s64 	%rd14, %rd133, %rd9;
	and.b64  	%rd81, %rd14, 3;
	setp.eq.s64 	%p7, %rd81, 3;
	mov.u64 	%rd137, %rd144;
	@%p7 bra 	$L__BB14_12;
	shl.b64 	%rd82, %rd4, 2;
	shl.b64 	%rd83, %rd144, 2;
	add.s64 	%rd84, %rd82, %rd83;
	add.s64 	%rd85, %rd84, %rd5;
	add.s64 	%rd135, %rd66, %rd85;
	shl.b64 	%rd16, %rd8, 2;
	mov.u32 	%r87, _ZN3cub18CUB_300001_SM_10006detail9transform4smemE;
	add.s32 	%r88, %r1, %r87;
	shl.b32 	%r89, %r81, 2;
	add.s32 	%r169, %r88, %r89;
	mul.lo.s32 	%r90, %r8, %r7;
	mul.lo.s32 	%r91, %r90, %r6;
	shl.b32 	%r11, %r91, 2;
	add.s64 	%rd86, %rd14, 1;
	and.b64  	%rd87, %rd86, 3;
	neg.s64 	%rd134, %rd87;
	mov.u64 	%rd137, %rd144;
$L__BB14_11:
	.pragma "nounroll";
	// begin inline asm
	cp.async.ca.shared.global [%r169], [%rd135], 4, 4;
	// end inline asm
	add.s64 	%rd137, %rd137, %rd8;
	add.s64 	%rd135, %rd135, %rd16;
	add.s32 	%r169, %r169, %r11;
	add.s64 	%rd134, %rd134, 1;
	setp.ne.s64 	%p8, %rd134, 0;
	@%p8 bra 	$L__BB14_11;
$L__BB14_12:
	setp.lt.u64 	%p9, %rd14, 3;
	@%p9 bra 	$L__BB14_15;
	shl.b64 	%rd25, %rd8, 2;
	shl.b64 	%rd89, %rd4, 2;
	shl.b64 	%rd90, %rd137, 2;
	add.s64 	%rd26, %rd89, %rd90;
	shl.b64 	%rd27, %rd8, 4;
	shl.b64 	%rd91, %rd8, 3;
	add.s64 	%rd28, %rd26, %rd91;
	add.s64 	%rd92, %rd137, %rd4;
	shl.b64 	%rd93, %rd92, 2;
	mad.lo.s64 	%rd29, %rd8, 12, %rd93;
	mov.u32 	%r93, _ZN3cub18CUB_300001_SM_10006detail9transform4smemE;
	add.s32 	%r94, %r1, %r93;
	mul.lo.s32 	%r95, %r8, %r7;
	mul.lo.s32 	%r96, %r95, %r6;
	shl.b32 	%r97, %r96, 2;
	cvt.u32.u64 	%r98, %rd137;
	shl.b32 	%r99, %r98, 2;
	add.s32 	%r170, %r94, %r99;
	add.s32 	%r173, %r170, %r97;
	shl.b32 	%r15, %r96, 4;
	shl.b32 	%r100, %r96, 3;
	add.s32 	%r172, %r170, %r100;
	mad.lo.s32 	%r171, %r96, 12, %r170;
	cvt.s64.s32 	%rd94, %r1;
	add.s64 	%rd138, %rd66, %rd94;
$L__BB14_14:
	add.s64 	%rd95, %rd138, %rd26;
	// begin inline asm
	cp.async.ca.shared.global [%r170], [%rd95], 4, 4;
	// end inline asm
	add.s64 	%rd99, %rd26, %rd25;
	add.s64 	%rd96, %rd138, %rd99;
	// begin inline asm
	cp.async.ca.shared.global [%r173], [%rd96], 4, 4;
	// end inline asm
	add.s64 	%rd97, %rd138, %rd28;
	// begin inline asm
	cp.async.ca.shared.global [%r172], [%rd97], 4, 4;
	// end inline asm
	add.s64 	%rd98, %rd138, %rd29;
	// begin inline asm
	cp.async.ca.shared.global [%r171], [%rd98], 4, 4;
	// end inline asm
	add.s64 	%rd137, %rd137, %rd25;
	add.s64 	%rd138, %rd138, %rd27;
	add.s32 	%r173, %r173, %r15;
	add.s32 	%r172, %r172, %r15;
	add.s32 	%r171, %r171, %r15;
	add.s32 	%r170, %r170, %r15;
	setp.lt.u64 	%p10, %rd137, %rd6;
	@%p10 bra 	$L__BB14_14;
$L__BB14_15:
	setp.le.u64 	%p11, %rd6, %rd144;
	// begin inline asm
	cp.async.commit_group;
	// end inline asm
	cvt.s64.s32 	%rd35, %r2;
	@%p11 bra 	$L__BB14_25;
	cvt.u32.u64 	%r105, %rd144;
	cvt.u64.u32 	%rd36, %r9;
	add.s32 	%r106, %r105, %r9;
	cvt.u64.u32 	%rd100, %r106;
	max.u64 	%rd101, %rd6, %rd100;
	setp.gt.u64 	%p12, %rd6, %rd100;
	selp.u64 	%rd37, 1, 0, %p12;
	add.s64 	%rd102, %rd37, %rd100;
	sub.s64 	%rd38, %rd101, %rd102;
	and.b64  	%rd103, %rd38, -4294967296;
	setp.ne.s64 	%p13, %rd103, 0;
	@%p13 bra 	$L__BB14_18;
	cvt.u32.u64 	%r107, %rd36;
	cvt.u32.u64 	%r108, %rd38;
	div.u32 	%r109, %r108, %r107;
	cvt.u64.u32 	%rd140, %r109;
	bra.uni 	$L__BB14_19;
$L__BB14_18:
	div.u64 	%rd140, %rd38, %rd36;
$L__BB14_19:
	add.s64 	%rd42, %rd140, %rd37;
	and.b64  	%rd104, %rd42, 3;
	setp.eq.s64 	%p14, %rd104, 3;
	@%p14 bra 	$L__BB14_22;
	shl.b64 	%rd105, %rd4, 2;
	shl.b64 	%rd106, %rd144, 2;
	add.s64 	%rd107, %rd105, %rd106;
	add.s64 	%rd108, %rd107, %rd35;
	add.s64 	%rd142, %rd68, %rd108;
	shl.b64 	%rd44, %rd36, 2;
	mov.u32 	%r111, _ZN3cub18CUB_300001_SM_10006detail9transform4smemE;
	add.s32 	%r112, %r2, %r111;
	add.s32 	%r113, %r112, %r5;
	shl.b32 	%r114, %r105, 2;
	add.s32 	%r174, %r113, %r114;
	mul.lo.s32 	%r115, %r8, %r7;
	mul.lo.s32 	%r116, %r115, %r6;
	shl.b32 	%r28, %r116, 2;
	add.s64 	%rd109, %rd42, 1;
	and.b64  	%rd110, %rd109, 3;
	neg.s64 	%rd141, %rd110;
$L__BB14_21:
	.pragma "nounroll";
	add.s32 	%r117, %r174, 128;
	// begin inline asm
	cp.async.ca.shared.global [%r117], [%rd142], 4, 4;
	// end inline asm
	add.s64 	%rd144, %rd144, %rd36;
	add.s64 	%rd142, %rd142, %rd44;
	add.s32 	%r174, %r174, %r28;
	add.s64 	%rd141, %rd141, 1;
	setp.ne.s64 	%p15, %rd141, 0;
	@%p15 bra 	$L__BB14_21;
$L__BB14_22:
	setp.lt.u64 	%p16, %rd42, 3;
	@%p16 bra 	$L__BB14_25;
	shl.b64 	%rd53, %rd36, 2;
	shl.b64 	%rd112, %rd4, 2;
	shl.b64 	%rd113, %rd144, 2;
	add.s64 	%rd54, %rd112, %rd113;
	add.s64 	%rd55, %rd54, %rd53;
	shl.b64 	%rd56, %rd36, 4;
	shl.b64 	%rd114, %rd36, 3;
	add.s64 	%rd57, %rd54, %rd114;
	add.s64 	%rd115, %rd144, %rd4;
	shl.b64 	%rd116, %rd115, 2;
	mad.lo.s64 	%rd58, %rd36, 12, %rd116;
	mov.u32 	%r118, _ZN3cub18CUB_300001_SM_10006detail9transform4smemE;
	add.s32 	%r119, %r2, %r118;
	mul.lo.s32 	%r120, %r8, %r7;
	mul.lo.s32 	%r121, %r120, %r6;
	shl.b32 	%r122, %r121, 2;
	cvt.u32.u64 	%r123, %rd144;
	shl.b32 	%r124, %r123, 2;
	add.s32 	%r125, %r119, %r5;
	add.s32 	%r175, %r125, %r124;
	add.s32 	%r178, %r175, %r122;
	shl.b32 	%r32, %r121, 4;
	shl.b32 	%r126, %r121, 3;
	add.s32 	%r177, %r175, %r126;
	mad.lo.s32 	%r176, %r121, 12, %r175;
	add.s64 	%rd145, %rd68, %rd35;
$L__BB14_24:
	add.s64 	%rd117, %rd145, %rd54;
	add.s32 	%r127, %r175, 128;
	// begin inline asm
	cp.async.ca.shared.global [%r127], [%rd117], 4, 4;
	// end inline asm
	add.s64 	%rd118, %rd145, %rd55;
	add.s32 	%r128, %r178, 128;
	// begin inline asm
	cp.async.ca.shared.global [%r128], [%rd118], 4, 4;
	// end inline asm
	add.s64 	%rd119, %rd145, %rd57;
	add.s32 	%r129, %r177, 128;
	// begin inline asm
	cp.async.ca.shared.global [%r129], [%rd119], 4, 4;
	// end inline asm
	add.s64 	%rd120, %rd145, %rd58;
	add.s32 	%r130, %r176, 128;
	// begin inline asm
	cp.async.ca.shared.global [%r130], [%rd120], 4, 4;
	// end inline asm
	add.s64 	%rd144, %rd144, %rd53;
	add.s64 	%rd145, %rd145, %rd56;
	add.s32 	%r178, %r178, %r32;
	add.s32 	%r177, %r177, %r32;
	add.s32 	%r176, %r176, %r32;
	add.s32 	%r175, %r175, %r32;
	setp.lt.u64 	%p17, %rd144, %rd6;
	@%p17 bra 	$L__BB14_24;
$L__BB14_25:
	// begin inline asm
	cp.async.commit_group;
	// end inline asm
	// begin inline asm
	cp.async.wait_group 0;
	// end inline asm
	barrier.sync 	0;
$L__BB14_26:
	setp.eq.s32 	%p22, %r3, %r4;
	@%p22 bra 	$L__BB14_32;
	setp.lt.s32 	%p23, %r68, 1;
	@%p23 bra 	$L__BB14_35;
	mov.u32 	%r183, %tid.x;
	neg.s32 	%r186, %r68;
	add.s32 	%r151, %r2, %r5;
	shl.b32 	%r152, %r183, 2;
	add.s32 	%r153, %r151, %r152;
	mov.u32 	%r154, _ZN3cub18CUB_300001_SM_10006detail9transform4smemE;
	add.s32 	%r155, %r153, %r154;
	add.s32 	%r185, %r155, 128;
	add.s32 	%r156, %r1, %r152;
	add.s32 	%r184, %r154, %r156;
	shl.b64 	%rd127, %rd4, 2;
	add.s64 	%rd64, %rd1, %rd127;
$L__BB14_29:
	.pragma "nounroll";
	setp.ge.s32 	%p24, %r183, %r4;
	@%p24 bra 	$L__BB14_31;
	ld.shared.u32 	%r157, [%r184];
	ld.shared.u32 	%r158, [%r185];
	rem.s32 	%r159, %r157, %r158;
	mul.wide.s32 	%rd128, %r183, 4;
	add.s64 	%rd129, %rd64, %rd128;
	st.global.u32 	[%rd129], %r159;
$L__BB14_31:
	add.s32 	%r186, %r186, 1;
	setp.ne.s32 	%p25, %r186, 0;
	add.s32 	%r185, %r185, 512;
	add.s32 	%r184, %r184, 512;
	add.s32 	%r183, %r183, 128;
	@%p25 bra 	$L__BB14_29;
	bra.uni 	$L__BB14_35;
$L__BB14_32:
	setp.lt.s32 	%p26, %r68, 1;
	@%p26 bra 	$L__BB14_35;
	mov.u32 	%r179, %tid.x;
	neg.s32 	%r182, %r68;
	add.s32 	%r160, %r2, %r5;
	shl.b32 	%r161, %r179, 2;
	add.s32 	%r162, %r160, %r161;
	mov.u32 	%r163, _ZN3cub18CUB_300001_SM_10006detail9transform4smemE;
	add.s32 	%r164, %r162, %r163;
	add.s32 	%r181, %r164, 128;
	add.s32 	%r165, %r1, %r161;
	add.s32 	%r180, %r163, %r165;
	shl.b64 	%rd130, %rd4, 2;
	add.s64 	%rd65, %rd1, %rd130;
$L__BB14_34:
	.pragma "nounroll";
	mul.wide.s32 	%rd131, %r179, 4;
	add.s64 	%rd132, %rd65, %rd131;
	ld.shared.u32 	%r166, [%r180];
	ld.shared.u32 	%r167, [%r181];
	rem.s32 	%r168, %r166, %r167;
	st.global.u32 	[%rd132], %r168;
	add.s32 	%r182, %r182, 1;
	setp.eq.s32 	%p27, %r182, 0;
	add.s32 	%r181, %r181, 512;
	add.s32 	%r180, %r180, 512;
	add.s32 	%r179, %r179, 128;
	@%p27 bra 	$L__BB14_35;
	bra.uni 	$L__BB14_34;
$L__BB14_35:
	ret;

}
.entry _ZN3cub18CUB_300001_SM_10006detail9transform16transform_kernelINS2_10policy_hubILb1EN4cuda3std3__45tupleIJN6thrust24THRUST_300001_SM_1000_NS6detail15normal_iteratorINSA_10device_ptrIfEEEESF_EEEE10policy1000EiN36_GLOBAL__N__9634dbb5_4_k_cu_daceece55local13saxpy_functorESF_JPfSM_EEEvT0_iT1_T2_DpNS2_10kernel_argIT3_EE(
	.param .u32 _ZN3cub18CUB_300001_SM_10006detail9transform16transform_kernelINS2_10policy_hubILb1EN4cuda3std3__45tupleIJN6thrust24THRUST_300001_SM_1000_NS6detail15normal_iteratorINSA_10device_ptrIfEEEESF_EEEE10policy1000EiN36_GLOBAL__N__9634dbb5_4_k_cu_daceece55local13saxpy_functorESF_JPfSM_EEEvT0_iT1_T2_DpNS2_10kernel_argIT3_EE_param_0,
	.param .u32 _ZN3cub18CUB_300001_SM_10006detail9transform16transform_kernelINS2_10policy_hubILb1EN4cuda3std3__45tupleIJN6thrust24THRUST_300001_SM_1000_NS6detail15normal_iteratorINSA_10device_ptrIfEEEESF_EEEE10policy1000EiN36_GLOBAL__N__9634dbb5_4_k_cu_daceece55local13saxpy_functorESF_JPfSM_EEEvT0_iT1_T2_DpNS2_10kernel_argIT3_EE_param_1,
	.param .align 4 .b8 _ZN3cub18CUB_300001_SM_10006detail9transform16transform_kernelINS2_10policy_hubILb1EN4cuda3std3__45tupleIJN6thrust24THRUST_300001_SM_1000_NS6detail15normal_iteratorINSA_10device_ptrIfEEEESF_EEEE10policy1000EiN36_GLOBAL__N__9634dbb5_4_k_cu_daceece55local13saxpy_functorESF_JPfSM_EEEvT0_iT1_T2_DpNS2_10kernel_argIT3_EE_param_2[4],
	.param .align 8 .b8 _ZN3cub18CUB_300001_SM_10006detail9transform16transform_kernelINS2_10policy_hubILb1EN4cuda3std3__45tupleIJN6thrust24THRUST_300001_SM_1000_NS6detail15normal_iteratorINSA_10device_ptrIfEEEESF_EEEE10policy1000EiN36_GLOBAL__N__9634dbb5_4_k_cu_daceece55local13saxpy_functorESF_JPfSM_EEEvT0_iT1_T2_DpNS2_10kernel_argIT3_EE_param_3[8],
	.param .align 8 .b8 _ZN3cub18CUB_300001_SM_10006detail9transform16transform_kernelINS2_10policy_hubILb1EN4cuda3std3__45tupleIJN6thrust24THRUST_300001_SM_1000_NS6detail15normal_iteratorINSA_10device_ptrIfEEEESF_EEEE10policy1000EiN36_GLOBAL__N__9634dbb5_4_k_cu_daceece55local13saxpy_functorESF_JPfSM_EEEvT0_iT1_T2_DpNS2_10kernel_argIT3_EE_param_4[16],
	.param .align 8 .b8 _ZN3cub18CUB_300001_SM_10006detail9transform16transform_kernelINS2_10policy_hubILb1EN4cuda3std3__45tupleIJN6thrust24THRUST_300001_SM_1000_NS6detail15normal_iteratorINSA_10device_ptrIfEEEESF_EEEE10policy1000EiN36_GLOBAL__N__9634dbb5_4_k_cu_daceece55local13saxpy_functorESF_JPfSM_EEEvT0_iT1_T2_DpNS2_10kernel_argIT3_EE_param_5[16]
)
.maxntid 128
{
	.reg .pred 	%p<38>;
	.reg .b32 	%r<81>;
	.reg .b32 	%f<93>;
	.reg .b64 	%rd<97>;

	ld.param.f32 	%f2, [_ZN3cub18CUB_300001_SM_10006detail9transform16transform_kernelINS2_10policy_hubILb1EN4cuda3std3__45tupleIJN6thrust24THRUST_300001_SM_1000_NS6detail15normal_iteratorINSA_10device_ptrIfEEEESF_EEEE10policy1000EiN36_GLOBAL__N__9634dbb5_4_k_cu_daceece55local13saxpy_functorESF_JPfSM_EEEvT0_iT1_T2_DpNS2_10kernel_argIT3_EE_param_2];
	ld.param.u32 	%r45, [_ZN3cub18CUB_300001_SM_10006detail9transform16transform_kernelINS2_10policy_hubILb1EN4cuda3std3__45tupleIJN6thrust24THRUST_300001_SM_1000_NS6detail15normal_iteratorINSA_10device_ptrIfEEEESF_EEEE10policy1000EiN36_GLOBAL__N__9634dbb5_4_k_cu_daceece55local13saxpy_functorESF_JPfSM_EEEvT0_iT1_T2_DpNS2_10kernel_argIT3_EE_param_0];
	ld.param.u64 	%rd27, [_ZN3cub18CUB_300001_SM_10006detail9transform16transform_kernelINS2_10policy_hubILb1EN4cuda3std3__45tupleIJN6thrust24THRUST_300001_SM_1000_NS6detail15normal_iteratorINSA_10device_ptrIfEEEESF_EEEE10policy1000EiN36_GLOBAL__N__9634dbb5_4_k_cu_daceece55local13saxpy_functorESF_JPfSM_EEEvT0_iT1_T2_DpNS2_10kernel_argIT3_EE_param_5];
	ld.param.u64 	%rd25, [_ZN3cub18CUB_300001_SM_10006detail9transform16transform_kernelINS2_10policy_hubILb1EN4cuda3std3__45tupleIJN6thrust24THRUST_300001_SM_1000_NS6detail15normal_iteratorINSA_10device_ptrIfEEEESF_EEEE10policy1000EiN36_GLOBAL__N__9634dbb5_4_k_cu_daceece55local13saxpy_functorESF_JPfSM_EEEvT0_iT1_T2_DpNS2_10kernel_argIT3_EE_param_4];
	ld.param.u64 	%rd29, [_ZN3cub18CUB_300001_SM_10006detail9transform16transform_kernelINS2_10policy_hubILb1EN4cuda3std3__45tupleIJN6thrust24THRUST_300001_SM_1000_NS6detail15normal_iteratorINSA_10device_ptrIfEEEESF_EEEE10policy1000EiN36_GLOBAL__N__9634dbb5_4_k_cu_daceece55local13saxpy_functorESF_JPfSM_EEEvT0_iT1_T2_DpNS2_10kernel_argIT3_EE_param_3];
	ld.param.u32 	%r44, [_ZN3cub18CUB_300001_SM_10006detail9transform16transform_kernelINS2_10policy_hubILb1EN4cuda3std3__45tupleIJN6thrust24THRUST_300001_SM_1000_NS6detail15normal_iteratorINSA_10device_ptrIfEEEESF_EEEE10policy1000EiN36_GLOBAL__N__9634dbb5_4_k_cu_daceece55local13saxpy_functorESF_JPfSM_EEEvT0_iT1_T2_DpNS2_10kernel_argIT3_EE_param_1];
	cvta.to.global.u64 	%rd1, %rd29;
	cvta.to.global.u64 	%rd2, %rd25;
	cvta.to.global.u64 	%rd3, %rd27;
	shl.b32 	%r1, %r44, 7;
	mov.u32 	%r46, %ctaid.x;
	mul.lo.s32 	%r2, %r1, %r46;
	sub.s32 	%r3, %r45, %r2;
	min.s32 	%r4, %r1, %r3;
	shl.b32 	%r5, %r4, 2;
	mov.u32 	%r6, %tid.x;
	shl.b32 	%r71, %r6, 7;
	setp.ge.s32 	%p1, %r71, %r5;
	@%p1 bra 	$L__BB15_5;
	mul.wide.u32 	%rd4, %r6, 128;
	add.s64 	%rd30, %rd2, %rd4;
	mul.wide.s32 	%rd5, %r2, 4;
	add.s64 	%rd94, %rd30, %rd5;
	mov.u32 	%r70, %r71;
$L__BB15_2:
	.pragma "nounroll";
	// begin inline asm
	prefetch.global.L2 [%rd94];
	// end inline asm
	add.s32 	%r70, %r70, 16384;
	add.s64 	%rd94, %rd94, 16384;
	setp.lt.s32 	%p2, %r70, %r5;
	@%p2 bra 	$L__BB15_2;
	add.s64 	%rd32, %rd3, %rd4;
	add.s64 	%rd95, %rd32, %rd5;
$L__BB15_4:
	.pragma "nounroll";
	// begin inline asm
	prefetch.global.L2 [%rd95];
	// end inline asm
	add.s32 	%r71, %r71, 16384;
	add.s64 	%rd95, %rd95, 16384;
	setp.lt.s32 	%p3, %r71, %r5;
	@%p3 bra 	$L__BB15_4;
$L__BB15_5:
	mul.wide.s32 	%rd96, %r2, 4;
	add.s64 	%rd12, %rd2, %rd96;
	add.s64 	%rd13, %rd3, %rd96;
	add.s64 	%rd14, %rd1, %rd96;
	setp.gt.s32 	%p4, %r1, %r3;
	@%p4 bra 	$L__BB15_18;
	setp.lt.s32 	%p5, %r44, 1;
	@%p5 bra 	$L__BB15_59;
	setp.lt.u32 	%p6, %r44, 8;
	mov.b32 	%r79, 0;
	@%p6 bra 	$L__BB15_10;
	and.b32  	%r48, %r44, 2147483640;
	neg.s32 	%r73, %r48;
	mul.wide.u32 	%rd35, %r6, 4;
	add.s64 	%rd15, %rd1, %rd35;
	add.s64 	%rd36, %rd96, 1536;
	add.s64 	%rd17, %rd2, %rd36;
	add.s32 	%r72, %r6, 128;
	add.s64 	%rd18, %rd3, %rd36;
	add.s64 	%rd19, %rd1, %rd36;
$L__BB15_9:
	.pragma "nounroll";
	and.b32  	%r79, %r44, 2147483640;
	mul.wide.s32 	%rd37, %r72, 4;
	add.s64 	%rd38, %rd17, %rd37;
	add.s64 	%rd39, %rd18, %rd37;
	add.s64 	%rd40, %rd19, %rd37;
	cvta.to.global.u64 	%rd41, %rd25;
	mul.wide.u32 	%rd42, %r6, 4;
	add.s64 	%rd43, %rd41, %rd42;
	add.s64 	%rd44, %rd43, %rd96;
	cvta.to.global.u64 	%rd45, %rd27;
	add.s64 	%rd46, %rd45, %rd42;
	add.s64 	%rd47, %rd46, %rd96;
	ld.global.f32 	%f3, [%rd44];
	ld.global.f32 	%f4, [%rd47];
	fma.rn.f32 	%f5, %f2, %f3, %f4;
	add.s64 	%rd48, %rd15, %rd96;
	st.global.f32 	[%rd48], %f5;
	ld.global.f32 	%f6, [%rd38+-1536];
	ld.global.f32 	%f7, [%rd39+-1536];
	fma.rn.f32 	%f8, %f2, %f6, %f7;
	st.global.f32 	[%rd40+-1536], %f8;
	ld.global.f32 	%f9, [%rd38+-1024];
	ld.global.f32 	%f10, [%rd39+-1024];
	fma.rn.f32 	%f11, %f2, %f9, %f10;
	st.global.f32 	[%rd40+-1024], %f11;
	ld.global.f32 	%f12, [%rd38+-512];
	ld.global.f32 	%f13, [%rd39+-512];
	fma.rn.f32 	%f14, %f2, %f12, %f13;
	st.global.f32 	[%rd40+-512], %f14;
	ld.global.f32 	%f15, [%rd38];
	ld.global.f32 	%f16, [%rd39];
	fma.rn.f32 	%f17, %f2, %f15, %f16;
	st.global.f32 	[%rd40], %f17;
	ld.global.f32 	%f18, [%rd38+512];
	ld.global.f32 	%f19, [%rd39+512];
	fma.rn.f32 	%f20, %f2, %f18, %f19;
	st.global.f32 	[%rd40+512], %f20;
	ld.global.f32 	%f21, [%rd38+1024];
	ld.global.f32 	%f22, [%rd39+1024];
	fma.rn.f32 	%f23, %f2, %f21, %f22;
	st.global.f32 	[%rd40+1024], %f23;
	ld.global.f32 	%f24, [%rd38+1536];
	ld.global.f32 	%f25, [%rd39+1536];
	fma.rn.f32 	%f26, %f2, %f24, %f25;
	st.global.f32 	[%rd40+1536], %f26;
	add.s32 	%r73, %r73, 8;
	add.s64 	%rd96, %rd96, 4096;
	add.s32 	%r72, %r72, 1024;
	setp.eq.s32 	%p7, %r73, 0;
	@%p7 bra 	$L__BB15_10;
	bra.uni 	$L__BB15_9;
$L__BB15_10:
	and.b32  	%r38, %r44, 7;
	setp.eq.s32 	%p8, %r38, 0;
	@%p8 bra 	$L__BB15_59;
	and.b32  	%r39, %r44, 3;
	setp.lt.u32 	%p9, %r38, 4;
	@%p9 bra 	$L__BB15_13;
	shl.b32 	%r49, %r79, 7;
	add.s32 	%r50, %r49, %r6;
	mul.wide.s32 	%rd49, %r50, 4;
	add.s64 	%rd50, %rd12, %rd49;
	add.s64 	%rd51, %rd13, %rd49;
	ld.global.f32 	%f27, [%rd50];
	ld.global.f32 	%f28, [%rd51];
	fma.rn.f32 	%f29, %f2, %f27, %f28;
	add.s64 	%rd52, %rd14, %rd49;
	st.global.f32 	[%rd52], %f29;
	ld.global.f32 	%f30, [%rd50+512];
	ld.global.f32 	%f31, [%rd51+512];
	fma.rn.f32 	%f32, %f2, %f30, %f31;
	st.global.f32 	[%rd52+512], %f32;
	ld.global.f32 	%f33, [%rd50+1024];
	ld.global.f32 	%f34, [%rd51+1024];
	fma.rn.f32 	%f35, %f2, %f33, %f34;
	st.global.f32 	[%rd52+1024], %f35;
	ld.global.f32 	%f36, [%rd50+1536];
	ld.global.f32 	%f37, [%rd51+1536];
	fma.rn.f32 	%f38, %f2, %f36, %f37;
	st.global.f32 	[%rd52+1536], %f38;
	add.s32 	%r79, %r79, 4;
$L__BB15_13:
	setp.eq.s32 	%p10, %r39, 0;
	@%p10 bra 	$L__BB15_59;
	setp.eq.s32 	%p11, %r39, 1;
	@%p11 bra 	$L__BB15_16;
	shl.b32 	%r51, %r79, 7;
	add.s32 	%r52, %r51, %r6;
	mul.wide.s32 	%rd53, %r52, 4;
	add.s64 	%rd54, %rd12, %rd53;
	add.s64 	%rd55, %rd13, %rd53;
	ld.global.f32 	%f39, [%rd54];
	ld.global.f32 	%f40, [%rd55];
	fma.rn.f32 	%f41, %f2, %f39, %f40;
	add.s64 	%rd56, %rd14, %rd53;
	st.global.f32 	[%rd56], %f41;
	ld.global.f32 	%f42, [%rd54+512];
	ld.global.f32 	%f43, [%rd55+512];
	fma.rn.f32 	%f44, %f2, %f42, %f43;
	st.global.f32 	[%rd56+512], %f44;
	add.s32 	%r79, %r79, 2;
$L__BB15_16:
	and.b32  	%r53, %r44, 1;
	setp.eq.b32 	%p12, %r53, 1;
	not.pred 	%p13, %p12;
	@%p13 bra 	$L__BB15_59;
	shl.b32 	%r54, %r79, 7;
	add.s32 	%r55, %r54, %r6;
	mul.wide.s32 	%rd57, %r55, 4;
	add.s64 	%rd58, %rd12, %rd57;
	add.s64 	%rd59, %rd13, %rd57;
	ld.global.f32 	%f45, [%rd58];
	ld.global.f32 	%f46, [%rd59];
	fma.rn.f32 	%f47, %f2, %f45, %f46;
	add.s64 	%rd60, %rd14, %rd57;
	st.global.f32 	[%rd60], %f47;
	bra.uni 	$L__BB15_59;
$L__BB15_18:
	setp.lt.s32 	%p14, %r44, 1;
	@%p14 bra 	$L__BB15_59;
	and.b32  	%r14, %r44, 7;
	setp.lt.u32 	%p15, %r44, 8;
	mov.b32 	%r75, 0;
	@%p15 bra 	$L__BB15_38;
	and.b32  	%r75, %r44, 2147483640;
	mov.b32 	%r74, 0;
$L__BB15_21:
	.pragma "nounroll";
	shl.b32 	%r58, %r74, 7;
	add.s32 	%r22, %r58, %r6;
	setp.ge.s32 	%p16, %r22, %r4;
	@%p16 bra 	$L__BB15_23;
	mul.wide.u32 	%rd61, %r22, 4;
	add.s64 	%rd62, %rd12, %rd61;
	add.s64 	%rd63, %rd13, %rd61;
	ld.global.f32 	%f48, [%rd62];
	ld.global.f32 	%f49, [%rd63];
	fma.rn.f32 	%f50, %f2, %f48, %f49;
	add.s64 	%rd64, %rd14, %rd61;
	st.global.f32 	[%rd64], %f50;
$L__BB15_23:
	add.s32 	%r59, %r22, 128;
	setp.ge.s32 	%p17, %r59, %r4;
	mul.wide.s32 	%rd65, %r59, 4;
	add.s64 	%rd22, %rd12, %rd65;
	add.s64 	%rd23, %rd13, %rd65;
	add.s64 	%rd24, %rd14, %rd65;
	@%p17 bra 	$L__BB15_25;
	ld.global.f32 	%f51, [%rd22];
	ld.global.f32 	%f52, [%rd23];
	fma.rn.f32 	%f53, %f2, %f51, %f52;
	st.global.f32 	[%rd24], %f53;
$L__BB15_25:
	add.s32 	%r60, %r22, 256;
	setp.ge.s32 	%p18, %r60, %r4;
	@%p18 bra 	$L__BB15_27;
	ld.global.f32 	%f54, [%rd22+512];
	ld.global.f32 	%f55, [%rd23+512];
	fma.rn.f32 	%f56, %f2, %f54, %f55;
	st.global.f32 	[%rd24+512], %f56;
$L__BB15_27:
	add.s32 	%r61, %r22, 384;
	setp.ge.s32 	%p19, %r61, %r4;
	@%p19 bra 	$L__BB15_29;
	ld.global.f32 	%f57, [%rd22+1024];
	ld.global.f32 	%f58, [%rd23+1024];
	fma.rn.f32 	%f59, %f2, %f57, %f58;
	st.global.f32 	[%rd24+1024], %f59;
$L__BB15_29:
	add.s32 	%r62, %r22, 512;
	setp.ge.s32 	%p20, %r62, %r4;
	@%p20 bra 	$L__BB15_31;
	ld.global.f32 	%f60, [%rd22+1536];
	ld.global.f32 	%f61, [%rd23+1536];
	fma.rn.f32 	%f62, %f2, %f60, %f61;
	st.global.f32 	[%rd24+1536], %f62;
$L__BB15_31:
	add.s32 	%r63, %r22, 640;
	setp.ge.s32 	%p21, %r63, %r4;
	@%p21 bra 	$L__BB15_33;
	ld.global.f32 	%f63, [%rd22+2048];
	ld.global.f32 	%f64, [%rd23+2048];
	fma.rn.f32 	%f65, %f2, %f63, %f64;
	st.global.f32 	[%rd24+2048], %f65;
$L__BB15_33:
	add.s32 	%r64, %r22, 768;
	setp.ge.s32 	%p22, %r64, %r4;
	@%p22 bra 	$L__BB15_35;
	ld.global.f32 	%f66, [%rd22+2560];
	ld.global.f32 	%f67, [%rd23+2560];
	fma.rn.f32 	%f68, %f2, %f66, %f67;
	st.global.f32 	[%rd24+2560], %f68;
$L__BB15_35:
	add.s32 	%r65, %r22, 896;
	setp.ge.s32 	%p23, %r65, %r4;
	@%p23 bra 	$L__BB15_37;
	ld.global.f32 	%f69, [%rd22+3072];
	ld.global.f32 	%f70, [%rd23+3072];
	fma.rn.f32 	%f71, %f2, %f69, %f70;
	st.global.f32 	[%rd24+3072], %f71;
$L__BB15_37:
	add.s32 	%r74, %r74, 8;
	setp.ne.s32 	%p24, %r74, %r75;
	@%p24 bra 	$L__BB15_21;
$L__BB15_38:
	setp.eq.s32 	%p25, %r14, 0;
	@%p25 bra 	$L__BB15_59;
	and.b32  	%r25, %r44, 3;
	setp.lt.u32 	%p26, %r14, 4;
	@%p26 bra 	$L__BB15_49;
	shl.b32 	%r66, %r75, 7;
	add.s32 	%r26, %r66, %r6;
	setp.ge.s32 	%p27, %r26, %r4;
	@%p27 bra 	$L__BB15_42;
	mul.wide.s32 	%rd66, %r26, 4;
	add.s64 	%rd67, %rd12, %rd66;
	add.s64 	%rd68, %rd13, %rd66;
	ld.global.f32 	%f72, [%rd67];
	ld.global.f32 	%f73, [%rd68];
	fma.rn.f32 	%f74, %f2, %f72, %f73;
	add.s64 	%rd69, %rd14, %rd66;
	st.global.f32 	[%rd69], %f74;
$L__BB15_42:
	add.s32 	%r27, %r26, 128;
	setp.ge.s32 	%p28, %r27, %r4;
	@%p28 bra 	$L__BB15_44;
	mul.wide.s32 	%rd70, %r27, 4;
	add.s64 	%rd71, %rd12, %rd70;
	add.s64 	%rd72, %rd13, %rd70;
	ld.global.f32 	%f75, [%rd71];
	ld.global.f32 	%f76, [%rd72];
	fma.rn.f32 	%f77, %f2, %f75, %f76;
	add.s64 	%rd73, %rd14, %rd70;
	st.global.f32 	[%rd73], %f77;
$L__BB15_44:
	add.s32 	%r28, %r26, 256;
	setp.ge.s32 	%p29, %r28, %r4;
	@%p29 bra 	$L__BB15_46;
	mul.wide.s32 	%rd74, %r28, 4;
	add.s64 	%rd75, %rd12, %rd74;
	add.s64 	%rd76, %rd13, %rd74;
	ld.global.f32 	%f78, [%rd75];
	ld.global.f32 	%f79, [%rd76];
	fma.rn.f32 	%f80, %f2, %f78, %f79;
	add.s64 	%rd77, %rd14, %rd74;
	st.global.f32 	[%rd77], %f80;
$L__BB15_46:
	add.s32 	%r29, %r26, 384;
	setp.ge.s32 	%p30, %r29, %r4;
	@%p30 bra 	$L__BB15_48;
	mul.wide.s32 	%rd78, %r29, 4;
	add.s64 	%rd79, %rd12, %rd78;
	add.s64 	%rd80, %rd13, %rd78;
	ld.global.f32 	%f81, [%rd79];
	ld.global.f32 	%f82, [%rd80];
	fma.rn.f32 	%f83, %f2, %f81, %f82;
	add.s64 	%rd81, %rd14, %rd78;
	st.global.f32 	[%rd81], %f83;
$L__BB15_48:
	add.s32 	%r75, %r75, 4;
$L__BB15_49:
	setp.eq.s32 	%p31, %r25, 0;
	@%p31 bra 	$L__BB15_59;
	setp.eq.s32 	%p32, %r25, 1;
	@%p32 bra 	$L__BB15_56;
	shl.b32 	%r67, %r75, 7;
	add.s32 	%r32, %r67, %r6;
	setp.ge.s32 	%p33, %r32, %r4;
	@%p33 bra 	$L__BB15_53;
	mul.wide.s32 	%rd82, %r32, 4;
	add.s64 	%rd83, %rd12, %rd82;
	add.s64 	%rd84, %rd13, %rd82;
	ld.global.f32 	%f84, [%rd83];
	ld.global.f32 	%f85, [%rd84];
	fma.rn.f32 	%f86, %f2, %f84, %f85;
	add.s64 	%rd85, %rd14, %rd82;
	st.global.f32 	[%rd85], %f86;
$L__BB15_53:
	add.s32 	%r33, %r32, 128;
	setp.ge.s32 	%p34, %r33, %r4;
	@%p34 bra 	$L__BB15_55;
	mul.wide.s32 	%rd86, %r33, 4;
	add.s64 	%rd87, %rd12, %rd86;
	add.s64 	%rd88, %rd13, %rd86;
	ld.global.f32 	%f87, [%rd87];
	ld.global.f32 	%f88, [%rd88];
	fma.rn.f32 	%f89, %f2, %f87, %f88;
	add.s64 	%rd89, %rd14, %rd86;
	st.global.f32 	[%rd89], %f89;
$L__BB15_55:
	add.s32 	%r75, %r75, 2;
$L__BB15_56:
	and.b32  	%r68, %r44, 1;
	setp.eq.b32 	%p35, %r68, 1;
	not.pred 	%p36, %p35;
	@%p36 bra 	$L__BB15_59;
	shl.b32 	%r69, %r75, 7;
	add.s32 	%r36, %r69, %r6;
	setp.ge.s32 	%p37, %r36, %r4;
	@%p37 bra 	$L__BB15_59;
	mul.wide.s32 	%rd90, %r36, 4;
	add.s64 	%rd91, %rd12, %rd90;
	add.s64 	%rd92, %rd13, %rd90;
	ld.global.f32 	%f90, [%rd91];
	ld.global.f32 	%f91, [%rd92];
	fma.rn.f32 	%f92, %f2, %f90, %f91;
	add.s64 	%rd93, %rd14, %rd90;
	st.global.f32 	[%rd93], %f92;
$L__BB15_59:
	ret;

}
.entry _ZN3cub18CUB_300001_SM_10006detail9transform16transform_kernelINS2_10policy_hubILb1EN4cuda3std3__45tupleIJN6thrust24THRUST_300001_SM_1000_NS6detail15normal_iteratorINSA_10device_ptrIfEEEESF_EEEE10policy1000ElN36_GLOBAL__N__9634dbb5_4_k_cu_daceece55local13saxpy_functorESF_JPfSM_EEEvT0_iT1_T2_DpNS2_10kernel_argIT3_EE(
	.param .u64 _ZN3cub18CUB_300001_SM_10006detail9transform16transform_kernelINS2_10policy_hubILb1EN4cuda3std3__45tupleIJN6thrust24THRUST_300001_SM_1000_NS6detail15normal_iteratorINSA_10device_ptrIfEEEESF_EEEE10policy1000ElN36_GLOBAL__N__9634dbb5_4_k_cu_daceece55local13saxpy_functorESF_JPfSM_EEEvT0_iT1_T2_DpNS2_10kernel_argIT3_EE_param_0,
	.param .u32 _ZN3cub18CUB_300001_SM_10006detail9transform16transform_kernelINS2_10policy_hubILb1EN4cuda3std3__45tupleIJN6thrust24THRUST_300001_SM_1000_NS6detail15normal_iteratorINSA_10device_ptrIfEEEESF_EEEE10policy1000ElN36_GLOBAL__N__9634dbb5_4_k_cu_daceece55local13saxpy_functorESF_JPfSM_EEEvT0_iT1_T2_DpNS2_10kernel_argIT3_EE_param_1,
	.param .align 4 .b8 _ZN3cub18CUB_300001_SM_10006detail9transform16transform_kernelINS2_10policy_hubILb1EN4cuda3std3__45tupleIJN6thrust24THRUST_300001_SM_1000_NS6detail15normal_iteratorINSA_10device_ptrIfEEEESF_EEEE10policy1000ElN36_GLOBAL__N__9634dbb5_4_k_cu_daceece55local13saxpy_functorESF_JPfSM_EEEvT0_iT1_T2_DpNS2_10kernel_argIT3_EE_param_2[4],
	.param .align 8 .b8 _ZN3cub18CUB_300001_SM_10006detail9transform16transform_kernelINS2_10policy_hubILb1EN4cuda3std3__45tupleIJN6thrust24THRUST_300001_SM_1000_NS6detail15normal_iteratorINSA_10device_ptrIfEEEESF_EEEE10policy1000ElN36_GLOBAL__N__9634dbb5_4_k_cu_daceece55local13saxpy_functorESF_JPfSM_EEEvT0_iT1_T2_DpNS2_10kernel_argIT3_EE_param_3[8],
	.param .align 8 .b8 _ZN3cub18CUB_300001_SM_10006detail9transform16transform_kernelINS2_10policy_hubILb1EN4cuda3std3__45tupleIJN6thrust24THRUST_300001_SM_1000_NS6detail15normal_iteratorINSA_10device_ptrIfEEEESF_EEEE10policy1000ElN36_GLOBAL__N__9634dbb5_4_k_cu_daceece55local13saxpy_functorESF_JPfSM_EEEvT0_iT1_T2_DpNS2_10kernel_argIT3_EE_param_4[16],
	.param .align 8 .b8 _ZN3cub18CUB_300001_SM_10006detail9transform16transform_kernelINS2_10policy_hubILb1EN4cuda3std3__45tupleIJN6thrust24THRUST_300001_SM_1000_NS6detail15normal_iteratorINSA_10device_ptrIfEEEESF_EEEE10policy1000ElN36_GLOBAL__N__9634dbb5_4_k_cu_daceece55local13saxpy_functorESF_JPfSM_EEEvT0_iT1_T2_DpNS2_10kernel_argIT3_EE_param_5[16]
)
.maxntid 128
{
	.reg .pred 	%p<38>;
	.reg .b32 	%r<78>;
	.reg .b32 	%f<93>;
	.reg .b64 	%rd<103>;

	ld.param.f32 	%f2, [_ZN3cub18CUB_300001_SM_10006detail9transform16transform_kernelINS2_10policy_hubILb1EN4cuda3std3__45tupleIJN6thrust24THRUST_300001_SM_1000_NS6detail15normal_iteratorINSA_10device_ptrIfEEEESF_EEEE10policy1000ElN36_GLOBAL__N__9634dbb5_4_k_cu_daceece55local13saxpy_functorESF_JPfSM_EEEvT0_iT1_T2_DpNS2_10kernel_argIT3_EE_param_2];
	ld.param.u64 	%rd30, [_ZN3cub18CUB_300001_SM_10006detail9transform16transform_kernelINS2_10policy_hubILb1EN4cuda3std3__45tupleIJN6thrust24THRUST_300001_SM_1000_NS6detail15normal_iteratorINSA_10device_ptrIfEEEESF_EEEE10policy1000ElN36_GLOBAL__N__9634dbb5_4_k_cu_daceece55local13saxpy_functorESF_JPfSM_EEEvT0_iT1_T2_DpNS2_10kernel_argIT3_EE_param_0];
	ld.param.u64 	%rd28, [_ZN3cub18CUB_300001_SM_10006detail9transform16transform_kernelINS2_10policy_hubILb1EN4cuda3std3__45tupleIJN6thrust24THRUST_300001_SM_1000_NS6detail15normal_iteratorINSA_10device_ptrIfEEEESF_EEEE10policy1000ElN36_GLOBAL__N__9634dbb5_4_k_cu_daceece55local13saxpy_functorESF_JPfSM_EEEvT0_iT1_T2_DpNS2_10kernel_argIT3_EE_param_5];
	ld.param.u64 	%rd26, [_ZN3cub18CUB_300001_SM_10006detail9transform16transform_kernelINS2_10policy_hubILb1EN4cuda3std3__45tupleIJN6thrust24THRUST_300001_SM_1000_NS6detail15normal_iteratorINSA_10device_ptrIfEEEESF_EEEE10policy1000ElN36_GLOBAL__N__9634dbb5_4_k_cu_daceece55local13saxpy_functorESF_JPfSM_EEEvT0_iT1_T2_DpNS2_10kernel_argIT3_EE_param_4];
	ld.param.u64 	%rd31, [_ZN3cub18CUB_300001_SM_10006detail9transform16transform_kernelINS2_10policy_hubILb1EN4cuda3std3__45tupleIJN6thrust24THRUST_300001_SM_1000_NS6detail15normal_iteratorINSA_10device_ptrIfEEEESF_EEEE10policy1000ElN36_GLOBAL__N__9634dbb5_4_k_cu_daceece55local13saxpy_functorESF_JPfSM_EEEvT0_iT1_T2_DpNS2_10kernel_argIT3_EE_param_3];
	ld.param.u32 	%r42, [_ZN3cub18CUB_300001_SM_10006detail9transform16transform_kernelINS2_10policy_hubILb1EN4cuda3std3__45tupleIJN6thrust24THRUST_300001_SM_1000_NS6detail15normal_iteratorINSA_10device_ptrIfEEEESF_EEEE10policy1000ElN36_GLOBAL__N__9634dbb5_4_k_cu_daceece55local13saxpy_functorESF_JPfSM_EEEvT0_iT1_T2_DpNS2_10kernel_argIT3_EE_param_1];
	cvta.to.global.u64 	%rd1, %rd31;
	cvta.to.global.u64 	%rd2, %rd26;
	cvta.to.global.u64 	%rd3, %rd28;
	shl.b32 	%r1, %r42, 7;
	mov.u32 	%r43, %ctaid.x;
	cvt.u64.u32 	%rd32, %r43;
	cvt.s64.s32 	%rd33, %r1;
	mul.lo.s64 	%rd4, %rd33, %rd32;
	sub.s64 	%rd34, %rd30, %rd4;
	min.s64 	%rd35, %rd34, %rd33;
	cvt.u32.u64 	%r2, %rd35;
	shl.b32 	%r3, %r2, 2;
	mov.u32 	%r4, %tid.x;
	shl.b32 	%r68, %r4, 7;
	setp.ge.s32 	%p1, %r68, %r3;
	@%p1 bra 	$L__BB16_5;
	shl.b64 	%rd5, %rd4, 2;
	add.s64 	%rd36, %rd2, %rd5;
	mul.wide.u32 	%rd6, %r4, 128;
	add.s64 	%rd100, %rd36, %rd6;
	mov.u32 	%r67, %r68;
$L__BB16_2:
	.pragma "nounroll";
	// begin inline asm
	prefetch.global.L2 [%rd100];
	// end inline asm
	add.s32 	%r67, %r67, 16384;
	add.s64 	%rd100, %rd100, 16384;
	setp.lt.s32 	%p2, %r67, %r3;
	@%p2 bra 	$L__BB16_2;
	add.s64 	%rd38, %rd3, %rd5;
	add.s64 	%rd101, %rd38, %rd6;
$L__BB16_4:
	.pragma "nounroll";
	// begin inline asm
	prefetch.global.L2 [%rd101];
	// end inline asm
	add.s32 	%r68, %r68, 16384;
	add.s64 	%rd101, %rd101, 16384;
	setp.lt.s32 	%p3, %r68, %r3;
	@%p3 bra 	$L__BB16_4;
$L__BB16_5:
	shl.b64 	%rd102, %rd4, 2;
	add.s64 	%rd13, %rd2, %rd102;
	add.s64 	%rd14, %rd3, %rd102;
	add.s64 	%rd15, %rd1, %rd102;
	setp.eq.s32 	%p4, %r1, %r2;
	@%p4 bra 	$L__BB16_47;
	setp.lt.s32 	%p5, %r42, 1;
	@%p5 bra 	$L__BB16_59;
	and.b32  	%r10, %r42, 7;
	setp.lt.u32 	%p6, %r42, 8;
	mov.b32 	%r75, 0;
	@%p6 bra 	$L__BB16_26;
	and.b32  	%r75, %r42, 2147483640;
	mov.b32 	%r71, 0;
$L__BB16_9:
	.pragma "nounroll";
	shl.b32 	%r46, %r71, 7;
	add.s32 	%r20, %r46, %r4;
	setp.ge.s32 	%p7, %r20, %r2;
	@%p7 bra 	$L__BB16_11;
	mul.wide.u32 	%rd41, %r20, 4;
	add.s64 	%rd42, %rd13, %rd41;
	add.s64 	%rd43, %rd14, %rd41;
	ld.global.f32 	%f3, [%rd42];
	ld.global.f32 	%f4, [%rd43];
	fma.rn.f32 	%f5, %f2, %f3, %f4;
	add.s64 	%rd44, %rd15, %rd41;
	st.global.f32 	[%rd44], %f5;
$L__BB16_11:
	add.s32 	%r47, %r20, 128;
	setp.ge.s32 	%p8, %r47, %r2;
	mul.wide.s32 	%rd45, %r47, 4;
	add.s64 	%rd23, %rd13, %rd45;
	add.s64 	%rd24, %rd14, %rd45;
	add.s64 	%rd25, %rd15, %rd45;
	@%p8 bra 	$L__BB16_13;
	ld.global.f32 	%f6, [%rd23];
	ld.global.f32 	%f7, [%rd24];
	fma.rn.f32 	%f8, %f2, %f6, %f7;
	st.global.f32 	[%rd25], %f8;
$L__BB16_13:
	add.s32 	%r48, %r20, 256;
	setp.ge.s32 	%p9, %r48, %r2;
	@%p9 bra 	$L__BB16_15;
	ld.global.f32 	%f9, [%rd23+512];
	ld.global.f32 	%f10, [%rd24+512];
	fma.rn.f32 	%f11, %f2, %f9, %f10;
	st.global.f32 	[%rd25+512], %f11;
$L__BB16_15:
	add.s32 	%r49, %r20, 384;
	setp.ge.s32 	%p10, %r49, %r2;
	@%p10 bra 	$L__BB16_17;
	ld.global.f32 	%f12, [%rd23+1024];
	ld.global.f32 	%f13, [%rd24+1024];
	fma.rn.f32 	%f14, %f2, %f12, %f13;
	st.global.f32 	[%rd25+1024], %f14;
$L__BB16_17:
	add.s32 	%r50, %r20, 512;
	setp.ge.s32 	%p11, %r50, %r2;
	@%p11 bra 	$L__BB16_19;
	ld.global.f32 	%f15, [%rd23+1536];
	ld.global.f32 	%f16, [%rd24+1536];
	fma.rn.f32 	%f17, %f2, %f15, %f16;
	st.global.f32 	[%rd25+1536], %f17;
$L__BB16_19:
	add.s32 	%r51, %r20, 640;
	setp.ge.s32 	%p12, %r51, %r2;
	@%p12 bra 	$L__BB16_21;
	ld.global.f32 	%f18, [%rd23+2048];
	ld.global.f32 	%f19, [%rd24+2048];
	fma.rn.f32 	%f20, %f2, %f18, %f19;
	st.global.f32 	[%rd25+2048], %f20;
$L__BB16_21:
	add.s32 	%r52, %r20, 768;
	setp.ge.s32 	%p13, %r52, %r2;
	@%p13 bra 	$L__BB16_23;
	ld.global.f32 	%f21, [%rd23+2560];
	ld.global.f32 	%f22, [%rd24+2560];
	fma.rn.f32 	%f23, %f2, %f21, %f22;
	st.global.f32 	[%rd25+2560], %f23;
$L__BB16_23:
	add.s32 	%r53, %r20, 896;
	setp.ge.s32 	%p14, %r53, %r2;
	@%p14 bra 	$L__BB16_25;
	ld.global.f32 	%f24, [%rd23+3072];
	ld.global.f32 	%f25, [%rd24+3072];
	fma.rn.f32 	%f26, %f2, %f24, %f25;
	st.global.f32 	[%rd25+3072], %f26;
$L__BB16_25:
	add.s32 	%r71, %r71, 8;
	setp.eq.s32 	%p15, %r71, %r75;
	@%p15 bra 	$L__BB16_26;
	bra.uni 	$L__BB16_9;
$L__BB16_26:
	setp.eq.s32 	%p16, %r10, 0;
	@%p16 bra 	$L__BB16_59;
	and.b32  	%r30, %r42, 3;
	setp.lt.u32 	%p17, %r10, 4;
	@%p17 bra 	$L__BB16_37;
	shl.b32 	%r54, %r75, 7;
	add.s32 	%r31, %r54, %r4;
	setp.ge.s32 	%p18, %r31, %r2;
	@%p18 bra 	$L__BB16_30;
	mul.wide.s32 	%rd46, %r31, 4;
	add.s64 	%rd47, %rd13, %rd46;
	add.s64 	%rd48, %rd14, %rd46;
	ld.global.f32 	%f27, [%rd47];
	ld.global.f32 	%f28, [%rd48];
	fma.rn.f32 	%f29, %f2, %f27, %f28;
	add.s64 	%rd49, %rd15, %rd46;
	st.global.f32 	[%rd49], %f29;
$L__BB16_30:
	add.s32 	%r32, %r31, 128;
	setp.ge.s32 	%p19, %r32, %r2;
	@%p19 bra 	$L__BB16_32;
	mul.wide.s32 	%rd50, %r32, 4;
	add.s64 	%rd51, %rd13, %rd50;
	add.s64 	%rd52, %rd14, %rd50;
	ld.global.f32 	%f30, [%rd51];
	ld.global.f32 	%f31, [%rd52];
	fma.rn.f32 	%f32, %f2, %f30, %f31;
	add.s64 	%rd53, %rd15, %rd50;
	st.global.f32 	[%rd53], %f32;
$L__BB16_32:
	add.s32 	%r33, %r31, 256;
	setp.ge.s32 	%p20, %r33, %r2;
	@%p20 bra 	$L__BB16_34;
	mul.wide.s32 	%rd54, %r33, 4;
	add.s64 	%rd55, %rd13, %rd54;
	add.s64 	%rd56, %rd14, %rd54;
	ld.global.f32 	%f33, [%rd55];
	ld.global.f32 	%f34, [%rd56];
	fma.rn.f32 	%f35, %f2, %f33, %f34;
	add.s64 	%rd57, %rd15, %rd54;
	st.global.f32 	[%rd57], %f35;
$L__BB16_34:
	add.s32 	%r34, %r31, 384;
	setp.ge.s32 	%p21, %r34, %r2;
	@%p21 bra 	$L__BB16_36;
	mul.wide.s32 	%rd58, %r34, 4;
	add.s64 	%rd59, %rd13, %rd58;
	add.s64 	%rd60, %rd14, %rd58;
	ld.global.f32 	%f36, [%rd59];
	ld.global.f32 	%f37, [%rd60];
	fma.rn.f32 	%f38, %f2, %f36, %f37;
	add.s64 	%rd61, %rd15, %rd58;
	st.global.f32 	[%rd61], %f38;
$L__BB16_36:
	add.s32 	%r75, %r75, 4;
$L__BB16_37:
	setp.eq.s32 	%p22, %r30, 0;
	@%p22 bra 	$L__BB16_59;
	setp.eq.s32 	%p23, %r30, 1;
	@%p23 bra 	$L__BB16_44;
	shl.b32 	%r55, %r75, 7;
	add.s32 	%r37, %r55, %r4;
	setp.ge.s32 	%p24, %r37, %r2;
	@%p24 bra 	$L__BB16_41;
	mul.wide.s32 	%rd62, %r37, 4;
	add.s64 	%rd63, %rd13, %rd62;
	add.s64 	%rd64, %rd14, %rd62;
	ld.global.f32 	%f39, [%rd63];
	ld.global.f32 	%f40, [%rd64];
	fma.rn.f32 	%f41, %f2, %f39, %f40;
	add.s64 	%rd65, %rd15, %rd62;
	st.global.f32 	[%rd65], %f41;
$L__BB16_41:
	add.s32 	%r38, %r37, 128;
	setp.ge.s32 	%p25, %r38, %r2;
	@%p25 bra 	$L__BB16_43;
	mul.wide.s32 	%rd66, %r38, 4;
	add.s64 	%rd67, %rd13, %rd66;
	add.s64 	%rd68, %rd14, %rd66;
	ld.global.f32 	%f42, [%rd67];
	ld.global.f32 	%f43, [%rd68];
	fma.rn.f32 	%f44, %f2, %f42, %f43;
	add.s64 	%rd69, %rd15, %rd66;
	st.global.f32 	[%rd69], %f44;
$L__BB16_43:
	add.s32 	%r75, %r75, 2;
$L__BB16_44:
	and.b32  	%r56, %r42, 1;
	setp.eq.b32 	%p26, %r56, 1;
	not.pred 	%p27, %p26;
	@%p27 bra 	$L__BB16_59;
	shl.b32 	%r57, %r75, 7;
	add.s32 	%r41, %r57, %r4;
	setp.ge.s32 	%p28, %r41, %r2;
	@%p28 bra 	$L__BB16_59;
	mul.wide.s32 	%rd70, %r41, 4;
	add.s64 	%rd71, %rd13, %rd70;
	add.s64 	%rd72, %rd14, %rd70;
	ld.global.f32 	%f45, [%rd71];
	ld.global.f32 	%f46, [%rd72];
	fma.rn.f32 	%f47, %f2, %f45, %f46;
	add.s64 	%rd73, %rd15, %rd70;
	st.global.f32 	[%rd73], %f47;
	bra.uni 	$L__BB16_59;
$L__BB16_47:
	setp.lt.s32 	%p29, %r42, 1;
	@%p29 bra 	$L__BB16_59;
	setp.lt.u32 	%p30, %r42, 8;
	mov.b32 	%r73, 0;
	@%p30 bra 	$L__BB16_51;
	and.b32  	%r73, %r42, 2147483640;
	neg.s32 	%r70, %r73;
	mul.wide.u32 	%rd74, %r4, 4;
	add.s64 	%rd16, %rd1, %rd74;
	add.s64 	%rd75, %rd102, 1536;
	add.s64 	%rd18, %rd2, %rd75;
	add.s32 	%r69, %r4, 128;
	add.s64 	%rd19, %rd3, %rd75;
	add.s64 	%rd20, %rd1, %rd75;
$L__BB16_50:
	.pragma "nounroll";
	mul.wide.s32 	%rd76, %r69, 4;
	add.s64 	%rd77, %rd18, %rd76;
	add.s64 	%rd78, %rd19, %rd76;
	add.s64 	%rd79, %rd20, %rd76;
	cvta.to.global.u64 	%rd80, %rd26;
	mul.wide.u32 	%rd81, %r4, 4;
	add.s64 	%rd82, %rd80, %rd81;
	add.s64 	%rd83, %rd82, %rd102;
	cvta.to.global.u64 	%rd84, %rd28;
	add.s64 	%rd85, %rd84, %rd81;
	add.s64 	%rd86, %rd85, %rd102;
	ld.global.f32 	%f48, [%rd83];
	ld.global.f32 	%f49, [%rd86];
	fma.rn.f32 	%f50, %f2, %f48, %f49;
	add.s64 	%rd87, %rd16, %rd102;
	st.global.f32 	[%rd87], %f50;
	ld.global.f32 	%f51, [%rd77+-1536];
	ld.global.f32 	%f52, [%rd78+-1536];
	fma.rn.f32 	%f53, %f2, %f51, %f52;
	st.global.f32 	[%rd79+-1536], %f53;
	ld.global.f32 	%f54, [%rd77+-1024];
	ld.global.f32 	%f55, [%rd78+-1024];
	fma.rn.f32 	%f56, %f2, %f54, %f55;
	st.global.f32 	[%rd79+-1024], %f56;
	ld.global.f32 	%f57, [%rd77+-512];
	ld.global.f32 	%f58, [%rd78+-512];
	fma.rn.f32 	%f59, %f2, %f57, %f58;
	st.global.f32 	[%rd79+-512], %f59;
	ld.global.f32 	%f60, [%rd77];
	ld.global.f32 	%f61, [%rd78];
	fma.rn.f32 	%f62, %f2, %f60, %f61;
	st.global.f32 	[%rd79], %f62;
	ld.global.f32 	%f63, [%rd77+512];
	ld.global.f32 	%f64, [%rd78+512];
	fma.rn.f32 	%f65, %f2, %f63, %f64;
	st.global.f32 	[%rd79+512], %f65;
	ld.global.f32 	%f66, [%rd77+1024];
	ld.global.f32 	%f67, [%rd78+1024];
	fma.rn.f32 	%f68, %f2, %f66, %f67;
	st.global.f32 	[%rd79+1024], %f68;
	ld.global.f32 	%f69, [%rd77+1536];
	ld.global.f32 	%f70, [%rd78+1536];
	fma.rn.f32 	%f71, %f2, %f69, %f70;
	st.global.f32 	[%rd79+1536], %f71;
	add.s32 	%r70, %r70, 8;
	add.s64 	%rd102, %rd102, 4096;
	add.s32 	%r69, %r69, 1024;
	setp.eq.s32 	%p31, %r70, 0;
	@%p31 bra 	$L__BB16_51;
	bra.uni 	$L__BB16_50;
$L__BB16_51:
	and.b32  	%r23, %r42, 7;
	setp.eq.s32 	%p32, %r23, 0;
	@%p32 bra 	$L__BB16_59;
	and.b32  	%r24, %r42, 3;
	setp.lt.u32 	%p33, %r23, 4;
	@%p33 bra 	$L__BB16_54;
	shl.b32 	%r60, %r73, 7;
	add.s32 	%r61, %r60, %r4;
	mul.wide.s32 	%rd88, %r61, 4;
	add.s64 	%rd89, %rd13, %rd88;
	add.s64 	%rd90, %rd14, %rd88;
	ld.global.f32 	%f72, [%rd89];
	ld.global.f32 	%f73, [%rd90];
	fma.rn.f32 	%f74, %f2, %f72, %f73;
	add.s64 	%rd91, %rd15, %rd88;
	st.global.f32 	[%rd91], %f74;
	ld.global.f32 	%f75, [%rd89+512];
	ld.global.f32 	%f76, [%rd90+512];
	fma.rn.f32 	%f77, %f2, %f75, %f76;
	st.global.f32 	[%rd91+512], %f77;
	ld.global.f32 	%f78, [%rd89+1024];
	ld.global.f32 	%f79, [%rd90+1024];
	fma.rn.f32 	%f80, %f2, %f78, %f79;
	st.global.f32 	[%rd91+1024], %f80;
	ld.global.f32 	%f81, [%rd89+1536];
	ld.global.f32 	%f82, [%rd90+1536];
	fma.rn.f32 	%f83, %f2, %f81, %f82;
	st.global.f32 	[%rd91+1536], %f83;
	add.s32 	%r73, %r73, 4;
$L__BB16_54:
	setp.eq.s32 	%p34, %r24, 0;
	@%p34 bra 	$L__BB16_59;
	setp.eq.s32 	%p35, %r24, 1;
	@%p35 bra 	$L__BB16_57;
	shl.b32 	%r62, %r73, 7;
	add.s32 	%r63, %r62, %r4;
	mul.wide.s32 	%rd92, %r63, 4;
	add.s64 	%rd93, %rd13, %rd92;
	add.s64 	%rd94, %rd14, %rd92;
	ld.global.f32 	%f84, [%rd93];
	ld.global.f32 	%f85, [%rd94];
	fma.rn.f32 	%f86, %f2, %f84, %f85;
	add.s64 	%rd95, %rd15, %rd92;
	st.global.f32 	[%rd95], %f86;
	ld.global.f32 	%f87, [%rd93+512];
	ld.global.f32 	%f88, [%rd94+512];
	fma.rn.f32 	%f89, %f2, %f87, %f88;
	st.global.f32 	[%rd95+512], %f89;
	add.s32 	%r73, %r73, 2;
$L__BB16_57:
	and.b32  	%r64, %r42, 1;
	setp.eq.b32 	%p36, %r64, 1;
	not.pred 	%p37, %p36;
	@%p37 bra 	$L__BB16_59;
	shl.b32 	%r65, %r73, 7;
	add.s32 	%r66, %r65, %r4;
	mul.wide.s32 	%rd96, %r66, 4;
	add.s64 	%rd97, %rd13, %rd96;
	add.s64 	%rd98, %rd14, %rd96;
	ld.global.f32 	%f90, [%rd97];
	ld.global.f32 	%f91, [%rd98];
	fma.rn.f32 	%f92, %f2, %f90, %f91;
	add.s64 	%rd99, %rd15, %rd96;
	st.global.f32 	[%rd99], %f92;
$L__BB16_59:
	ret;

}
	// .globl	_ZN3cub18CUB_300001_SM_10006detail9transform16transform_kernelINS2_10policy_hubILb0EN4cuda3std3__45tupleIJN6thrust24THRUST_300001_SM_1000_NS6detail15normal_iteratorINSA_10device_ptrIfEEEESF_EEEE10policy1000EiNS7_10multipliesIfEESF_JPfSL_EEEvT0_iT1_T2_DpNS2_10kernel_argIT3_EE
.visible .entry _ZN3cub18CUB_300001_SM_10006detail9transform16transform_kernelINS2_10policy_hubILb0EN4cuda3std3__45tupleIJN6thrust24THRUST_300001_SM_1000_NS6detail15normal_iteratorINSA_10device_ptrIfEEEESF_EEEE10policy1000EiNS7_10multipliesIfEESF_JPfSL_EEEvT0_iT1_T2_DpNS2_10kernel_argIT3_EE(
	.param .u32 _ZN3cub18CUB_300001_SM_10006detail9transform16transform_kernelINS2_10policy_hubILb0EN4cuda3std3__45tupleIJN6thrust24THRUST_300001_SM_1000_NS6detail15normal_iteratorINSA_10device_ptrIfEEEESF_EEEE10policy1000EiNS7_10multipliesIfEESF_JPfSL_EEEvT0_iT1_T2_DpNS2_10kernel_argIT3_EE_param_0,
	.param .u32 _ZN3cub18CUB_300001_SM_10006detail9transform16transform_kernelINS2_10policy_hubILb0EN4cuda3std3__45tupleIJN6thrust24THRUST_300001_SM_1000_NS6detail15normal_iteratorINSA_10device_ptrIfEEEESF_EEEE10policy1000EiNS7_10multipliesIfEESF_JPfSL_EEEvT0_iT1_T2_DpNS2_10kernel_argIT3_EE_param_1,
	.param .align 1 .b8 _ZN3cub18CUB_300001_SM_10006detail9transform16transform_kernelINS2_10policy_hubILb0EN4cuda3std3__45tupleIJN6thrust24THRUST_300001_SM_1000_NS6detail15normal_iteratorINSA_10device_ptrIfEEEESF_EEEE10policy1000EiNS7_10multipliesIfEESF_JPfSL_EEEvT0_iT1_T2_DpNS2_10kernel_argIT3_EE_param_2[1],
	.param .align 8 .b8 _ZN3cub18CUB_300001_SM_10006detail9transform16transform_kernelINS2_10policy_hubILb0EN4cuda3std3__45tupleIJN6thrust24THRUST_300001_SM_1000_NS6detail15normal_iteratorINSA_10device_ptrIfEEEESF_EEEE10policy1000EiNS7_10multipliesIfEESF_JPfSL_EEEvT0_iT1_T2_DpNS2_10kernel_argIT3_EE_param_3[8],
	.param .align 8 .b8 _ZN3cub18CUB_300001_SM_10006detail9transform16transform_kernelINS2_10policy_hubILb0EN4cuda3std3__45tupleIJN6thrust24THRUST_300001_SM_1000_NS6detail15normal_iteratorINSA_10device_ptrIfEEEESF_EEEE10policy1000EiNS7_10multipliesIfEESF_JPfSL_EEEvT0_iT1_T2_DpNS2_10kernel_argIT3_EE_param_4[16],
	.param .align 8 .b8 _ZN3cub18CUB_300001_SM_10006detail9transform16transform_kernelINS2_10policy_hubILb0EN4cuda3std3__45tupleIJN6thrust24THRUST_300001_SM_1000_NS6detail15normal_iteratorINSA_10device_ptrIfEEEESF_EEEE10policy1000EiNS7_10multipliesIfEESF_JPfSL_EEEvT0_iT1_T2_DpNS2_10kernel_argIT3_EE_param_5[16]
)
.maxntid 128
{
	.reg .pred 	%p<28>;
	.reg .b32 	%r<188>;
	.reg .b32 	%f<7>;
	.reg .b64 	%rd<143>;
	// demoted variable
	.shared .align 8 .u64 _ZZN3cub18CUB_300001_SM_10006detail9transform23transform_kernel_ublkcpINS2_19async_copy_policy_tILi128EEEiN4cuda3std3__410multipliesIfEEN6thrust24THRUST_300001_SM_1000_NS6detail15normal_iteratorINSC_10device_ptrIfEEEEJffEEEvT0_iT1_T2_DpNS2_16aligned_base_ptrIT3_EEE3bar;
	ld.param.u64 	%rd66, [_ZN3cub18CUB_300001_SM_10006detail9transform16transform_kernelINS2_10policy_hubILb0EN4cuda3std3__45tupleIJN6thrust24THRUST_300001_SM_1000_NS6detail15normal_iteratorINSA_10device_ptrIfEEEESF_EEEE10policy1000EiNS7_10multipliesIfEESF_JPfSL_EEEvT0_iT1_T2_DpNS2_10kernel_argIT3_EE_param_5];
	ld.param.u64 	%rd64, [_ZN3cub18CUB_300001_SM_10006detail9transform16transform_kernelINS2_10policy_hubILb0EN4cuda3std3__45tupleIJN6thrust24THRUST_300001_SM_1000_NS6detail15normal_iteratorINSA_10device_ptrIfEEEESF_EEEE10policy1000EiNS7_10multipliesIfEESF_JPfSL_EEEvT0_iT1_T2_DpNS2_10kernel_argIT3_EE_param_4];
	ld.param.u32 	%r71, [_ZN3cub18CUB_300001_SM_10006detail9transform16transform_kernelINS2_10policy_hubILb0EN4cuda3std3__45tupleIJN6thrust24THRUST_300001_SM_1000_NS6detail15normal_iteratorINSA_10device_ptrIfEEEESF_EEEE10policy1000EiNS7_10multipliesIfEESF_JPfSL_EEEvT0_iT1_T2_DpNS2_10kernel_argIT3_EE_param_0];
	ld.param.u64 	%rd67, [_ZN3cub18CUB_300001_SM_10006detail9transform16transform_kernelINS2_10policy_hubILb0EN4cuda3std3__45tupleIJN6thrust24THRUST_300001_SM_1000_NS6detail15normal_iteratorINSA_10device_ptrIfEEEESF_EEEE10policy1000EiNS7_10multipliesIfEESF_JPfSL_EEEvT0_iT1_T2_DpNS2_10kernel_argIT3_EE_param_5+8];
	ld.param.u64 	%rd65, [_ZN3cub18CUB_300001_SM_10006detail9transform16transform_kernelINS2_10policy_hubILb0EN4cuda3std3__45tupleIJN6thrust24THRUST_300001_SM_1000_NS6detail15normal_iteratorINSA_10device_ptrIfEEEESF_EEEE10policy1000EiNS7_10multipliesIfEESF_JPfSL_EEEvT0_iT1_T2_DpNS2_10kernel_argIT3_EE_param_4+8];
	ld.param.u64 	%rd68, [_ZN3cub18CUB_300001_SM_10006detail9transform16transform_kernelINS2_10policy_hubILb0EN4cuda3std3__45tupleIJN6thrust24THRUST_300001_SM_1000_NS6detail15normal_iteratorINSA_10device_ptrIfEEEESF_EEEE10policy1000EiNS7_10multipliesIfEESF_JPfSL_EEEvT0_iT1_T2_DpNS2_10kernel_argIT3_EE_param_3];
	ld.param.u32 	%r70, [_ZN3cub18CUB_300001_SM_10006detail9transform16transform_kernelINS2_10policy_hubILb0EN4cuda3std3__45tupleIJN6thrust24THRUST_300001_SM_1000_NS6detail15normal_iteratorINSA_10device_ptrIfEEEESF_EEEE10policy1000EiNS7_10multipliesIfEESF_JPfSL_EEEvT0_iT1_T2_DpNS2_10kernel_argIT3_EE_param_1];
	cvta.to.global.u64 	%rd1, %rd68;
	cvt.u32.u64 	%r1, %rd65;
	cvt.u32.u64 	%r2, %rd67;
	shl.b32 	%r3, %r70, 7;
	mov.u32 	%r72, %ctaid.x;
	mul.lo.s32 	%r4, %r3, %r72;
	sub.s32 	%r5, %r71, %r4;
	min.s32 	%r6, %r3, %r5;
	setp.eq.s32 	%p1, %r72, 0;
	add.s32 	%r74, %r72, 2;
	mov.u32 	%r75, %nctaid.x;
	setp.ge.u32 	%p2, %r74, %r75;
	shl.b32 	%r7, %r70, 9;
	or.pred  	%p3, %p1, %p2;
	@%p3 bra 	$L__BB17_5;
	mov.b32 	%r139, -1;
	// begin inline asm
	{
	 .reg .pred P_OUT; 
	elect.sync _|P_OUT, %r139;
	selp.b32 %r138, 1, 0, P_OUT; 
}
	// end inline asm
	mov.u32 	%r140, %tid.x;
	setp.gt.u32 	%p18, %r140, 31;
	setp.eq.s32 	%p19, %r138, 0;
	or.pred  	%p20, %p18, %p19;
	@%p20 bra 	$L__BB17_3;
	mov.u32 	%r141, _ZZN3cub18CUB_300001_SM_10006detail9transform23transform_kernel_ublkcpINS2_19async_copy_policy_tILi128EEEiN4cuda3std3__410multipliesIfEEN6thrust24THRUST_300001_SM_1000_NS6detail15normal_iteratorINSC_10device_ptrIfEEEEJffEEEvT0_iT1_T2_DpNS2_16aligned_base_ptrIT3_EEE3bar;
	mov.b32 	%r142, 1;
	// begin inline asm
	mbarrier.init.shared.b64 [%r141], %r142;
	// end inline asm
	// begin inline asm
	fence.proxy.async.shared::cta; // 6.
	// end inline asm
	mul.wide.s32 	%rd120, %r4, 4;
	add.s32 	%r151, %r7, 15;
	add.s32 	%r152, %r151, %r1;
	and.b32  	%r144, %r152, -16;
	cvta.to.global.u64 	%rd121, %rd64;
	add.s64 	%rd117, %rd121, %rd120;
	mov.u32 	%r143, _ZN3cub18CUB_300001_SM_10006detail9transform4smemE;
	// begin inline asm
	cp.async.bulk.shared::cluster.global.mbarrier::complete_tx::bytes [%r143], [%rd117], %r144, [%r141];
	// end inline asm
	add.s32 	%r153, %r151, %r2;
	and.b32  	%r147, %r153, -16;
	add.s32 	%r154, %r143, %r7;
	add.s32 	%r146, %r154, 128;
	cvta.to.global.u64 	%rd122, %rd66;
	add.s64 	%rd118, %rd122, %rd120;
	// begin inline asm
	cp.async.bulk.shared::cluster.global.mbarrier::complete_tx::bytes [%r146], [%rd118], %r147, [%r141];
	// end inline asm
	add.s32 	%r150, %r147, %r144;
	// begin inline asm
	mbarrier.arrive.expect_tx.release.cta.shared::cta.b64 %rd119, [%r141], %r150; // 8. 
	// end inline asm
$L__BB17_3:
	bar.sync 	0;
	mov.u32 	%r156, _ZZN3cub18CUB_300001_SM_10006detail9transform23transform_kernel_ublkcpINS2_19async_copy_policy_tILi128EEEiN4cuda3std3__410multipliesIfEEN6thrust24THRUST_300001_SM_1000_NS6detail15normal_iteratorINSC_10device_ptrIfEEEEJffEEEvT0_iT1_T2_DpNS2_16aligned_base_ptrIT3_EEE3bar;
$L__BB17_4:
	mov.b32 	%r157, 0;
	// begin inline asm
	{
	 .reg .pred P_OUT; 
	mbarrier.try_wait.parity.shared::cta.b64  P_OUT, [%r156], %r157;                                // 7a. 
	selp.b32 %r155, 1, 0, P_OUT; 
}
	// end inline asm
	setp.eq.s32 	%p21, %r155, 0;
	@%p21 bra 	$L__BB17_4;
	bra.uni 	$L__BB17_26;
$L__BB17_5:
	cvt.s64.s32 	%rd4, %r1;
	cvt.s64.s32 	%rd5, %r4;
	shl.b32 	%r77, %r6, 2;
	cvt.s64.s32 	%rd69, %r77;
	shr.u64 	%rd6, %rd69, 2;
	mov.u32 	%r8, %ntid.x;
	mov.u32 	%r9, %ntid.y;
	mul.lo.s32 	%r78, %r8, %r9;
	mov.u32 	%r10, %ntid.z;
	mul.lo.s32 	%r11, %r78, %r10;
	mov.u32 	%r79, %tid.x;
	mov.u32 	%r80, %tid.y;
	mov.u32 	%r81, %tid.z;
	mad.lo.s32 	%r82, %r81, %r9, %r80;
	mad.lo.s32 	%r83, %r82, %r8, %r79;
	cvt.u64.u32 	%rd140, %r83;
	setp.le.u64 	%p4, %rd6, %rd140;
	@%p4 bra 	$L__BB17_15;
	cvt.u32.u64 	%r84, %rd140;
	cvt.u64.u32 	%rd8, %r11;
	add.s32 	%r85, %r84, %r11;
	cvt.u64.u32 	%rd70, %r85;
	max.u64 	%rd71, %rd6, %rd70;
	setp.gt.u64 	%p5, %rd6, %rd70;
	selp.u64 	%rd9, 1, 0, %p5;
	add.s64 	%rd72, %rd9, %rd70;
	sub.s64 	%rd10, %rd71, %rd72;
	and.b64  	%rd73, %rd10, -4294967296;
	setp.ne.s64 	%p6, %rd73, 0;
	@%p6 bra 	$L__BB17_8;
	cvt.u32.u64 	%r86, %rd8;
	cvt.u32.u64 	%r87, %rd10;
	div.u32 	%r88, %r87, %r86;
	cvt.u64.u32 	%rd129, %r88;
	bra.uni 	$L__BB17_9;
$L__BB17_8:
	div.u64 	%rd129, %rd10, %rd8;
$L__BB17_9:
	add.s64 	%rd14, %rd129, %rd9;
	and.b64  	%rd74, %rd14, 3;
	setp.eq.s64 	%p7, %rd74, 3;
	mov.u64 	%rd133, %rd140;
	@%p7 bra 	$L__BB17_12;
	shl.b64 	%rd75, %rd140, 2;
	shl.b64 	%rd76, %rd5, 2;
	add.s64 	%rd77, %rd75, %rd76;
	add.s64 	%rd78, %rd77, %rd4;
	add.s64 	%rd131, %rd64, %rd78;
	mov.u32 	%r90, _ZN3cub18CUB_300001_SM_10006detail9transform4smemE;
	add.s32 	%r91, %r1, %r90;
	shl.b32 	%r92, %r84, 2;
	add.s32 	%r170, %r91, %r92;
	mul.lo.s32 	%r93, %r10, %r9;
	mul.lo.s32 	%r94, %r93, %r8;
	shl.b32 	%r13, %r94, 2;
	add.s64 	%rd79, %rd14, 1;
	and.b64  	%rd80, %rd79, 3;
	neg.s64 	%rd130, %rd80;
	mov.u64 	%rd133, %rd140;
$L__BB17_11:
	.pragma "nounroll";
	// begin inline asm
	cp.async.ca.shared.global [%r170], [%rd131], 4, 4;
	// end inline asm
	add.s64 	%rd133, %rd133, %rd8;
	shl.b64 	%rd82, %rd8, 2;
	add.s64 	%rd131, %rd131, %rd82;
	add.s32 	%r170, %r170, %r13;
	add.s64 	%rd130, %rd130, 1;
	setp.ne.s64 	%p8, %rd130, 0;
	@%p8 bra 	$L__BB17_11;
$L__BB17_12:
	setp.lt.u64 	%p9, %rd14, 3;
	@%p9 bra 	$L__BB17_15;
	shl.b64 	%rd24, %rd8, 2;
	shl.b64 	%rd83, %rd133, 2;
	shl.b64 	%rd84, %rd5, 2;
	add.s64 	%rd25, %rd83, %rd84;
	shl.b64 	%rd85, %rd8, 3;
	add.s64 	%rd26, %rd25, %rd85;
	add.s64 	%rd86, %rd133, %rd5;
	shl.b64 	%rd87, %rd86, 2;
	mad.lo.s64 	%rd27, %rd8, 12, %rd87;
	cvt.u32.u64 	%r96, %rd65;
	mov.u32 	%r97, _ZN3cub18CUB_300001_SM_10006detail9transform4smemE;
	add.s32 	%r98, %r96, %r97;
	mul.lo.s32 	%r99, %r10, %r9;
	mul.lo.s32 	%r100, %r99, %r8;
	shl.b32 	%r101, %r100, 2;
	cvt.u32.u64 	%r102, %rd133;
	shl.b32 	%r103, %r102, 2;
	add.s32 	%r171, %r98, %r103;
	add.s32 	%r174, %r171, %r101;
	shl.b32 	%r104, %r100, 3;
	add.s32 	%r173, %r171, %r104;
	mad.lo.s32 	%r172, %r100, 12, %r171;
	cvt.s64.s32 	%rd88, %rd65;
	add.s64 	%rd134, %rd64, %rd88;
$L__BB17_14:
	add.s64 	%rd89, %rd134, %rd25;
	// begin inline asm
	cp.async.ca.shared.global [%r171], [%rd89], 4, 4;
	// end inline asm
	add.s64 	%rd93, %rd25, %rd24;
	add.s64 	%rd90, %rd134, %rd93;
	// begin inline asm
	cp.async.ca.shared.global [%r174], [%rd90], 4, 4;
	// end inline asm
	add.s64 	%rd91, %rd134, %rd26;
	// begin inline asm
	cp.async.ca.shared.global [%r173], [%rd91], 4, 4;
	// end inline asm
	add.s64 	%rd92, %rd134, %rd27;
	// begin inline asm
	cp.async.ca.shared.global [%r172], [%rd92], 4, 4;
	// end inline asm
	add.s64 	%rd133, %rd133, %rd24;
	mul.wide.u32 	%rd94, %r11, 16;
	add.s64 	%rd134, %rd134, %rd94;
	mul.lo.s32 	%r109, %r10, %r9;
	mul.lo.s32 	%r110, %r109, %r8;
	shl.b32 	%r111, %r110, 4;
	add.s32 	%r174, %r174, %r111;
	add.s32 	%r173, %r173, %r111;
	add.s32 	%r172, %r172, %r111;
	add.s32 	%r171, %r171, %r111;
	setp.lt.u64 	%p10, %rd133, %rd6;
	@%p10 bra 	$L__BB17_14;
$L__BB17_15:
	setp.le.u64 	%p11, %rd6, %rd140;
	// begin inline asm
	cp.async.commit_group;
	// end inline asm
	cvt.s64.s32 	%rd33, %r2;
	@%p11 bra 	$L__BB17_25;
	cvt.u32.u64 	%r112, %rd140;
	cvt.u64.u32 	%rd34, %r11;
	add.s32 	%r113, %r112, %r11;
	cvt.u64.u32 	%rd95, %r113;
	max.u64 	%rd96, %rd6, %rd95;
	setp.gt.u64 	%p12, %rd6, %rd95;
	selp.u64 	%rd35, 1, 0, %p12;
	add.s64 	%rd97, %rd35, %rd95;
	sub.s64 	%rd36, %rd96, %rd97;
	and.b64  	%rd98, %rd36, -4294967296;
	setp.ne.s64 	%p13, %rd98, 0;
	@%p13 bra 	$L__BB17_18;
	cvt.u32.u64 	%r114, %rd34;
	cvt.u32.u64 	%r115, %rd36;
	div.u32 	%r116, %r115, %r114;
	cvt.u64.u32 	%rd136, %r116;
	bra.uni 	$L__BB17_19;
$L__BB17_18:
	div.u64 	%rd136, %rd36, %rd34;
$L__BB17_19:
	add.s64 	%rd40, %rd136, %rd35;
	and.b64  	%rd99, %rd40, 3;
	setp.eq.s64 	%p14, %rd99, 3;
	@%p14 bra 	$L__BB17_22;
	shl.b64 	%rd100, %rd140, 2;
	shl.b64 	%rd101, %rd5, 2;
	add.s64 	%rd102, %rd100, %rd101;
	add.s64 	%rd103, %rd102, %rd33;
	add.s64 	%rd138, %rd66, %rd103;
	shl.b64 	%rd42, %rd34, 2;
	mov.u32 	%r118, _ZN3cub18CUB_300001_SM_10006detail9transform4smemE;
	add.s32 	%r119, %r2, %r118;
	add.s32 	%r120, %r119, %r7;
	shl.b32 	%r121, %r112, 2;
	add.s32 	%r175, %r120, %r121;
	mul.lo.s32 	%r122, %r10, %r9;
	mul.lo.s32 	%r123, %r122, %r8;
	shl.b32 	%r29, %r123, 2;
	add.s64 	%rd104, %rd40, 1;
	and.b64  	%rd105, %rd104, 3;
	neg.s64 	%rd137, %rd105;
$L__BB17_21:
	.pragma "nounroll";
	add.s32 	%r124, %r175, 128;
	// begin inline asm
	cp.async.ca.shared.global [%r124], [%rd138], 4, 4;
	// end inline asm
	add.s64 	%rd140, %rd140, %rd34;
	add.s64 	%rd138, %rd138, %rd42;
	add.s32 	%r175, %r175, %r29;
	add.s64 	%rd137, %rd137, 1;
	setp.ne.s64 	%p15, %rd137, 0;
	@%p15 bra 	$L__BB17_21;
$L__BB17_22:
	setp.lt.u64 	%p16, %rd40, 3;
	@%p16 bra 	$L__BB17_25;
	shl.b64 	%rd51, %rd34, 2;
	shl.b64 	%rd107, %rd140, 2;
	shl.b64 	%rd108, %rd5, 2;
	add.s64 	%rd52, %rd107, %rd108;
	add.s64 	%rd53, %rd52, %rd51;
	shl.b64 	%rd54, %rd34, 4;
	shl.b64 	%rd109, %rd34, 3;
	add.s64 	%rd55, %rd52, %rd109;
	add.s64 	%rd110, %rd140, %rd5;
	shl.b64 	%rd111, %rd110, 2;
	mad.lo.s64 	%rd56, %rd34, 12, %rd111;
	mov.u32 	%r125, _ZN3cub18CUB_300001_SM_10006detail9transform4smemE;
	add.s32 	%r126, %r2, %r125;
	mul.lo.s32 	%r127, %r10, %r9;
	mul.lo.s32 	%r128, %r127, %r8;
	shl.b32 	%r129, %r128, 2;
	cvt.u32.u64 	%r130, %rd140;
	shl.b32 	%r131, %r130, 2;
	add.s32 	%r132, %r126, %r7;
	add.s32 	%r176, %r132, %r131;
	add.s32 	%r179, %r176, %r129;
	shl.b32 	%r33, %r128, 4;
	shl.b32 	%r133, %r128, 3;
	add.s32 	%r178, %r176, %r133;
	mad.lo.s32 	%r177, %r128, 12, %r176;
	add.s64 	%rd141, %rd66, %rd33;
$L__BB17_24:
	add.s64 	%rd113, %rd141, %rd52;
	add.s32 	%r134, %r176, 128;
	// begin inline asm
	cp.async.ca.shared.global [%r134], [%rd113], 4, 4;
	// end inline asm
	add.s64 	%rd114, %rd141, %rd53;
	add.s32 	%r135, %r179, 128;
	// begin inline asm
	cp.async.ca.shared.global [%r135], [%rd114], 4, 4;
	// end inline asm
	add.s64 	%rd115, %rd141, %rd55;
	add.s32 	%r136, %r178, 128;
	// begin inline asm
	cp.async.ca.shared.global [%r136], [%rd115], 4, 4;
	// end inline asm
	add.s64 	%rd116, %rd141, %rd56;
	add.s32 	%r137, %r177, 128;
	// begin inline asm
	cp.async.ca.shared.global [%r137], [%rd116], 4, 4;
	// end inline asm
	add.s64 	%rd140, %rd140, %rd51;
	add.s64 	%rd141, %rd141, %rd54;
	add.s32 	%r179, %r179, %r33;
	add.s32 	%r178, %r178, %r33;
	add.s32 	%r177, %r177, %r33;
	add.s32 	%r176, %r176, %r33;
	setp.lt.u64 	%p17, %rd140, %rd6;
	@%p17 bra 	$L__BB17_24;
$L__BB17_25:
	// begin inline asm
	cp.async.commit_group;
	// end inline asm
	// begin inline asm
	cp.async.wait_group 0;
	// end inline asm
	barrier.sync 	0;
$L__BB17_26:
	cvt.u32.u64 	%r45, %rd65;
	setp.gt.s32 	%p22, %r3, %r5;
	@%p22 bra 	$L__BB17_30;
	setp.lt.s32 	%p23, %r70, 1;
	@%p23 bra 	$L__BB17_35;
	mov.u32 	%r180, %tid.x;
	neg.s32 	%r183, %r70;
	add.s32 	%r158, %r2, %r7;
	shl.b32 	%r159, %r180, 2;
	add.s32 	%r160, %r158, %r159;
	mov.u32 	%r161, _ZN3cub18CUB_300001_SM_10006detail9transform4smemE;
	add.s32 	%r162, %r160, %r161;
	add.s32 	%r182, %r162, 128;
	add.s32 	%r163, %r45, %r159;
	add.s32 	%r181, %r161, %r163;
	mul.wide.s32 	%rd123, %r4, 4;
	add.s64 	%rd62, %rd1, %rd123;
$L__BB17_29:
	.pragma "nounroll";
	mul.wide.s32 	%rd124, %r180, 4;
	add.s64 	%rd125, %rd62, %rd124;
	ld.shared.f32 	%f1, [%r181];
	ld.shared.f32 	%f2, [%r182];
	mul.f32 	%f3, %f1, %f2;
	st.global.f32 	[%rd125], %f3;
	add.s32 	%r183, %r183, 1;
	setp.eq.s32 	%p24, %r183, 0;
	add.s32 	%r182, %r182, 512;
	add.s32 	%r181, %r181, 512;
	add.s32 	%r180, %r180, 128;
	@%p24 bra 	$L__BB17_35;
	bra.uni 	$L__BB17_29;
$L__BB17_30:
	setp.lt.s32 	%p25, %r70, 1;
	@%p25 bra 	$L__BB17_35;
	mov.u32 	%r184, %tid.x;
	neg.s32 	%r187, %r70;
	add.s32 	%r164, %r2, %r7;
	shl.b32 	%r165, %r184, 2;
	add.s32 	%r166, %r164, %r165;
	mov.u32 	%r167, _ZN3cub18CUB_300001_SM_10006detail9transform4smemE;
	add.s32 	%r168, %r166, %r167;
	add.s32 	%r186, %r168, 128;
	add.s32 	%r169, %r45, %r165;
	add.s32 	%r185, %r167, %r169;
	mul.wide.s32 	%rd126, %r4, 4;
	add.s64 	%rd63, %rd1, %rd126;
$L__BB17_32:
	.pragma "nounroll";
	setp.ge.s32 	%p26, %r184, %r6;
	@%p26 bra 	$L__BB17_34;
	ld.shared.f32 	%f4, [%r185];
	ld.shared.f32 	%f5, [%r186];
	mul.f32 	%f6, %f4, %f5;
	mul.wide.s32 	%rd127, %r184, 4;
	add.s64 	%rd128, %rd63, %rd127;
	st.global.f32 	[%rd128], %f6;
$L__BB17_34:
	add.s32 	%r187, %r187, 1;
	setp.ne.s32 	%p27, %r187, 0;
	add.s32 	%r186, %r186, 512;
	add.s32 	%r185, %r185, 512;
	add.s32 	%r184, %r184, 128;
	@%p27 bra 	$L__BB17_32;
$L__BB17_35:
	ret;

}
	// .globl	_ZN3cub18CUB_300001_SM_10006detail9transform16transform_kernelINS2_10policy_hubILb0EN4cuda3std3__45tupleIJN6thrust24THRUST_300001_SM_1000_NS6detail15normal_iteratorINSA_10device_ptrIfEEEESF_EEEE10policy1000ElNS7_10multipliesIfEESF_JPfSL_EEEvT0_iT1_T2_DpNS2_10kernel_argIT3_EE
.visible .entry _ZN3cub18CUB_300001_SM_10006detail9transform16transform_kernelINS2_10policy_hubILb0EN4cuda3std3__45tupleIJN6thrust24THRUST_300001_SM_1000_NS6detail15normal_iteratorINSA_10device_ptrIfEEEESF_EEEE10policy1000ElNS7_10multipliesIfEESF_JPfSL_EEEvT0_iT1_T2_DpNS2_10kernel_argIT3_EE(
	.param .u64 _ZN3cub18CUB_300001_SM_10006detail9transform16transform_kernelINS2_10policy_hubILb0EN4cuda3std3__45tupleIJN6thrust24THRUST_300001_SM_1000_NS6detail15normal_iteratorINSA_10device_ptrIfEEEESF_EEEE10policy1000ElNS7_10multipliesIfEESF_JPfSL_EEEvT0_iT1_T2_DpNS2_10kernel_argIT3_EE_param_0,
	.param .u32 _ZN3cub18CUB_300001_SM_10006detail9transform16transform_kernelINS2_10policy_hubILb0EN4cuda3std3__45tupleIJN6thrust24THRUST_300001_SM_1000_NS6detail15normal_iteratorINSA_10device_ptrIfEEEESF_EEEE10policy1000ElNS7_10multipliesIfEESF_JPfSL_EEEvT0_iT1_T2_DpNS2_10kernel_argIT3_EE_param_1,
	.param .align 1 .b8 _ZN3cub18CUB_300001_SM_10006detail9transform16transform_kernelINS2_10policy_hubILb0EN4cuda3std3__45tupleIJN6thrust24THRUST_300001_SM_1000_NS6detail15normal_iteratorINSA_10device_ptrIfEEEESF_EEEE10policy1000ElNS7_10multipliesIfEESF_JPfSL_EEEvT0_iT1_T2_DpNS2_10kernel_argIT3_EE_param_2[1],
	.param .align 8 .b8 _ZN3cub18CUB_300001_SM_10006detail9transform16transform_kernelINS2_10policy_hubILb0EN4cuda3std3__45tupleIJN6thrust24THRUST_300001_SM_1000_NS6detail15normal_iteratorINSA_10device_ptrIfEEEESF_EEEE10policy1000ElNS7_10multipliesIfEESF_JPfSL_EEEvT0_iT1_T2_DpNS2_10kernel_argIT3_EE_param_3[8],
	.param .align 8 .b8 _ZN3cub18CUB_300001_SM_10006detail9transform16transform_kernelINS2_10policy_hubILb0EN4cuda3std3__45tupleIJN6thrust24THRUST_300001_SM_1000_NS6detail15normal_iteratorINSA_10device_ptrIfEEEESF_EEEE10policy1000ElNS7_10multipliesIfEESF_JPfSL_EEEvT0_iT1_T2_DpNS2_10kernel_argIT3_EE_param_4[16],
	.param .align 8 .b8 _ZN3cub18CUB_300001_SM_10006detail9transform16transform_kernelINS2_10policy_hubILb0EN4cuda3std3__45tupleIJN6thrust24THRUST_300001_SM_1000_NS6detail15normal_iteratorINSA_10device_ptrIfEEEESF_EEEE10policy1000ElNS7_10multipliesIfEESF_JPfSL_EEEvT0_iT1_T2_DpNS2_10kernel_argIT3_EE_param_5[16]
)
.maxntid 128
{
	.reg .pred 	%p<28>;
	.reg .b32 	%r<181>;
	.reg .b32 	%f<7>;
	.reg .b64 	%rd<147>;
	// demoted variable
	.shared .align 8 .u64 _ZZN3cub18CUB_300001_SM_10006detail9transform23transform_kernel_ublkcpINS2_19async_copy_policy_tILi128EEElN4cuda3std3__410multipliesIfEEN6thrust24THRUST_300001_SM_1000_NS6detail15normal_iteratorINSC_10device_ptrIfEEEEJffEEEvT0_iT1_T2_DpNS2_16aligned_base_ptrIT3_EEE3bar;
	ld.param.u64 	%rd68, [_ZN3cub18CUB_300001_SM_10006detail9transform16transform_kernelINS2_10policy_hubILb0EN4cuda3std3__45tupleIJN6thrust24THRUST_300001_SM_1000_NS6detail15normal_iteratorINSA_10device_ptrIfEEEESF_EEEE10policy1000ElNS7_10multipliesIfEESF_JPfSL_EEEvT0_iT1_T2_DpNS2_10kernel_argIT3_EE_param_5];
	ld.param.u64 	%rd66, [_ZN3cub18CUB_300001_SM_10006detail9transform16transform_kernelINS2_10policy_hubILb0EN4cuda3std3__45tupleIJN6thrust24THRUST_300001_SM_1000_NS6detail15normal_iteratorINSA_10device_ptrIfEEEESF_EEEE10policy1000ElNS7_10multipliesIfEESF_JPfSL_EEEvT0_iT1_T2_DpNS2_10kernel_argIT3_EE_param_4];
	ld.param.u64 	%rd70, [_ZN3cub18CUB_300001_SM_10006detail9transform16transform_kernelINS2_10policy_hubILb0EN4cuda3std3__45tupleIJN6thrust24THRUST_300001_SM_1000_NS6detail15normal_iteratorINSA_10device_ptrIfEEEESF_EEEE10policy1000ElNS7_10multipliesIfEESF_JPfSL_EEEvT0_iT1_T2_DpNS2_10kernel_argIT3_EE_param_0];
	ld.param.u64 	%rd69, [_ZN3cub18CUB_300001_SM_10006detail9transform16transform_kernelINS2_10policy_hubILb0EN4cuda3std3__45tupleIJN6thrust24THRUST_300001_SM_1000_NS6detail15normal_iteratorINSA_10device_ptrIfEEEESF_EEEE10policy1000ElNS7_10multipliesIfEESF_JPfSL_EEEvT0_iT1_T2_DpNS2_10kernel_argIT3_EE_param_5+8];
	ld.param.u64 	%rd67, [_ZN3cub18CUB_300001_SM_10006detail9transform16transform_kernelINS2_10policy_hubILb0EN4cuda3std3__45tupleIJN6thrust24THRUST_300001_SM_1000_NS6detail15normal_iteratorINSA_10device_ptrIfEEEESF_EEEE10policy1000ElNS7_10multipliesIfEESF_JPfSL_EEEvT0_iT1_T2_DpNS2_10kernel_argIT3_EE_param_4+8];
	ld.param.u64 	%rd71, [_ZN3cub18CUB_300001_SM_10006detail9transform16transform_kernelINS2_10policy_hubILb0EN4cuda3std3__45tupleIJN6thrust24THRUST_300001_SM_1000_NS6detail15normal_iteratorINSA_10device_ptrIfEEEESF_EEEE10policy1000ElNS7_10multipliesIfEESF_JPfSL_EEEvT0_iT1_T2_DpNS2_10kernel_argIT3_EE_param_3];
	ld.param.u32 	%r68, [_ZN3cub18CUB_300001_SM_10006detail9transform16transform_kernelINS2_10policy_hubILb0EN4cuda3std3__45tupleIJN6thrust24THRUST_300001_SM_1000_NS6detail15normal_iteratorINSA_10device_ptrIfEEEESF_EEEE10policy1000ElNS7_10multipliesIfEESF_JPfSL_EEEvT0_iT1_T2_DpNS2_10kernel_argIT3_EE_param_1];
	cvta.to.global.u64 	%rd1, %rd71;
	cvt.u32.u64 	%r1, %rd67;
	cvt.u32.u64 	%r2, %rd69;
	shl.b32 	%r3, %r68, 7;
	mov.u32 	%r69, %ctaid.x;
	cvt.u64.u32 	%rd72, %r69;
	cvt.s64.s32 	%rd73, %r3;
	mul.lo.s64 	%rd4, %rd73, %rd72;
	sub.s64 	%rd74, %rd70, %rd4;
	min.s64 	%rd75, %rd74, %rd73;
	cvt.u32.u64 	%r4, %rd75;
	setp.eq.s32 	%p1, %r69, 0;
	add.s32 	%r71, %r69, 2;
	mov.u32 	%r72, %nctaid.x;
	setp.ge.u32 	%p2, %r71, %r72;
	shl.b32 	%r5, %r68, 9;
	or.pred  	%p3, %p1, %p2;
	@%p3 bra 	$L__BB18_5;
	mov.b32 	%r132, -1;
	// begin inline asm
	{
	 .reg .pred P_OUT; 
	elect.sync _|P_OUT, %r132;
	selp.b32 %r131, 1, 0, P_OUT; 
}
	// end inline asm
	mov.u32 	%r133, %tid.x;
	setp.gt.u32 	%p18, %r133, 31;
	setp.eq.s32 	%p19, %r131, 0;
	or.pred  	%p20, %p18, %p19;
	@%p20 bra 	$L__BB18_3;
	mov.u32 	%r134, _ZZN3cub18CUB_300001_SM_10006detail9transform23transform_kernel_ublkcpINS2_19async_copy_policy_tILi128EEElN4cuda3std3__410multipliesIfEEN6thrust24THRUST_300001_SM_1000_NS6detail15normal_iteratorINSC_10device_ptrIfEEEEJffEEEvT0_iT1_T2_DpNS2_16aligned_base_ptrIT3_EEE3bar;
	mov.b32 	%r135, 1;
	// begin inline asm
	mbarrier.init.shared.b64 [%r134], %r135;
	// end inline asm
	// begin inline asm
	fence.proxy.async.shared::cta; // 6.
	// end inline asm
	shl.b64 	%rd124, %rd4, 2;
	add.s32 	%r144, %r5, 15;
	add.s32 	%r145, %r144, %r1;
	and.b32  	%r137, %r145, -16;
	cvta.to.global.u64 	%rd125, %rd66;
	add.s64 	%rd121, %rd125, %rd124;
	mov.u32 	%r136, _ZN3cub18CUB_300001_SM_10006detail9transform4smemE;
	// begin inline asm
	cp.async.bulk.shared::cluster.global.mbarrier::complete_tx::bytes [%r136], [%rd121], %r137, [%r134];
	// end inline asm
	add.s32 	%r146, %r144, %r2;
	and.b32  	%r140, %r146, -16;
	add.s32 	%r147, %r136, %r5;
	add.s32 	%r139, %r147, 128;
	cvta.to.global.u64 	%rd126, %rd68;
	add.s64 	%rd122, %rd126, %rd124;
	// begin inline asm
	cp.async.bulk.shared::cluster.global.mbarrier::complete_tx::bytes [%r139], [%rd122], %r140, [%r134];
	// end inline asm
	add.s32 	%r143, %r140, %r137;
	// begin inline asm
	mbarrier.arrive.expect_tx.release.cta.shared::cta.b64 %rd123, [%r134], %r143; // 8. 
	// end inline asm
$L__BB18_3:
	bar.sync 	0;
	mov.u32 	%r149, _ZZN3cub18CUB_300001_SM_10006detail9transform23transform_kernel_ublkcpINS2_19async_copy_policy_tILi128EEElN4cuda3std3__410multipliesIfEEN6thrust24THRUST_300001_SM_1000_NS6detail15normal_iteratorINSC_10device_ptrIfEEEEJffEEEvT0_iT1_T2_DpNS2_16aligned_base_ptrIT3_EEE3bar;
$L__BB18_4:
	mov.b32 	%r150, 0;
	// begin inline asm
	{
	 .reg .pred P_OUT; 
	mbarrier.try_wait.parity.shared::cta.b64  P_OUT, [%r149], %r150;                                // 7a. 
	selp.b32 %r148, 1, 0, P_OUT; 
}
	// end inline asm
	setp.eq.s32 	%p21, %r148, 0;
	@%p21 bra 	$L__BB18_4;
	bra.uni 	$L__BB18_26;
$L__BB18_5:
	cvt.s64.s32 	%rd5, %r1;
	shl.b32 	%r74, %r4, 2;
	cvt.s64.s32 	%rd76, %r74;
	shr.u64 	%rd6, %rd76, 2;
	mov.u32 	%r6, %ntid.x;
	mov.u32 	%r7, %ntid.y;
	mul.lo.s32 	%r75, %r6, %r7;
	mov.u32 	%r8, %ntid.z;
	mul.lo.s32 	%r9, %r75, %r8;
	mov.u32 	%r76, %tid.x;
	mov.u32 	%r77, %tid.y;
	mov.u32 	%r78, %tid.z;
	mad.lo.s32 	%r79, %r78, %r7, %r77;
	mad.lo.s32 	%r80, %r79, %r6, %r76;
	cvt.u64.u32 	%rd144, %r80;
	setp.le.u64 	%p4, %rd6, %rd144;
	@%p4 bra 	$L__BB18_15;
	cvt.u32.u64 	%r81, %rd144;
	cvt.u64.u32 	%rd8, %r9;
	add.s32 	%r82, %r81, %r9;
	cvt.u64.u32 	%rd77, %r82;
	max.u64 	%rd78, %rd6, %rd77;
	setp.gt.u64 	%p5, %rd6, %rd77;
	selp.u64 	%rd9, 1, 0, %p5;
	add.s64 	%rd79, %rd9, %rd77;
	sub.s64 	%rd10, %rd78, %rd79;
	and.b64  	%rd80, %rd10, -4294967296;
	setp.ne.s64 	%p6, %rd80, 0;
	@%p6 bra 	$L__BB18_8;
	cvt.u32.u64 	%r83, %rd8;
	cvt.u32.u64 	%r84, %rd10;
	div.u32 	%r85, %r84, %r83;
	cvt.u64.u32 	%rd133, %r85;
	bra.uni 	$L__BB18_9;
$L__BB18_8:
	div.u64 	%rd133, %rd10, %rd8;
$L__BB18_9:
	add.s64 	%rd14, %rd133, %rd9;
	and.b64  	%rd81, %rd14, 3;
	setp.eq.s64 	%p7, %rd81, 3;
	mov.u64 	%rd137, %rd144;
	@%p7 bra 	$L__BB18_12;
	shl.b64 	%rd82, %rd4, 2;
	shl.b64 	%rd83, %rd144, 2;
	add.s64 	%rd84, %rd82, %rd83;
	add.s64 	%rd85, %rd84, %rd5;
	add.s64 	%rd135, %rd66, %rd85;
	shl.b64 	%rd16, %rd8, 2;
	mov.u32 	%r87, _ZN3cub18CUB_300001_SM_10006detail9transform4smemE;
	add.s32 	%r88, %r1, %r87;
	shl.b32 	%r89, %r81, 2;
	add.s32 	%r163, %r88, %r89;
	mul.lo.s32 	%r90, %r8, %r7;
	mul.lo.s32 	%r91, %r90, %r6;
	shl.b32 	%r11, %r91, 2;
	add.s64 	%rd86, %rd14, 1;
	and.b64  	%rd87, %rd86, 3;
	neg.s64 	%rd134, %rd87;
	mov.u64 	%rd137, %rd144;
$L__BB18_11:
	.pragma "nounroll";
	// begin inline asm
	cp.async.ca.shared.global [%r163], [%rd135], 4, 4;
	// end inline asm
	add.s64 	%rd137, %rd137, %rd8;
	add.s64 	%rd135, %rd135, %rd16;
	add.s32 	%r163, %r163, %r11;
	add.s64 	%rd134, %rd134, 1;
	setp.ne.s64 	%p8, %rd134, 0;
	@%p8 bra 	$L__BB18_11;
$L__BB18_12:
	setp.lt.u64 	%p9, %rd14, 3;
	@%p9 bra 	$L__BB18_15;
	shl.b64 	%rd25, %rd8, 2;
	shl.b64 	%rd89, %rd4, 2;
	shl.b64 	%rd90, %rd137, 2;
	add.s64 	%rd26, %rd89, %rd90;
	shl.b64 	%rd27, %rd8, 4;
	shl.b64 	%rd91, %rd8, 3;
	add.s64 	%rd28, %rd26, %rd91;
	add.s64 	%rd92, %rd137, %rd4;
	shl.b64 	%rd93, %rd92, 2;
	mad.lo.s64 	%rd29, %rd8, 12, %rd93;
	mov.u32 	%r93, _ZN3cub18CUB_300001_SM_10006detail9transform4smemE;
	add.s32 	%r94, %r1, %r93;
	mul.lo.s32 	%r95, %r8, %r7;
	mul.lo.s32 	%r96, %r95, %r6;
	shl.b32 	%r97, %r96, 2;
	cvt.u32.u64 	%r98, %rd137;
	shl.b32 	%r99, %r98, 2;
	add.s32 	%r164, %r94, %r99;
	add.s32 	%r167, %r164, %r97;
	shl.b32 	%r15, %r96, 4;
	shl.b32 	%r100, %r96, 3;
	add.s32 	%r166, %r164, %r100;
	mad.lo.s32 	%r165, %r96, 12, %r164;
	cvt.s64.s32 	%rd94, %r1;
	add.s64 	%rd138, %rd66, %rd94;
$L__BB18_14:
	add.s64 	%rd95, %rd138, %rd26;
	// begin inline asm
	cp.async.ca.shared.global [%r164], [%rd95], 4, 4;
	// end inline asm
	add.s64 	%rd99, %rd26, %rd25;
	add.s64 	%rd96, %rd138, %rd99;
	// begin inline asm
	cp.async.ca.shared.global [%r167], [%rd96], 4, 4;
	// end inline asm
	add.s64 	%rd97, %rd138, %rd28;
	// begin inline asm
	cp.async.ca.shared.global [%r166], [%rd97], 4, 4;
	// end inline asm
	add.s64 	%rd98, %rd138, %rd29;
	// begin inline asm
	cp.async.ca.shared.global [%r165], [%rd98], 4, 4;
	// end inline asm
	add.s64 	%rd137, %rd137, %rd25;
	add.s64 	%rd138, %rd138, %rd27;
	add.s32 	%r167, %r167, %r15;
	add.s32 	%r166, %r166, %r15;
	add.s32 	%r165, %r165, %r15;
	add.s32 	%r164, %r164, %r15;
	setp.lt.u64 	%p10, %rd137, %rd6;
	@%p10 bra 	$L__BB18_14;
$L__BB18_15:
	setp.le.u64 	%p11, %rd6, %rd144;
	// begin inline asm
	cp.async.commit_group;
	// end inline asm
	cvt.s64.s32 	%rd35, %r2;
	@%p11 bra 	$L__BB18_25;
	cvt.u32.u64 	%r105, %rd144;
	cvt.u64.u32 	%rd36, %r9;
	add.s32 	%r106, %r105, %r9;
	cvt.u64.u32 	%rd100, %r106;
	max.u64 	%rd101, %rd6, %rd100;
	setp.gt.u64 	%p12, %rd6, %rd100;
	selp.u64 	%rd37, 1, 0, %p12;
	add.s64 	%rd102, %rd37, %rd100;
	sub.s64 	%rd38, %rd101, %rd102;
	and.b64  	%rd103, %rd38, -4294967296;
	setp.ne.s64 	%p13, %rd103, 0;
	@%p13 bra 	$L__BB18_18;
	cvt.u32.u64 	%r107, %rd36;
	cvt.u32.u64 	%r108, %rd38;
	div.u32 	%r109, %r108, %r107;
	cvt.u64.u32 	%rd140, %r109;
	bra.uni 	$L__BB18_19;
$L__BB18_18:
	div.u64 	%rd140, %rd38, %rd36;
$L__BB18_19:
	add.s64 	%rd42, %rd140, %rd37;
	and.b64  	%rd104, %rd42, 3;
	setp.eq.s64 	%p14, %rd104, 3;
	@%p14 bra 	$L__BB18_22;
	shl.b64 	%rd105, %rd4, 2;
	shl.b64 	%rd106, %rd144, 2;
	add.s64 	%rd107, %rd105, %rd106;
	add.s64 	%rd108, %rd107, %rd35;
	add.s64 	%rd142, %rd68, %rd108;
	shl.b64 	%rd44, %rd36, 2;
	mov.u32 	%r111, _ZN3cub18CUB_300001_SM_10006detail9transform4smemE;
	add.s32 	%r112, %r2, %r111;
	add.s32 	%r113, %r112, %r5;
	shl.b32 	%r114, %r105, 2;
	add.s32 	%r168, %r113, %r114;
	mul.lo.s32 	%r115, %r8, %r7;
	mul.lo.s32 	%r116, %r115, %r6;
	shl.b32 	%r28, %r116, 2;
	add.s64 	%rd109, %rd42, 1;
	and.b64  	%rd110, %rd109, 3;
	neg.s64 	%rd141, %rd110;
$L__BB18_21:
	.pragma "nounroll";
	add.s32 	%r117, %r168, 128;
	// begin inline asm
	cp.async.ca.shared.global [%r117], [%rd142], 4, 4;
	// end inline asm
	add.s64 	%rd144, %rd144, %rd36;
	add.s64 	%rd142, %rd142, %rd44;
	add.s32 	%r168, %r168, %r28;
	add.s64 	%rd141, %rd141, 1;
	setp.ne.s64 	%p15, %rd141, 0;
	@%p15 bra 	$L__BB18_21;
$L__BB18_22:
	setp.lt.u64 	%p16, %rd42, 3;
	@%p16 bra 	$L__BB18_25;
	shl.b64 	%rd53, %rd36, 2;
	shl.b64 	%rd112, %rd4, 2;
	shl.b64 	%rd113, %rd144, 2;
	add.s64 	%rd54, %rd112, %rd113;
	add.s64 	%rd55, %rd54, %rd53;
	shl.b64 	%rd56, %rd36, 4;
	shl.b64 	%rd114, %rd36, 3;
	add.s64 	%rd57, %rd54, %rd114;
	add.s64 	%rd115, %rd144, %rd4;
	shl.b64 	%rd116, %rd115, 2;
	mad.lo.s64 	%rd58, %rd36, 12, %rd116;
	mov.u32 	%r118, _ZN3cub18CUB_300001_SM_10006detail9transform4smemE;
	add.s32 	%r119, %r2, %r118;
	mul.lo.s32 	%r120, %r8, %r7;
	mul.lo.s32 	%r121, %r120, %r6;
	shl.b32 	%r122, %r121, 2;
	cvt.u32.u64 	%r123, %rd144;
	shl.b32 	%r124, %r123, 2;
	add.s32 	%r125, %r119, %r5;
	add.s32 	%r169, %r125, %r124;
	add.s32 	%r172, %r169, %r122;
	shl.b32 	%r32, %r121, 4;
	shl.b32 	%r126, %r121, 3;
	add.s32 	%r171, %r169, %r126;
	mad.lo.s32 	%r170, %r121, 12, %r169;
	add.s64 	%rd145, %rd68, %rd35;
$L__BB18_24:
	add.s64 	%rd117, %rd145, %rd54;
	add.s32 	%r127, %r169, 128;
	// begin inline asm
	cp.async.ca.shared.global [%r127], [%rd117], 4, 4;
	// end inline asm
	add.s64 	%rd118, %rd145, %rd55;
	add.s32 	%r128, %r172, 128;
	// begin inline asm
	cp.async.ca.shared.global [%r128], [%rd118], 4, 4;
	// end inline asm
	add.s64 	%rd119, %rd145, %rd57;
	add.s32 	%r129, %r171, 128;
	// begin inline asm
	cp.async.ca.shared.global [%r129], [%rd119], 4, 4;
	// end inline asm
	add.s64 	%rd120, %rd145, %rd58;
	add.s32 	%r130, %r170, 128;
	// begin inline asm
	cp.async.ca.shared.global [%r130], [%rd120], 4, 4;
	// end inline asm
	add.s64 	%rd144, %rd144, %rd53;
	add.s64 	%rd145, %rd145, %rd56;
	add.s32 	%r172, %r172, %r32;
	add.s32 	%r171, %r171, %r32;
	add.s32 	%r170, %r170, %r32;
	add.s32 	%r169, %r169, %r32;
	setp.lt.u64 	%p17, %rd144, %rd6;
	@%p17 bra 	$L__BB18_24;
$L__BB18_25:
	// begin inline asm
	cp.async.commit_group;
	// end inline asm
	// begin inline asm
	cp.async.wait_group 0;
	// end inline asm
	barrier.sync 	0;
$L__BB18_26:
	setp.eq.s32 	%p22, %r3, %r4;
	@%p22 bra 	$L__BB18_32;
	setp.lt.s32 	%p23, %r68, 1;
	@%p23 bra 	$L__BB18_35;
	mov.u32 	%r177, %tid.x;
	neg.s32 	%r180, %r68;
	add.s32 	%r151, %r2, %r5;
	shl.b32 	%r152, %r177, 2;
	add.s32 	%r153, %r151, %r152;
	mov.u32 	%r154, _ZN3cub18CUB_300001_SM_10006detail9transform4smemE;
	add.s32 	%r155, %r153, %r154;
	add.s32 	%r179, %r155, 128;
	add.s32 	%r156, %r1, %r152;
	add.s32 	%r178, %r154, %r156;
	shl.b64 	%rd127, %rd4, 2;
	add.s64 	%rd64, %rd1, %rd127;
$L__BB18_29:
	.pragma "nounroll";
	setp.ge.s32 	%p24, %r177, %r4;
	@%p24 bra 	$L__BB18_31;
	ld.shared.f32 	%f1, [%r178];
	ld.shared.f32 	%f2, [%r179];
	mul.f32 	%f3, %f1, %f2;
	mul.wide.s32 	%rd128, %r177, 4;
	add.s64 	%rd129, %rd64, %rd128;
	st.global.f32 	[%rd129], %f3;
$L__BB18_31:
	add.s32 	%r180, %r180, 1;
	setp.ne.s32 	%p25, %r180, 0;
	add.s32 	%r179, %r179, 512;
	add.s32 	%r178, %r178, 512;
	add.s32 	%r177, %r177, 128;
	@%p25 bra 	$L__BB18_29;
	bra.uni 	$L__BB18_35;
$L__BB18_32:
	setp.lt.s32 	%p26, %r68, 1;
	@%p26 bra 	$L__BB18_35;
	mov.u32 	%r173, %tid.x;
	neg.s32 	%r176, %r68;
	add.s32 	%r157, %r2, %r5;
	shl.b32 	%r158, %r173, 2;
	add.s32 	%r159, %r157, %r158;
	mov.u32 	%r160, _ZN3cub18CUB_300001_SM_10006detail9transform4smemE;
	add.s32 	%r161, %r159, %r160;
	add.s32 	%r175, %r161, 128;
	add.s32 	%r162, %r1, %r158;
	add.s32 	%r174, %r160, %r162;
	shl.b64 	%rd130, %rd4, 2;
	add.s64 	%rd65, %rd1, %rd130;
$L__BB18_34:
	.pragma "nounroll";
	mul.wide.s32 	%rd131, %r173, 4;
	add.s64 	%rd132, %rd65, %rd131;
	ld.shared.f32 	%f4, [%r174];
	ld.shared.f32 	%f5, [%r175];
	mul.f32 	%f6, %f4, %f5;
	st.global.f32 	[%rd132], %f6;
	add.s32 	%r176, %r176, 1;
	setp.eq.s32 	%p27, %r176, 0;
	add.s32 	%r175, %r175, 512;
	add.s32 	%r174, %r174, 512;
	add.s32 	%r173, %r173, 128;
	@%p27 bra 	$L__BB18_35;
	bra.uni 	$L__BB18_34;
$L__BB18_35:
	ret;

}
	// .globl	_ZN3cub18CUB_300001_SM_10006detail9transform16transform_kernelINS2_10policy_hubILb0EN4cuda3std3__45tupleIJN6thrust24THRUST_300001_SM_1000_NS6detail15normal_iteratorINSA_10device_ptrIfEEEESF_EEEE10policy1000EiNS7_4plusIfEESF_JPfSL_EEEvT0_iT1_T2_DpNS2_10kernel_argIT3_EE
.visible .entry _ZN3cub18CUB_300001_SM_10006detail9transform16transform_kernelINS2_10policy_hubILb0EN4cuda3std3__45tupleIJN6thrust24THRUST_300001_SM_1000_NS6detail15normal_iteratorINSA_10device_ptrIfEEEESF_EEEE10policy1000EiNS7_4plusIfEESF_JPfSL_EEEvT0_iT1_T2_DpNS2_10kernel_argIT3_EE(
	.param .u32 _ZN3cub18CUB_300001_SM_10006detail9transform16transform_kernelINS2_10policy_hubILb0EN4cuda3std3__45tupleIJN6thrust24THRUST_300001_SM_1000_NS6detail15normal_iteratorINSA_10device_ptrIfEEEESF_EEEE10policy1000EiNS7_4plusIfEESF_JPfSL_EEEvT0_iT1_T2_DpNS2_10kernel_argIT3_EE_param_0,
	.param .u32 _ZN3cub18CUB_300001_SM_10006detail9transform16transform_kernelINS2_10policy_hubILb0EN4cuda3std3__45tupleIJN6thrust24THRUST_300001_SM_1000_NS6detail15normal_iteratorINSA_10device_ptrIfEEEESF_EEEE10policy1000EiNS7_4plusIfEESF_JPfSL_EEEvT0_iT1_T2_DpNS2_10kernel_argIT3_EE_param_1,
	.param .align 1 .b8 _ZN3cub18CUB_300001_SM_10006detail9transform16transform_kernelINS2_10policy_hubILb0EN4cuda3std3__45tupleIJN6thrust24THRUST_300001_SM_1000_NS6detail15normal_iteratorINSA_10device_ptrIfEEEESF_EEEE10policy1000EiNS7_4plusIfEESF_JPfSL_EEEvT0_iT1_T2_DpNS2_10kernel_argIT3_EE_param_2[1],
	.param .align 8 .b8 _ZN3cub18CUB_300001_SM_10006detail9transform16transform_kernelINS2_10policy_hubILb0EN4cuda3std3__45tupleIJN6thrust24THRUST_300001_SM_1000_NS6detail15normal_iteratorINSA_10device_ptrIfEEEESF_EEEE10policy1000EiNS7_4plusIfEESF_JPfSL_EEEvT0_iT1_T2_DpNS2_10kernel_argIT3_EE_param_3[8],
	.param .align 8 .b8 _ZN3cub18CUB_300001_SM_10006detail9transform16transform_kernelINS2_10policy_hubILb0EN4cuda3std3__45tupleIJN6thrust24THRUST_300001_SM_1000_NS6detail15normal_iteratorINSA_10device_ptrIfEEEESF_EEEE10policy1000EiNS7_4plusIfEESF_JPfSL_EEEvT0_iT1_T2_DpNS2_10kernel_argIT3_EE_param_4[16],
	.param .align 8 .b8 _ZN3cub18CUB_300001_SM_10006detail9transform16transform_kernelINS2_10policy_hubILb0EN4cuda3std3__45tupleIJN6thrust24THRUST_300001_SM_1000_NS6detail15normal_iteratorINSA_10device_ptrIfEEEESF_EEEE10policy1000EiNS7_4plusIfEESF_JPfSL_EEEvT0_iT1_T2_DpNS2_10kernel_argIT3_EE_param_5[16]
)
.maxntid 128
{
	.reg .pred 	%p<28>;
	.reg .b32 	%r<188>;
	.reg .b32 	%f<7>;
	.reg .b64 	%rd<143>;
	// demoted variable
	.shared .align 8 .u64 _ZZN3cub18CUB_300001_SM_10006detail9transform23transform_kernel_ublkcpINS2_19async_copy_policy_tILi128EEEiN4cuda3std3__44plusIfEEN6thrust24THRUST_300001_SM_1000_NS6detail15normal_iteratorINSC_10device_ptrIfEEEEJffEEEvT0_iT1_T2_DpNS2_16aligned_base_ptrIT3_EEE3bar;
	ld.param.u64 	%rd66, [_ZN3cub18CUB_300001_SM_10006detail9transform16transform_kernelINS2_10policy_hubILb0EN4cuda3std3__45tupleIJN6thrust24THRUST_300001_SM_1000_NS6detail15normal_iteratorINSA_10device_ptrIfEEEESF_EEEE10policy1000EiNS7_4plusIfEESF_JPfSL_EEEvT0_iT1_T2_DpNS2_10kernel_argIT3_EE_param_5];
	ld.param.u64 	%rd64, [_ZN3cub18CUB_300001_SM_10006detail9transform16transform_kernelINS2_10policy_hubILb0EN4cuda3std3__45tupleIJN6thrust24THRUST_300001_SM_1000_NS6detail15normal_iteratorINSA_10device_ptrIfEEEESF_EEEE10policy1000EiNS7_4plusIfEESF_JPfSL_EEEvT0_iT1_T2_DpNS2_10kernel_argIT3_EE_param_4];
	ld.param.u32 	%r71, [_ZN3cub18CUB_300001_SM_10006detail9transform16transform_kernelINS2_10policy_hubILb0EN4cuda3std3__45tupleIJN6thrust24THRUST_300001_SM_1000_NS6detail15normal_iteratorINSA_10device_ptrIfEEEESF_EEEE10policy1000EiNS7_4plusIfEESF_JPfSL_EEEvT0_iT1_T2_DpNS2_10kernel_argIT3_EE_param_0];
	ld.param.u64 	%rd67, [_ZN3cub18CUB_300001_SM_10006detail9transform16transform_kernelINS2_10policy_hubILb0EN4cuda3std3__45tupleIJN6thrust24THRUST_300001_SM_1000_NS6detail15normal_iteratorINSA_10device_ptrIfEEEESF_EEEE10policy1000EiNS7_4plusIfEESF_JPfSL_EEEvT0_iT1_T2_DpNS2_10kernel_argIT3_EE_param_5+8];
	ld.param.u64 	%rd65, [_ZN3cub18CUB_300001_SM_10006detail9transform16transform_kernelINS2_10policy_hubILb0EN4cuda3std3__45tupleIJN6thrust24THRUST_300001_SM_1000_NS6detail15normal_iteratorINSA_10device_ptrIfEEEESF_EEEE10policy1000EiNS7_4plusIfEESF_JPfSL_EEEvT0_iT1_T2_DpNS2_10kernel_argIT3_EE_param_4+8];
	ld.param.u64 	%rd68, [_ZN3cub18CUB_300001_SM_10006detail9transform16transform_kernelINS2_10policy_hubILb0EN4cuda3std3__45tupleIJN6thrust24THRUST_300001_SM_1000_NS6detail15normal_iteratorINSA_10device_ptrIfEEEESF_EEEE10policy1000EiNS7_4plusIfEESF_JPfSL_EEEvT0_iT1_T2_DpNS2_10kernel_argIT3_EE_param_3];
	ld.param.u32 	%r70, [_ZN3cub18CUB_300001_SM_10006detail9transform16transform_kernelINS2_10policy_hubILb0EN4cuda3std3__45tupleIJN6thrust24THRUST_300001_SM_1000_NS6detail15normal_iteratorINSA_10device_ptrIfEEEESF_EEEE10policy1000EiNS7_4plusIfEESF_JPfSL_EEEvT0_iT1_T2_DpNS2_10kernel_argIT3_EE_param_1];
	cvta.to.global.u64 	%rd1, %rd68;
	cvt.u32.u64 	%r1, %rd65;
	cvt.u32.u64 	%r2, %rd67;
	shl.b32 	%r3, %r70, 7;
	mov.u32 	%r72, %ctaid.x;
	mul.lo.s32 	%r4, %r3, %r72;
	sub.s32 	%r5, %r71, %r4;
	min.s32 	%r6, %r3, %r5;
	setp.eq.s32 	%p1, %r72, 0;
	add.s32 	%r74, %r72, 2;
	mov.u32 	%r75, %nctaid.x;
	setp.ge.u32 	%p2, %r74, %r75;
	shl.b32 	%r7, %r70, 9;
	or.pred  	%p3, %p1, %p2;
	@%p3 bra 	$L__BB19_5;
	mov.b32 	%r139, -1;
	// begin inline asm
	{
	 .reg .pred P_OUT; 
	elect.sync _|P_OUT, %r139;
	selp.b32 %r138, 1, 0, P_OUT; 
}
	// end inline asm
	mov.u32 	%r140, %tid.x;
	setp.gt.u32 	%p18, %r140, 31;
	setp.eq.s32 	%p19, %r138, 0;
	or.pred  	%p20, %p18, %p19;
	@%p20 bra 	$L__BB19_3;
	mov.u32 	%r141, _ZZN3cub18CUB_300001_SM_10006detail9transform23transform_kernel_ublkcpINS2_19async_copy_policy_tILi128EEEiN4cuda3std3__44plusIfEEN6thrust24THRUST_300001_SM_1000_NS6detail15normal_iteratorINSC_10device_ptrIfEEEEJffEEEvT0_iT1_T2_DpNS2_16aligned_base_ptrIT3_EEE3bar;
	mov.b32 	%r142, 1;
	// begin inline asm
	mbarrier.init.shared.b64 [%r141], %r142;
	// end inline asm
	// begin inline asm
	fence.proxy.async.shared::cta; // 6.
	// end inline asm
	mul.wide.s32 	%rd120, %r4, 4;
	add.s32 	%r151, %r7, 15;
	add.s32 	%r152, %r151, %r1;
	and.b32  	%r144, %r152, -16;
	cvta.to.global.u64 	%rd121, %rd64;
	add.s64 	%rd117, %rd121, %rd120;
	mov.u32 	%r143, _ZN3cub18CUB_300001_SM_10006detail9transform4smemE;
	// begin inline asm
	cp.async.bulk.shared::cluster.global.mbarrier::complete_tx::bytes [%r143], [%rd117], %r144, [%r141];
	// end inline asm
	add.s32 	%r153, %r151, %r2;
	and.b32  	%r147, %r153, -16;
	add.s32 	%r154, %r143, %r7;
	add.s32 	%r146, %r154, 128;
	cvta.to.global.u64 	%rd122, %rd66;
	add.s64 	%rd118, %rd122, %rd120;
	// begin inline asm
	cp.async.bulk.shared::cluster.global.mbarrier::complete_tx::bytes [%r146], [%rd118], %r147, [%r141];
	// end inline asm
	add.s32 	%r150, %r147, %r144;
	// begin inline asm
	mbarrier.arrive.expect_tx.release.cta.shared::cta.b64 %rd119, [%r141], %r150; // 8. 
	// end inline asm
$L__BB19_3:
	bar.sync 	0;
	mov.u32 	%r156, _ZZN3cub18CUB_300001_SM_10006detail9transform23transform_kernel_ublkcpINS2_19async_copy_policy_tILi128EEEiN4cuda3std3__44plusIfEEN6thrust24THRUST_300001_SM_1000_NS6detail15normal_iteratorINSC_10device_ptrIfEEEEJffEEEvT0_iT1_T2_DpNS2_16aligned_base_ptrIT3_EEE3bar;
$L__BB19_4:
	mov.b32 	%r157, 0;
	// begin inline asm
	{
	 .reg .pred P_OUT; 
	mbarrier.try_wait.parity.shared::cta.b64  P_OUT, [%r156], %r157;                                // 7a. 
	selp.b32 %r155, 1, 0, P_OUT; 
}
	// end inline asm
	setp.eq.s32 	%p21, %r155, 0;
	@%p21 bra 	$L__BB19_4;
	bra.uni 	$L__BB19_26;
$L__BB19_5:
	cvt.s64.s32 	%rd4, %r1;
	cvt.s64.s32 	%rd5, %r4;
	shl.b32 	%r77, %r6, 2;
	cvt.s64.s32 	%rd69, %r77;
	shr.u64 	%rd6, %rd69, 2;
	mov.u32 	%r8, %ntid.x;
	mov.u32 	%r9, %ntid.y;
	mul.lo.s32 	%r78, %r8, %r9;
	mov.u32 	%r10, %ntid.z;
	mul.lo.s32 	%r11, %r78, %r10;
	mov.u32 	%r79, %tid.x;
	mov.u32 	%r80, %tid.y;
	mov.u32 	%r81, %tid.z;
	mad.lo.s32 	%r82, %r81, %r9, %r80;
	mad.lo.s32 	%r83, %r82, %r8, %r79;
	cvt.u64.u32 	%rd140, %r83;
	setp.le.u64 	%p4, %rd6, %rd140;
	@%p4 bra 	$L__BB19_15;
	cvt.u32.u64 	%r84, %rd140;
	cvt.u64.u32 	%rd8, %r11;
	add.s32 	%r85, %r84, %r11;
	cvt.u64.u32 	%rd70, %r85;
	max.u64 	%rd71, %rd6, %rd70;
	setp.gt.u64 	%p5, %rd6, %rd70;
	selp.u64 	%rd9, 1, 0, %p5;
	add.s64 	%rd72, %rd9, %rd70;
	sub.s64 	%rd10, %rd71, %rd72;
	and.b64  	%rd73, %rd10, -4294967296;
	setp.ne.s64 	%p6, %rd73, 0;
	@%p6 bra 	$L__BB19_8;
	cvt.u32.u64 	%r86, %rd8;
	cvt.u32.u64 	%r87, %rd10;
	div.u32 	%r88, %r87, %r86;
	cvt.u64.u32 	%rd129, %r88;
	bra.uni 	$L__BB19_9;
$L__BB19_8:
	div.u64 	%rd129, %rd10, %rd8;
$L__BB19_9:
	add.s64 	%rd14, %rd129, %rd9;
	and.b64  	%rd74, %rd14, 3;
	setp.eq.s64 	%p7, %rd74, 3;
	mov.u64 	%rd133, %rd140;
	@%p7 bra 	$L__BB19_12;
	shl.b64 	%rd75, %rd140, 2;
	shl.b64 	%rd76, %rd5, 2;
	add.s64 	%rd77, %rd75, %rd76;
	add.s64 	%rd78, %rd77, %rd4;
	add.s64 	%rd131, %rd64, %rd78;
	mov.u32 	%r90, _ZN3cub18CUB_300001_SM_10006detail9transform4smemE;
	add.s32 	%r91, %r1, %r90;
	shl.b32 	%r92, %r84, 2;
	add.s32 	%r170, %r91, %r92;
	mul.lo.s32 	%r93, %r10, %r9;
	mul.lo.s32 	%r94, %r93, %r8;
	shl.b32 	%r13, %r94, 2;
	add.s64 	%rd79, %rd14, 1;
	and.b64  	%rd80, %rd79, 3;
	neg.s64 	%rd130, %rd80;
	mov.u64 	%rd133, %rd140;
$L__BB19_11:
	.pragma "nounroll";
	// begin inline asm
	cp.async.ca.shared.global [%r170], [%rd131], 4, 4;
	// end inline asm
	add.s64 	%rd133, %rd133, %rd8;
	shl.b64 	%rd82, %rd8, 2;
	add.s64 	%rd131, %rd131, %rd82;
	add.s32 	%r170, %r170, %r13;
	add.s64 	%rd130, %rd130, 1;
	setp.ne.s64 	%p8, %rd130, 0;
	@%p8 bra 	$L__BB19_11;
$L__BB19_12:
	setp.lt.u64 	%p9, %rd14, 3;
	@%p9 bra 	$L__BB19_15;
	shl.b64 	%rd24, %rd8, 2;
	shl.b64 	%rd83, %rd133, 2;
	shl.b64 	%rd84, %rd5, 2;
	add.s64 	%rd25, %rd83, %rd84;
	shl.b64 	%rd85, %rd8, 3;
	add.s64 	%rd26, %rd25, %rd85;
	add.s64 	%rd86, %rd133, %rd5;
	shl.b64 	%rd87, %rd86, 2;
	mad.lo.s64 	%rd27, %rd8, 12, %rd87;
	cvt.u32.u64 	%r96, %rd65;
	mov.u32 	%r97, _ZN3cub18CUB_300001_SM_10006detail9transform4smemE;
	add.s32 	%r98, %r96, %r97;
	mul.lo.s32 	%r99, %r10, %r9;
	mul.lo.s32 	%r100, %r99, %r8;
	shl.b32 	%r101, %r100, 2;
	cvt.u32.u64 	%r102, %rd133;
	shl.b32 	%r103, %r102, 2;
	add.s32 	%r171, %r98, %r103;
	add.s32 	%r174, %r171, %r101;
	shl.b32 	%r104, %r100, 3;
	add.s32 	%r173, %r171, %r104;
	mad.lo.s32 	%r172, %r100, 12, %r171;
	cvt.s64.s32 	%rd88, %rd65;
	add.s64 	%rd134, %rd64, %rd88;
$L__BB19_14:
	add.s64 	%rd89, %rd134, %rd25;
	// begin inline asm
	cp.async.ca.shared.global [%r171], [%rd89], 4, 4;
	// end inline asm
	add.s64 	%rd93, %rd25, %rd24;
	add.s64 	%rd90, %rd134, %rd93;
	// begin inline asm
	cp.async.ca.shared.global [%r174], [%rd90], 4, 4;
	// end inline asm
	add.s64 	%rd91, %rd134, %rd26;
	// begin inline asm
	cp.async.ca.shared.global [%r173], [%rd91], 4, 4;
	// end inline asm
	add.s64 	%rd92, %rd134, %rd27;
	// begin inline asm
	cp.async.ca.shared.global [%r172], [%rd92], 4, 4;
	// end inline asm
	add.s64 	%rd133, %rd133, %rd24;
	mul.wide.u32 	%rd94, %r11, 16;
	add.s64 	%rd134, %rd134, %rd94;
	mul.lo.s32 	%r109, %r10, %r9;
	mul.lo.s32 	%r110, %r109, %r8;
	shl.b32 	%r111, %r110, 4;
	add.s32 	%r174, %r174, %r111;
	add.s32 	%r173, %r173, %r111;
	add.s32 	%r172, %r172, %r111;
	add.s32 	%r171, %r171, %r111;
	setp.lt.u64 	%p10, %rd133, %rd6;
	@%p10 bra 	$L__BB19_14;
$L__BB19_15:
	setp.le.u64 	%p11, %rd6, %rd140;
	// begin inline asm
	cp.async.commit_group;
	// end inline asm
	cvt.s64.s32 	%rd33, %r2;
	@%p11 bra 	$L__BB19_25;
	cvt.u32.u64 	%r112, %rd140;
	cvt.u64.u32 	%rd34, %r11;
	add.s32 	%r113, %r112, %r11;
	cvt.u64.u32 	%rd95, %r113;
	max.u64 	%rd96, %rd6, %rd95;
	setp.gt.u64 	%p12, %rd6, %rd95;
	selp.u64 	%rd35, 1, 0, %p12;
	add.s64 	%rd97, %rd35, %rd95;
	sub.s64 	%rd36, %rd96, %rd97;
	and.b64  	%rd98, %rd36, -4294967296;
	setp.ne.s64 	%p13, %rd98, 0;
	@%p13 bra 	$L__BB19_18;
	cvt.u32.u64 	%r114, %rd34;
	cvt.u32.u64 	%r115, %rd36;
	div.u32 	%r116, %r115, %r114;
	cvt.u64.u32 	%rd136, %r116;
	bra.uni 	$L__BB19_19;
$L__BB19_18:
	div.u64 	%rd136, %rd36, %rd34;
$L__BB19_19:
	add.s64 	%rd40, %rd136, %rd35;
	and.b64  	%rd99, %rd40, 3;
	setp.eq.s64 	%p14, %rd99, 3;
	@%p14 bra 	$L__BB19_22;
	shl.b64 	%rd100, %rd140, 2;
	shl.b64 	%rd101, %rd5, 2;
	add.s64 	%rd102, %rd100, %rd101;
	add.s64 	%rd103, %rd102, %rd33;
	add.s64 	%rd138, %rd66, %rd103;
	shl.b64 	%rd42, %rd34, 2;
	mov.u32 	%r118, _ZN3cub18CUB_300001_SM_10006detail9transform4smemE;
	add.s32 	%r119, %r2, %r118;
	add.s32 	%r120, %r119, %r7;
	shl.b32 	%r121, %r112, 2;
	add.s32 	%r175, %r120, %r121;
	mul.lo.s32 	%r122, %r10, %r9;
	mul.lo.s32 	%r123, %r122, %r8;
	shl.b32 	%r29, %r123, 2;
	add.s64 	%rd104, %rd40, 1;
	and.b64  	%rd105, %rd104, 3;
	neg.s64 	%rd137, %rd105;
$L__BB19_21:
	.pragma "nounroll";
	add.s32 	%r124, %r175, 128;
	// begin inline asm
	cp.async.ca.shared.global [%r124], [%rd138], 4, 4;
	// end inline asm
	add.s64 	%rd140, %rd140, %rd34;
	add.s64 	%rd138, %rd138, %rd42;
	add.s32 	%r175, %r175, %r29;
	add.s64 	%rd137, %rd137, 1;
	setp.ne.s64 	%p15, %rd137, 0;
	@%p15 bra 	$L__BB19_21;
$L__BB19_22:
	setp.lt.u64 	%p16, %rd40, 3;
	@%p16 bra 	$L__BB19_25;
	shl.b64 	%rd51, %rd34, 2;
	shl.b64 	%rd107, %rd140, 2;
	shl.b64 	%rd108, %rd5, 2;
	add.s64 	%rd52, %rd107, %rd108;
	add.s64 	%rd53, %rd52, %rd51;
	shl.b64 	%rd54, %rd34, 4;
	shl.b64 	%rd109, %rd34, 3;
	add.s64 	%rd55, %rd52, %rd109;
	add.s64 	%rd110, %rd140, %rd5;
	shl.b64 	%rd111, %rd110, 2;
	mad.lo.s64 	%rd56, %rd34, 12, %rd111;
	mov.u32 	%r125, _ZN3cub18CUB_300001_SM_10006detail9transform4smemE;
	add.s32 	%r126, %r2, %r125;
	mul.lo.s32 	%r127, %r10, %r9;
	mul.lo.s32 	%r128, %r127, %r8;
	shl.b32 	%r129, %r128, 2;
	cvt.u32.u64 	%r130, %rd140;
	shl.b32 	%r131, %r130, 2;
	add.s32 	%r132, %r126, %r7;
	add.s32 	%r176, %r132, %r131;
	add.s32 	%r179, %r176, %r129;
	shl.b32 	%r33, %r128, 4;
	shl.b32 	%r133, %r128, 3;
	add.s32 	%r178, %r176, %r133;
	mad.lo.s32 	%r177, %r128, 12, %r176;
	add.s64 	%rd141, %rd66, %rd33;
$L__BB19_24:
	add.s64 	%rd113, %rd141, %rd52;
	add.s32 	%r134, %r176, 128;
	// begin inline asm
	cp.async.ca.shared.global [%r134], [%rd113], 4, 4;
	// end inline asm
	add.s64 	%rd114, %rd141, %rd53;
	add.s32 	%r135, %r179, 128;
	// begin inline asm
	cp.async.ca.shared.global [%r135], [%rd114], 4, 4;
	// end inline asm
	add.s64 	%rd115, %rd141, %rd55;
	add.s32 	%r136, %r178, 128;
	// begin inline asm
	cp.async.ca.shared.global [%r136], [%rd115], 4, 4;
	// end inline asm
	add.s64 	%rd116, %rd141, %rd56;
	add.s32 	%r137, %r177, 128;
	// begin inline asm
	cp.async.ca.shared.global [%r137], [%rd116], 4, 4;
	// end inline asm
	add.s64 	%rd140, %rd140, %rd51;
	add.s64 	%rd141, %rd141, %rd54;
	add.s32 	%r179, %r179, %r33;
	add.s32 	%r178, %r178, %r33;
	add.s32 	%r177, %r177, %r33;
	add.s32 	%r176, %r176, %r33;
	setp.lt.u64 	%p17, %rd140, %rd6;
	@%p17 bra 	$L__BB19_24;
$L__BB19_25:
	// begin inline asm
	cp.async.commit_group;
	// end inline asm
	// begin inline asm
	cp.async.wait_group 0;
	// end inline asm
	barrier.sync 	0;
$L__BB19_26:
	cvt.u32.u64 	%r45, %rd65;
	setp.gt.s32 	%p22, %r3, %r5;
	@%p22 bra 	$L__BB19_30;
	setp.lt.s32 	%p23, %r70, 1;
	@%p23 bra 	$L__BB19_35;
	mov.u32 	%r180, %tid.x;
	neg.s32 	%r183, %r70;
	add.s32 	%r158, %r2, %r7;
	shl.b32 	%r159, %r180, 2;
	add.s32 	%r160, %r158, %r159;
	mov.u32 	%r161, _ZN3cub18CUB_300001_SM_10006detail9transform4smemE;
	add.s32 	%r162, %r160, %r161;
	add.s32 	%r182, %r162, 128;
	add.s32 	%r163, %r45, %r159;
	add.s32 	%r181, %r161, %r163;
	mul.wide.s32 	%rd123, %r4, 4;
	add.s64 	%rd62, %rd1, %rd123;
$L__BB19_29:
	.pragma "nounroll";
	mul.wide.s32 	%rd124, %r180, 4;
	add.s64 	%rd125, %rd62, %rd124;
	ld.shared.f32 	%f1, [%r181];
	ld.shared.f32 	%f2, [%r182];
	add.f32 	%f3, %f1, %f2;
	st.global.f32 	[%rd125], %f3;
	add.s32 	%r183, %r183, 1;
	setp.eq.s32 	%p24, %r183, 0;
	add.s32 	%r182, %r182, 512;
	add.s32 	%r181, %r181, 512;
	add.s32 	%r180, %r180, 128;
	@%p24 bra 	$L__BB19_35;
	bra.uni 	$L__BB19_29;
$L__BB19_30:
	setp.lt.s32 	%p25, %r70, 1;
	@%p25 bra 	$L__BB19_35;
	mov.u32 	%r184, %tid.x;
	neg.s32 	%r187, %r70;
	add.s32 	%r164, %r2, %r7;
	shl.b32 	%r165, %r184, 2;
	add.s32 	%r166, %r164, %r165;
	mov.u32 	%r167, _ZN3cub18CUB_300001_SM_10006detail9transform4smemE;
	add.s32 	%r168, %r166, %r167;
	add.s32 	%r186, %r168, 128;
	add.s32 	%r169, %r45, %r165;
	add.s32 	%r185, %r167, %r169;
	mul.wide.s32 	%rd126, %r4, 4;
	add.s64 	%rd63, %rd1, %rd126;
$L__BB19_32:
	.pragma "nounroll";
	setp.ge.s32 	%p26, %r184, %r6;
	@%p26 bra 	$L__BB19_34;
	ld.shared.f32 	%f4, [%r185];
	ld.shared.f32 	%f5, [%r186];
	add.f32 	%f6, %f4, %f5;
	mul.wide.s32 	%rd127, %r184, 4;
	add.s64 	%rd128, %rd63, %rd127;
	st.global.f32 	[%rd128], %f6;
$L__BB19_34:
	add.s32 	%r187, %r187, 1;
	setp.ne.s32 	%p27, %r187, 0;
	add.s32 	%r186, %r186, 512;
	add.s32 	%r185, %r185, 512;
	add.s32 	%r184, %r184, 128;
	@%p27 bra 	$L__BB19_32;
$L__BB19_35:
	ret;

}
	// .globl	_ZN3cub18CUB_300001_SM_10006detail9transform16transform_kernelINS2_10policy_hubILb0EN4cuda3std3__45tupleIJN6thrust24THRUST_300001_SM_1000_NS6detail15normal_iteratorINSA_10device_ptrIfEEEESF_EEEE10policy1000ElNS7_4plusIfEESF_JPfSL_EEEvT0_iT1_T2_DpNS2_10kernel_argIT3_EE
.visible .entry _ZN3cub18CUB_300001_SM_10006detail9transform16transform_kernelINS2_10policy_hubILb0EN4cuda3std3__45tupleIJN6thrust24THRUST_300001_SM_1000_NS6detail15normal_iteratorINSA_10device_ptrIfEEEESF_EEEE10policy1000ElNS7_4plusIfEESF_JPfSL_EEEvT0_iT1_T2_DpNS2_10kernel_argIT3_EE(
	.param .u64 _ZN3cub18CUB_300001_SM_10006detail9transform16transform_kernelINS2_10policy_hubILb0EN4cuda3std3__45tupleIJN6thrust24THRUST_300001_SM_1000_NS6detail15normal_iteratorINSA_10device_ptrIfEEEESF_EEEE10policy1000ElNS7_4plusIfEESF_JPfSL_EEEvT0_iT1_T2_DpNS2_10kernel_argIT3_EE_param_0,
	.param .u32 _ZN3cub18CUB_300001_SM_10006detail9transform16transform_kernelINS2_10policy_hubILb0EN4cuda3std3__45tupleIJN6thrust24THRUST_300001_SM_1000_NS6detail15normal_iteratorINSA_10device_ptrIfEEEESF_EEEE10policy1000ElNS7_4plusIfEESF_JPfSL_EEEvT0_iT1_T2_DpNS2_10kernel_argIT3_EE_param_1,
	.param .align 1 .b8 _ZN3cub18CUB_300001_SM_10006detail9transform16transform_kernelINS2_10policy_hubILb0EN4cuda3std3__45tupleIJN6thrust24THRUST_300001_SM_1000_NS6detail15normal_iteratorINSA_10device_ptrIfEEEESF_EEEE10policy1000ElNS7_4plusIfEESF_JPfSL_EEEvT0_iT1_T2_DpNS2_10kernel_argIT3_EE_param_2[1],
	.param .align 8 .b8 _ZN3cub18CUB_300001_SM_10006detail9transform16transform_kernelINS2_10policy_hubILb0EN4cuda3std3__45tupleIJN6thrust24THRUST_300001_SM_1000_NS6detail15normal_iteratorINSA_10device_ptrIfEEEESF_EEEE10policy1000ElNS7_4plusIfEESF_JPfSL_EEEvT0_iT1_T2_DpNS2_10kernel_argIT3_EE_param_3[8],
	.param .align 8 .b8 _ZN3cub18CUB_300001_SM_10006detail9transform16transform_kernelINS2_10policy_hubILb0EN4cuda3std3__45tupleIJN6thrust24THRUST_300001_SM_1000_NS6detail15normal_iteratorINSA_10device_ptrIfEEEESF_EEEE10policy1000ElNS7_4plusIfEESF_JPfSL_EEEvT0_iT1_T2_DpNS2_10kernel_argIT3_EE_param_4[16],
	.param .align 8 .b8 _ZN3cub18CUB_300001_SM_10006detail9transform16transform_kernelINS2_10policy_hubILb0EN4cuda3std3__45tupleIJN6thrust24THRUST_300001_SM_1000_NS6detail15normal_iteratorINSA_10device_ptrIfEEEESF_EEEE10policy1000ElNS7_4plusIfEESF_JPfSL_EEEvT0_iT1_T2_DpNS2_10kernel_argIT3_EE_param_5[16]
)
.maxntid 128
{
	.reg .pred 	%p<28>;
	.reg .b32 	%r<181>;
	.reg .b32 	%f<7>;
	.reg .b64 	%rd<147>;
	// demoted variable
	.shared .align 8 .u64 _ZZN3cub18CUB_300001_SM_10006detail9transform23transform_kernel_ublkcpINS2_19async_copy_policy_tILi128EEElN4cuda3std3__44plusIfEEN6thrust24THRUST_300001_SM_1000_NS6detail15normal_iteratorINSC_10device_ptrIfEEEEJffEEEvT0_iT1_T2_DpNS2_16aligned_base_ptrIT3_EEE3bar;
	ld.param.u64 	%rd68, [_ZN3cub18CUB_300001_SM_10006detail9transform16transform_kernelINS2_10policy_hubILb0EN4cuda3std3__45tupleIJN6thrust24THRUST_300001_SM_1000_NS6detail15normal_iteratorINSA_10device_ptrIfEEEESF_EEEE10policy1000ElNS7_4plusIfEESF_JPfSL_EEEvT0_iT1_T2_DpNS2_10kernel_argIT3_EE_param_5];
	ld.param.u64 	%rd66, [_ZN3cub18CUB_300001_SM_10006detail9transform16transform_kernelINS2_10policy_hubILb0EN4cuda3std3__45tupleIJN6thrust24THRUST_300001_SM_1000_NS6detail15normal_iteratorINSA_10device_ptrIfEEEESF_EEEE10policy1000ElNS7_4plusIfEESF_JPfSL_EEEvT0_iT1_T2_DpNS2_10kernel_argIT3_EE_param_4];
	ld.param.u64 	%rd70, [_ZN3cub18CUB_300001_SM_10006detail9transform16transform_kernelINS2_10policy_hubILb0EN4cuda3std3__45tupleIJN6thrust24THRUST_300001_SM_1000_NS6detail15normal_iteratorINSA_10device_ptrIfEEEESF_EEEE10policy1000ElNS7_4plusIfEESF_JPfSL_EEEvT0_iT1_T2_DpNS2_10kernel_argIT3_EE_param_0];
	ld.param.u64 	%rd69, [_ZN3cub18CUB_300001_SM_10006detail9transform16transform_kernelINS2_10policy_hubILb0EN4cuda3std3__45tupleIJN6thrust24THRUST_300001_SM_1000_NS6detail15normal_iteratorINSA_10device_ptrIfEEEESF_EEEE10policy1000ElNS7_4plusIfEESF_JPfSL_EEEvT0_iT1_T2_DpNS2_10kernel_argIT3_EE_param_5+8];
	ld.param.u64 	%rd67, [_ZN3cub18CUB_300001_SM_10006detail9transform16transform_kernelINS2_10policy_hubILb0EN4cuda3std3__45tupleIJN6thrust24THRUST_300001_SM_1000_NS6detail15normal_iteratorINSA_10device_ptrIfEEEESF_EEEE10policy1000ElNS7_4plusIfEESF_JPfSL_EEEvT0_iT1_T2_DpNS2_10kernel_argIT3_EE_param_4+8];
	ld.param.u64 	%rd71, [_ZN3cub18CUB_300001_SM_10006detail9transform16transform_kernelINS2_10policy_hubILb0EN4cuda3std3__45tupleIJN6thrust24THRUST_300001_SM_1000_NS6detail15normal_iteratorINSA_10device_ptrIfEEEESF_EEEE10policy1000ElNS7_4plusIfEESF_JPfSL_EEEvT0_iT1_T2_DpNS2_10kernel_argIT3_EE_param_3];
	ld.param.u32 	%r68, [_ZN3cub18CUB_300001_SM_10006detail9transform16transform_kernelINS2_10policy_hubILb0EN4cuda3std3__45tupleIJN6thrust24THRUST_300001_SM_1000_NS6detail15normal_iteratorINSA_10device_ptrIfEEEESF_EEEE10policy1000ElNS7_4plusIfEESF_JPfSL_EEEvT0_iT1_T2_DpNS2_10kernel_argIT3_EE_param_1];
	cvta.to.global.u64 	%rd1, %rd71;
	cvt.u32.u64 	%r1, %rd67;
	cvt.u32.u64 	%r2, %rd69;
	shl.b32 	%r3, %r68, 7;
	mov.u32 	%r69, %ctaid.x;
	cvt.u64.u32 	%rd72, %r69;
	cvt.s64.s32 	%rd73, %r3;
	mul.lo.s64 	%rd4, %rd73, %rd72;
	sub.s64 	%rd74, %rd70, %rd4;
	min.s64 	%rd75, %rd74, %rd73;
	cvt.u32.u64 	%r4, %rd75;
	setp.eq.s32 	%p1, %r69, 0;
	add.s32 	%r71, %r69, 2;
	mov.u32 	%r72, %nctaid.x;
	setp.ge.u32 	%p2, %r71, %r72;
	shl.b32 	%r5, %r68, 9;
	or.pred  	%p3, %p1, %p2;
	@%p3 bra 	$L__BB20_5;
	mov.b32 	%r132, -1;
	// begin inline asm
	{
	 .reg .pred P_OUT; 
	elect.sync _|P_OUT, %r132;
	selp.b32 %r131, 1, 0, P_OUT; 
}
	// end inline asm
	mov.u32 	%r133, %tid.x;
	setp.gt.u32 	%p18, %r133, 31;
	setp.eq.s32 	%p19, %r131, 0;
	or.pred  	%p20, %p18, %p19;
	@%p20 bra 	$L__BB20_3;
	mov.u32 	%r134, _ZZN3cub18CUB_300001_SM_10006detail9transform23transform_kernel_ublkcpINS2_19async_copy_policy_tILi128EEElN4cuda3std3__44plusIfEEN6thrust24THRUST_300001_SM_1000_NS6detail15normal_iteratorINSC_10device_ptrIfEEEEJffEEEvT0_iT1_T2_DpNS2_16aligned_base_ptrIT3_EEE3bar;
	mov.b32 	%r135, 1;
	// begin inline asm
	mbarrier.init.shared.b64 [%r134], %r135;
	// end inline asm
	// begin inline asm
	fence.proxy.async.shared::cta; // 6.
	// end inline asm
	shl.b64 	%rd124, %rd4, 2;
	add.s32 	%r144, %r5, 15;
	add.s32 	%r145, %r144, %r1;
	and.b32  	%r137, %r145, -16;
	cvta.to.global.u64 	%rd125, %rd66;
	add.s64 	%rd121, %rd125, %rd124;
	mov.u32 	%r136, _ZN3cub18CUB_300001_SM_10006detail9transform4smemE;
	// begin inline asm
	cp.async.bulk.shared::cluster.global.mbarrier::complete_tx::bytes [%r136], [%rd121], %r137, [%r134];
	// end inline asm
	add.s32 	%r146, %r144, %r2;
	and.b32  	%r140, %r146, -16;
	add.s32 	%r147, %r136, %r5;
	add.s32 	%r139, %r147, 128;
	cvta.to.global.u64 	%rd126, %rd68;
	add.s64 	%rd122, %rd126, %rd124;
	// begin inline asm
	cp.async.bulk.shared::cluster.global.mbarrier::complete_tx::bytes [%r139], [%rd122], %r140, [%r134];
	// end inline asm
	add.s32 	%r143, %r140, %r137;
	// begin inline asm
	mbarrier.arrive.expect_tx.release.cta.shared::cta.b64 %rd123, [%r134], %r143; // 8. 
	// end inline asm
$L__BB20_3:
	bar.sync 	0;
	mov.u32 	%r149, _ZZN3cub18CUB_300001_SM_10006detail9transform23transform_kernel_ublkcpINS2_19async_copy_policy_tILi128EEElN4cuda3std3__44plusIfEEN6thrust24THRUST_300001_SM_1000_NS6detail15normal_iteratorINSC_10device_ptrIfEEEEJffEEEvT0_iT1_T2_DpNS2_16aligned_base_ptrIT3_EEE3bar;
$L__BB20_4:
	mov.b32 	%r150, 0;
	// begin inline asm
	{
	 .reg .pred P_OUT; 
	mbarrier.try_wait.parity.shared::cta.b64  P_OUT, [%r149], %r150;                                // 7a. 
	selp.b32 %r148, 1, 0, P_OUT; 
}
	// end inline asm
	setp.eq.s32 	%p21, %r148, 0;
	@%p21 bra 	$L__BB20_4;
	bra.uni 	$L__BB20_26;
$L__BB20_5:
	cvt.s64.s32 	%rd5, %r1;
	shl.b32 	%r74, %r4, 2;
	cvt.s64.s32 	%rd76, %r74;
	shr.u64 	%rd6, %rd76, 2;
	mov.u32 	%r6, %ntid.x;
	mov.u32 	%r7, %ntid.y;
	mul.lo.s32 	%r75, %r6, %r7;
	mov.u32 	%r8, %ntid.z;
	mul.lo.s32 	%r9, %r75, %r8;
	mov.u32 	%r76, %tid.x;
	mov.u32 	%r77, %tid.y;
	mov.u32 	%r78, %tid.z;
	mad.lo.s32 	%r79, %r78, %r7, %r77;
	mad.lo.s32 	%r80, %r79, %r6, %r76;
	cvt.u64.u32 	%rd144, %r80;
	setp.le.u64 	%p4, %rd6, %rd144;
	@%p4 bra 	$L__BB20_15;
	cvt.u32.u64 	%r81, %rd144;
	cvt.u64.u32 	%rd8, %r9;
	add.s32 	%r82, %r81, %r9;
	cvt.u64.u32 	%rd77, %r82;
	max.u64 	%rd78, %rd6, %rd77;
	setp.gt.u64 	%p5, %rd6, %rd77;
	selp.u64 	%rd9, 1, 0, %p5;
	add.s64 	%rd79, %rd9, %rd77;
	sub.s64 	%rd10, %rd78, %rd79;
	and.b64  	%rd80, %rd10, -4294967296;
	setp.ne.s64 	%p6, %rd80, 0;
	@%p6 bra 	$L__BB20_8;
	cvt.u32.u64 	%r83, %rd8;
	cvt.u32.u64 	%r84, %rd10;
	div.u32 	%r85, %r84, %r83;
	cvt.u64.u32 	%rd133, %r85;
	bra.uni 	$L__BB20_9;
$L__BB20_8:
	div.u64 	%rd133, %rd10, %rd8;
$L__BB20_9:
	add.s64 	%rd14, %rd133, %rd9;
	and.b64  	%rd81, %rd14, 3;
	setp.eq.s64 	%p7, %rd81, 3;
	mov.u64 	%rd137, %rd144;
	@%p7 bra 	$L__BB20_12;
	shl.b64 	%rd82, %rd4, 2;
	shl.b64 	%rd83, %rd144, 2;
	add.s64 	%rd84, %rd82, %rd83;
	add.s64 	%rd85, %rd84, %rd5;
	add.s64 	%rd135, %rd66, %rd85;
	shl.b64 	%rd16, %rd8, 2;
	mov.u32 	%r87, _ZN3cub18CUB_300001_SM_10006detail9transform4smemE;
	add.s32 	%r88, %r1, %r87;
	shl.b32 	%r89, %r81, 2;
	add.s32 	%r163, %r88, %r89;
	mul.lo.s32 	%r90, %r8, %r7;
	mul.lo.s32 	%r91, %r90, %r6;
	shl.b32 	%r11, %r91, 2;
	add.s64 	%rd86, %rd14, 1;
	and.b64  	%rd87, %rd86, 3;
	neg.s64 	%rd134, %rd87;
	mov.u64 	%rd137, %rd144;
$L__BB20_11:
	.pragma "nounroll";
	// begin inline asm
	cp.async.ca.shared.global [%r163], [%rd135], 4, 4;
	// end inline asm
	add.s64 	%rd137, %rd137, %rd8;
	add.s64 	%rd135, %rd135, %rd16;
	add.s32 	%r163, %r163, %r11;
	add.s64 	%rd134, %rd134, 1;
	setp.ne.s64 	%p8, %rd134, 0;
	@%p8 bra 	$L__BB20_11;
$L__BB20_12:
	setp.lt.u64 	%p9, %rd14, 3;
	@%p9 bra 	$L__BB20_15;
	shl.b64 	%rd25, %rd8, 2;
	shl.b64 	%rd89, %rd4, 2;
	shl.b64 	%rd90, %rd137, 2;
	add.s64 	%rd26, %rd89, %rd90;
	shl.b64 	%rd27, %rd8, 4;
	shl.b64 	%rd91, %rd8, 3;
	add.s64 	%rd28, %rd26, %rd91;
	add.s64 	%rd92, %rd137, %rd4;
	shl.b64 	%rd93, %rd92, 2;
	mad.lo.s64 	%rd29, %rd8, 12, %rd93;
	mov.u32 	%r93, _ZN3cub18CUB_300001_SM_10006detail9transform4smemE;
	add.s32 	%r94, %r1, %r93;
	mul.lo.s32 	%r95, %r8, %r7;
	mul.lo.s32 	%r96, %r95, %r6;
	shl.b32 	%r97, %r96, 2;
	cvt.u32.u64 	%r98, %rd137;
	shl.b32 	%r99, %r98, 2;
	add.s32 	%r164, %r94, %r99;
	add.s32 	%r167, %r164, %r97;
	shl.b32 	%r15, %r96, 4;
	shl.b32 	%r100, %r96, 3;
	add.s32 	%r166, %r164, %r100;
	mad.lo.s32 	%r165, %r96, 12, %r164;
	cvt.s64.s32 	%rd94, %r1;
	add.s64 	%rd138, %rd66, %rd94;
$L__BB20_14:
	add.s64 	%rd95, %rd138, %rd26;
	// begin inline asm
	cp.async.ca.shared.global [%r164], [%rd95], 4, 4;
	// end inline asm
	add.s64 	%rd99, %rd26, %rd25;
	add.s64 	%rd96, %rd138, %rd99;
	// begin inline asm
	cp.async.ca.shared.global [%r167], [%rd96], 4, 4;
	// end inline asm
	add.s64 	%rd97, %rd138, %rd28;
	// begin inline asm
	cp.async.ca.shared.global [%r166], [%rd97], 4, 4;
	// end inline asm
	add.s64 	%rd98, %rd138, %rd29;
	// begin inline asm
	cp.async.ca.shared.global [%r165], [%rd98], 4, 4;
	// end inline asm
	add.s64 	%rd137, %rd137, %rd25;
	add.s64 	%rd138, %rd138, %rd27;
	add.s32 	%r167, %r167, %r15;
	add.s32 	%r166, %r166, %r15;
	add.s32 	%r165, %r165, %r15;
	add.s32 	%r164, %r164, %r15;
	setp.lt.u64 	%p10, %rd137, %rd6;
	@%p10 bra 	$L__BB20_14;
$L__BB20_15:
	setp.le.u64 	%p11, %rd6, %rd144;
	// begin inline asm
	cp.async.commit_group;
	// end inline asm
	cvt.s64.s32 	%rd35, %r2;
	@%p11 bra 	$L__BB20_25;
	cvt.u32.u64 	%r105, %rd144;
	cvt.u64.u32 	%rd36, %r9;
	add.s32 	%r106, %r105, %r9;
	cvt.u64.u32 	%rd100, %r106;
	max.u64 	%rd101, %rd6, %rd100;
	setp.gt.u64 	%p12, %rd6, %rd100;
	selp.u64 	%rd37, 1, 0, %p12;
	add.s64 	%rd102, %rd37, %rd100;
	sub.s64 	%rd38, %rd101, %rd102;
	and.b64  	%rd103, %rd38, -4294967296;
	setp.ne.s64 	%p13, %rd103, 0;
	@%p13 bra 	$L__BB20_18;
	cvt.u32.u64 	%r107, %rd36;
	cvt.u32.u64 	%r108, %rd38;
	div.u32 	%r109, %r108, %r107;
	cvt.u64.u32 	%rd140, %r109;
	bra.uni 	$L__BB20_19;
$L__BB20_18:
	div.u64 	%rd140, %rd38, %rd36;
$L__BB20_19:
	add.s64 	%rd42, %rd140, %rd37;
	and.b64  	%rd104, %rd42, 3;
	setp.eq.s64 	%p14, %rd104, 3;
	@%p14 bra 	$L__BB20_22;
	shl.b64 	%rd105, %rd4, 2;
	shl.b64 	%rd106, %rd144, 2;
	add.s64 	%rd107, %rd105, %rd106;
	add.s64 	%rd108, %rd107, %rd35;
	add.s64 	%rd142, %rd68, %rd108;
	shl.b64 	%rd44, %rd36, 2;
	mov.u32 	%r111, _ZN3cub18CUB_300001_SM_10006detail9transform4smemE;
	add.s32 	%r112, %r2, %r111;
	add.s32 	%r113, %r112, %r5;
	shl.b32 	%r114, %r105, 2;
	add.s32 	%r168, %r113, %r114;
	mul.lo.s32 	%r115, %r8, %r7;
	mul.lo.s32 	%r116, %r115, %r6;
	shl.b32 	%r28, %r116, 2;
	add.s64 	%rd109, %rd42, 1;
	and.b64  	%rd110, %rd109, 3;
	neg.s64 	%rd141, %rd110;
$L__BB20_21:
	.pragma "nounroll";
	add.s32 	%r117, %r168, 128;
	// begin inline asm
	cp.async.ca.shared.global [%r117], [%rd142], 4, 4;
	// end inline asm
	add.s64 	%rd144, %rd144, %rd36;
	add.s64 	%rd142, %rd142, %rd44;
	add.s32 	%r168, %r168, %r28;
	add.s64 	%rd141, %rd141, 1;
	setp.ne.s64 	%p15, %rd141, 0;
	@%p15 bra 	$L__BB20_21;
$L__BB20_22:
	setp.lt.u64 	%p16, %rd42, 3;
	@%p16 bra 	$L__BB20_25;
	shl.b64 	%rd53, %rd36, 2;
	shl.b64 	%rd112, %rd4, 2;
	shl.b64 	%rd113, %rd144, 2;
	add.s64 	%rd54, %rd112, %rd113;
	add.s64 	%rd55, %rd54, %rd53;
	shl.b64 	%rd56, %rd36, 4;
	shl.b64 	%rd114, %rd36, 3;
	add.s64 	%rd57, %rd54, %rd114;
	add.s64 	%rd115, %rd144, %rd4;
	shl.b64 	%rd116, %rd115, 2;
	mad.lo.s64 	%rd58, %rd36, 12, %rd116;
	mov.u32 	%r118, _ZN3cub18CUB_300001_SM_10006detail9transform4smemE;
	add.s32 	%r119, %r2, %r118;
	mul.lo.s32 	%r120, %r8, %r7;
	mul.lo.s32 	%r121, %r120, %r6;
	shl.b32 	%r122, %r121, 2;
	cvt.u32.u64 	%r123, %rd144;
	shl.b32 	%r124, %r123, 2;
	add.s32 	%r125, %r119, %r5;
	add.s32 	%r169, %r125, %r124;
	add.s32 	%r172, %r169, %r122;
	shl.b32 	%r32, %r121, 4;
	shl.b32 	%r126, %r121, 3;
	add.s32 	%r171, %r169, %r126;
	mad.lo.s32 	%r170, %r121, 12, %r169;
	add.s64 	%rd145, %rd68, %rd35;
$L__BB20_24:
	add.s64 	%rd117, %rd145, %rd54;
	add.s32 	%r127, %r169, 128;
	// begin inline asm
	cp.async.ca.shared.global [%r127], [%rd117], 4, 4;
	// end inline asm
	add.s64 	%rd118, %rd145, %rd55;
	add.s32 	%r128, %r172, 128;
	// begin inline asm
	cp.async.ca.shared.global [%r128], [%rd118], 4, 4;
	// end inline asm
	add.s64 	%rd119, %rd145, %rd57;
	add.s32 	%r129, %r171, 128;
	// begin inline asm
	cp.async.ca.shared.global [%r129], [%rd119], 4, 4;
	// end inline asm
	add.s64 	%rd120, %rd145, %rd58;
	add.s32 	%r130, %r170, 128;
	// begin inline asm
	cp.async.ca.shared.global [%r130], [%rd120], 4, 4;
	// end inline asm
	add.s64 	%rd144, %rd144, %rd53;
	add.s64 	%rd145, %rd145, %rd56;
	add.s32 	%r172, %r172, %r32;
	add.s32 	%r171, %r171, %r32;
	add.s32 	%r170, %r170, %r32;
	add.s32 	%r169, %r169, %r32;
	setp.lt.u64 	%p17, %rd144, %rd6;
	@%p17 bra 	$L__BB20_24;
$L__BB20_25:
	// begin inline asm
	cp.async.commit_group;
	// end inline asm
	// begin inline asm
	cp.async.wait_group 0;
	// end inline asm
	barrier.sync 	0;
$L__BB20_26:
	setp.eq.s32 	%p22, %r3, %r4;
	@%p22 bra 	$L__BB20_32;
	setp.lt.s32 	%p23, %r68, 1;
	@%p23 bra 	$L__BB20_35;
	mov.u32 	%r177, %tid.x;
	neg.s32 	%r180, %r68;
	add.s32 	%r151, %r2, %r5;
	shl.b32 	%r152, %r177, 2;
	add.s32 	%r153, %r151, %r152;
	mov.u32 	%r154, _ZN3cub18CUB_300001_SM_10006detail9transform4smemE;
	add.s32 	%r155, %r153, %r154;
	add.s32 	%r179, %r155, 128;
	add.s32 	%r156, %r1, %r152;
	add.s32 	%r178, %r154, %r156;
	shl.b64 	%rd127, %rd4, 2;
	add.s64 	%rd64, %rd1, %rd127;
$L__BB20_29:
	.pragma "nounroll";
	setp.ge.s32 	%p24, %r177, %r4;
	@%p24 bra 	$L__BB20_31;
	ld.shared.f32 	%f1, [%r178];
	ld.shared.f32 	%f2, [%r179];
	add.f32 	%f3, %f1, %f2;
	mul.wide.s32 	%rd128, %r177, 4;
	add.s64 	%rd129, %rd64, %rd128;
	st.global.f32 	[%rd129], %f3;
$L__BB20_31:
	add.s32 	%r180, %r180, 1;
	setp.ne.s32 	%p25, %r180, 0;
	add.s32 	%r179, %r179, 512;
	add.s32 	%r178, %r178, 512;
	add.s32 	%r177, %r177, 128;
	@%p25 bra 	$L__BB20_29;
	bra.uni 	$L__BB20_35;
$L__BB20_32:
	setp.lt.s32 	%p26, %r68, 1;
	@%p26 bra 	$L__BB20_35;
	mov.u32 	%r173, %tid.x;
	neg.s32 	%r176, %r68;
	add.s32 	%r157, %r2, %r5;
	shl.b32 	%r158, %r173, 2;
	add.s32 	%r159, %r157, %r158;
	mov.u32 	%r160, _ZN3cub18CUB_300001_SM_10006detail9transform4smemE;
	add.s32 	%r161, %r159, %r160;
	add.s32 	%r175, %r161, 128;
	add.s32 	%r162, %r1, %r158;
	add.s32 	%r174, %r160, %r162;
	shl.b64 	%rd130, %rd4, 2;
	add.s64 	%rd65, %rd1, %rd130;
$L__BB20_34:
	.pragma "nounroll";
	mul.wide.s32 	%rd131, %r173, 4;
	add.s64 	%rd132, %rd65, %rd131;
	ld.shared.f32 	%f4, [%r174];
	ld.shared.f32 	%f5, [%r175];
	add.f32 	%f6, %f4, %f5;
	st.global.f32 	[%rd132], %f6;
	add.s32 	%r176, %r176, 1;
	setp.eq.s32 	%p27, %r176, 0;
	add.s32 	%r175, %r175, 512;
	add.s32 	%r174, %r174, 512;
	add.s32 	%r173, %r173, 128;
	@%p27 bra 	$L__BB20_35;
	bra.uni 	$L__BB20_34;
$L__BB20_35:
	ret;

}
	// .globl	_ZN3cub18CUB_300001_SM_10006detail6reduce28DeviceReduceSingleTileKernelINS2_10policy_hubIijN4cuda3std3__44plusIiEEE10Policy1000EN6thrust24THRUST_300001_SM_1000_NS6detail15normal_iteratorINSD_10device_ptrIiEEEEPijS9_iiNS7_10__identityEEEvT0_T1_T2_T3_T4_T6_
.visible .entry _ZN3cub18CUB_300001_SM_10006detail6reduce28DeviceReduceSingleTileKernelINS2_10policy_hubIijN4cuda3std3__44plusIiEEE10Policy1000EN6thrust24THRUST_300001_SM_1000_NS6detail15normal_iteratorINSD_10device_ptrIiEEEEPijS9_iiNS7_10__identityEEEvT0_T1_T2_T3_T4_T6_(
	.param .align 8 .b8 _ZN3cub18CUB_300001_SM_10006detail6reduce28DeviceReduceSingleTileKernelINS2_10policy_hubIijN4cuda3std3__44plusIiEEE10Policy1000EN6thrust24THRUST_300001_SM_1000_NS6detail15normal_iteratorINSD_10device_ptrIiEEEEPijS9_iiNS7_10__identityEEEvT0_T1_T2_T3_T4_T6__param_0[8],
	.param .u64 .ptr .align 1 _ZN3cub18CUB_300001_SM_10006detail6reduce28DeviceReduceSingleTileKernelINS2_10policy_hubIijN4cuda3std3__44plusIiEEE10Policy1000EN6thrust24THRUST_300001_SM_1000_NS6detail15normal_iteratorINSD_10device_ptrIiEEEEPijS9_iiNS7_10__identityEEEvT0_T1_T2_T3_T4_T6__param_1,
	.param .u32 _ZN3cub18CUB_300001_SM_10006detail6reduce28DeviceReduceSingleTileKernelINS2_10policy_hubIijN4cuda3std3__44plusIiEEE10Policy1000EN6thrust24THRUST_300001_SM_1000_NS6detail15normal_iteratorINSD_10device_ptrIiEEEEPijS9_iiNS7_10__identityEEEvT0_T1_T2_T3_T4_T6__param_2,
	.param .align 1 .b8 _ZN3cub18CUB_300001_SM_10006detail6reduce28DeviceReduceSingleTileKernelINS2_10policy_hubIijN4cuda3std3__44plusIiEEE10Policy1000EN6thrust24THRUST_300001_SM_1000_NS6detail15normal_iteratorINSD_10device_ptrIiEEEEPijS9_iiNS7_10__identityEEEvT0_T1_T2_T3_T4_T6__param_3[1],
	.param .u32 _ZN3cub18CUB_300001_SM_10006detail6reduce28DeviceReduceSingleTileKernelINS2_10policy_hubIijN4cuda3std3__44plusIiEEE10Policy1000EN6thrust24THRUST_300001_SM_1000_NS6detail15normal_iteratorINSD_10device_ptrIiEEEEPijS9_iiNS7_10__identityEEEvT0_T1_T2_T3_T4_T6__param_4,
	.param .align 1 .b8 _ZN3cub18CUB_300001_SM_10006detail6reduce28DeviceReduceSingleTileKernelINS2_10policy_hubIijN4cuda3std3__44plusIiEEE10Policy1000EN6thrust24THRUST_300001_SM_1000_NS6detail15normal_iteratorINSD_10device_ptrIiEEEEPijS9_iiNS7_10__identityEEEvT0_T1_T2_T3_T4_T6__param_5[1]
)
.maxntid 256
.minnctapersm 1
{
	.reg .pred 	%p<59>;
	.reg .b32 	%r<511>;
	.reg .b64 	%rd<84>;
	// demoted variable
	.shared .align 4 .b8 _ZZN3cub18CUB_300001_SM_10006detail6reduce28DeviceReduceSingleTileKernelINS2_10policy_hubIijN4cuda3std3__44plusIiEEE10Policy1000EN6thrust24THRUST_300001_SM_1000_NS6detail15normal_iteratorINSD_10device_ptrIiEEEEPijS9_iiNS7_10__identityEEEvT0_T1_T2_T3_T4_T6_E12temp_storage[44];
	ld.param.u64 	%rd9, [_ZN3cub18CUB_300001_SM_10006detail6reduce28DeviceReduceSingleTileKernelINS2_10policy_hubIijN4cuda3std3__44plusIiEEE10Policy1000EN6thrust24THRUST_300001_SM_1000_NS6detail15normal_iteratorINSD_10device_ptrIiEEEEPijS9_iiNS7_10__identityEEEvT0_T1_T2_T3_T4_T6__param_0];
	ld.param.u64 	%rd10, [_ZN3cub18CUB_300001_SM_10006detail6reduce28DeviceReduceSingleTileKernelINS2_10policy_hubIijN4cuda3std3__44plusIiEEE10Policy1000EN6thrust24THRUST_300001_SM_1000_NS6detail15normal_iteratorINSD_10device_ptrIiEEEEPijS9_iiNS7_10__identityEEEvT0_T1_T2_T3_T4_T6__param_1];
	ld.param.u32 	%r90, [_ZN3cub18CUB_300001_SM_10006detail6reduce28DeviceReduceSingleTileKernelINS2_10policy_hubIijN4cuda3std3__44plusIiEEE10Policy1000EN6thrust24THRUST_300001_SM_1000_NS6detail15normal_iteratorINSD_10device_ptrIiEEEEPijS9_iiNS7_10__identityEEEvT0_T1_T2_T3_T4_T6__param_2];
	ld.param.u32 	%r91, [_ZN3cub18CUB_300001_SM_10006detail6reduce28DeviceReduceSingleTileKernelINS2_10policy_hubIijN4cuda3std3__44plusIiEEE10Policy1000EN6thrust24THRUST_300001_SM_1000_NS6detail15normal_iteratorINSD_10device_ptrIiEEEEPijS9_iiNS7_10__identityEEEvT0_T1_T2_T3_T4_T6__param_4];
	cvta.to.global.u64 	%rd1, %rd10;
	setp.ne.s32 	%p1, %r90, 0;
	@%p1 bra 	$L__BB21_3;
	mov.u32 	%r471, %tid.x;
	setp.ne.s32 	%p58, %r471, 0;
	@%p58 bra 	$L__BB21_52;
	st.global.u32 	[%rd1], %r91;
	bra.uni 	$L__BB21_52;
$L__BB21_3:
	cvta.to.global.u64 	%rd2, %rd9;
	setp.gt.u32 	%p2, %r90, 4095;
	@%p2 bra 	$L__BB21_28;
	mov.u32 	%r1, %tid.x;
	setp.ge.u32 	%p24, %r1, %r90;
	mov.b32 	%r488, 0;
	mov.u32 	%r478, %r1;
	@%p24 bra 	$L__BB21_6;
	mul.wide.u32 	%rd73, %r1, 4;
	add.s64 	%rd74, %rd2, %rd73;
	ld.global.u32 	%r488, [%rd74];
	add.s32 	%r478, %r1, 256;
$L__BB21_6:
	setp.ge.u32 	%p25, %r478, %r90;
	@%p25 bra 	$L__BB21_19;
	not.b32 	%r298, %r478;
	add.s32 	%r299, %r90, %r298;
	shr.u32 	%r300, %r299, 8;
	add.s32 	%r6, %r300, 1;
	and.b32  	%r7, %r6, 15;
	setp.lt.u32 	%p26, %r299, 3840;
	@%p26 bra 	$L__BB21_10;
	and.b32  	%r301, %r6, 33554416;
	neg.s32 	%r474, %r301;
	mul.wide.u32 	%rd75, %r478, 4;
	add.s64 	%rd76, %rd75, %rd2;
	add.s64 	%rd82, %rd76, 8192;
$L__BB21_9:
	.pragma "nounroll";
	ld.global.u32 	%r302, [%rd82+-8192];
	add.s32 	%r303, %r302, %r488;
	ld.global.u32 	%r304, [%rd82+-7168];
	add.s32 	%r305, %r304, %r303;
	ld.global.u32 	%r306, [%rd82+-6144];
	add.s32 	%r307, %r306, %r305;
	ld.global.u32 	%r308, [%rd82+-5120];
	add.s32 	%r309, %r308, %r307;
	ld.global.u32 	%r310, [%rd82+-4096];
	add.s32 	%r311, %r310, %r309;
	ld.global.u32 	%r312, [%rd82+-3072];
	add.s32 	%r313, %r312, %r311;
	ld.global.u32 	%r314, [%rd82+-2048];
	add.s32 	%r315, %r314, %r313;
	ld.global.u32 	%r316, [%rd82+-1024];
	add.s32 	%r317, %r316, %r315;
	ld.global.u32 	%r318, [%rd82];
	add.s32 	%r319, %r318, %r317;
	ld.global.u32 	%r320, [%rd82+1024];
	add.s32 	%r321, %r320, %r319;
	ld.global.u32 	%r322, [%rd82+2048];
	add.s32 	%r323, %r322, %r321;
	ld.global.u32 	%r324, [%rd82+3072];
	add.s32 	%r325, %r324, %r323;
	ld.global.u32 	%r326, [%rd82+4096];
	add.s32 	%r327, %r326, %r325;
	ld.global.u32 	%r328, [%rd82+5120];
	add.s32 	%r329, %r328, %r327;
	ld.global.u32 	%r330, [%rd82+6144];
	add.s32 	%r331, %r330, %r329;
	ld.global.u32 	%r332, [%rd82+7168];
	add.s32 	%r488, %r332, %r331;
	add.s32 	%r478, %r478, 4096;
	add.s32 	%r474, %r474, 16;
	add.s64 	%rd82, %rd82, 16384;
	setp.ne.s32 	%p27, %r474, 0;
	@%p27 bra 	$L__BB21_9;
$L__BB21_10:
	setp.eq.s32 	%p28, %r7, 0;
	@%p28 bra 	$L__BB21_19;
	and.b32  	%r18, %r6, 7;
	setp.lt.u32 	%p29, %r7, 8;
	@%p29 bra 	$L__BB21_13;
	mul.wide.u32 	%rd77, %r478, 4;
	add.s64 	%rd78, %rd2, %rd77;
	ld.global.u32 	%r334, [%rd78];
	add.s32 	%r335, %r334, %r488;
	ld.global.u32 	%r336, [%rd78+1024];
	add.s32 	%r337, %r336, %r335;
	ld.global.u32 	%r338, [%rd78+2048];
	add.s32 	%r339, %r338, %r337;
	ld.global.u32 	%r340, [%rd78+3072];
	add.s32 	%r341, %r340, %r339;
	ld.global.u32 	%r342, [%rd78+4096];
	add.s32 	%r343, %r342, %r341;
	ld.global.u32 	%r344, [%rd78+5120];
	add.s32 	%r345, %r344, %r343;
	ld.global.u32 	%r346, [%rd78+6144];
	add.s32 	%r347, %r346, %r345;
	ld.global.u32 	%r348, [%rd78+7168];
	add.s32 	%r488, %r348, %r347;
	add.s32 	%r478, %r478, 2048;
$L__BB21_13:
	setp.eq.s32 	%p30, %r18, 0;
	@%p30 bra 	$L__BB21_19;
	and.b32  	%r24, %r6, 3;
	setp.lt.u32 	%p31, %r18, 4;
	@%p31 bra 	$L__BB21_16;
	mul.wide.u32 	%rd79, %r478, 4;
	add.s64 	%rd80, %rd2, %rd79;
	ld.global.u32 	%r350, [%rd80];
	add.s32 	%r351, %r350, %r488;
	ld.global.u32 	%r352, [%rd80+1024];
	add.s32 	%r353, %r352, %r351;
	ld.global.u32 	%r354, [%rd80+2048];
	add.s32 	%r355, %r354, %r353;
	ld.global.u32 	%r356, [%rd80+3072];
	add.s32 	%r488, %r356, %r355;
	add.s32 	%r478, %r478, 1024;
$L__BB21_16:
	setp.eq.s32 	%p32, %r24, 0;
	@%p32 bra 	$L__BB21_19;
	mul.wide.u32 	%rd81, %r478, 4;
	add.s64 	%rd83, %rd2, %rd81;
	neg.s32 	%r486, %r24;
$L__BB21_18:
	.pragma "nounroll";
	ld.global.u32 	%r357, [%rd83];
	add.s32 	%r488, %r357, %r488;
	add.s64 	%rd83, %rd83, 1024;
	add.s32 	%r486, %r486, 1;
	setp.ne.s32 	%p33, %r486, 0;
	@%p33 bra 	$L__BB21_18;
$L__BB21_19:
	setp.lt.u32 	%p34, %r90, 256;
	@%p34 bra 	$L__BB21_24;
	// begin inline asm
	mov.u32 %r421, %laneid;
	// end inline asm
	mov.b32 	%r424, 1;
	mov.b32 	%r445, 31;
	mov.b32 	%r446, -1;
	// begin inline asm
	shfl.sync.down.b32 %r422, %r488, %r424, %r445, %r446;
	// end inline asm
	setp.gt.s32 	%p50, %r421, 30;
	selp.b32 	%r447, 0, %r422, %p50;
	add.s32 	%r428, %r447, %r488;
	mov.b32 	%r429, 2;
	// begin inline asm
	shfl.sync.down.b32 %r427, %r428, %r429, %r445, %r446;
	// end inline asm
	setp.gt.s32 	%p51, %r421, 29;
	selp.b32 	%r448, 0, %r427, %p51;
	add.s32 	%r433, %r428, %r448;
	mov.b32 	%r434, 4;
	// begin inline asm
	shfl.sync.down.b32 %r432, %r433, %r434, %r445, %r446;
	// end inline asm
	setp.gt.s32 	%p52, %r421, 27;
	selp.b32 	%r449, 0, %r432, %p52;
	add.s32 	%r438, %r433, %r449;
	mov.b32 	%r439, 8;
	// begin inline asm
	shfl.sync.down.b32 %r437, %r438, %r439, %r445, %r446;
	// end inline asm
	setp.gt.s32 	%p53, %r421, 23;
	selp.b32 	%r450, 0, %r437, %p53;
	add.s32 	%r443, %r438, %r450;
	mov.b32 	%r444, 16;
	// begin inline asm
	shfl.sync.down.b32 %r442, %r443, %r444, %r445, %r446;
	// end inline asm
	setp.gt.s32 	%p54, %r421, 15;
	selp.b32 	%r451, 0, %r442, %p54;
	add.s32 	%r510, %r443, %r451;
	setp.ne.s32 	%p55, %r421, 0;
	@%p55 bra 	$L__BB21_22;
	shr.u32 	%r452, %r1, 3;
	and.b32  	%r453, %r452, 124;
	mov.u32 	%r454, _ZZN3cub18CUB_300001_SM_10006detail6reduce28DeviceReduceSingleTileKernelINS2_10policy_hubIijN4cuda3std3__44plusIiEEE10Policy1000EN6thrust24THRUST_300001_SM_1000_NS6detail15normal_iteratorINSD_10device_ptrIiEEEEPijS9_iiNS7_10__identityEEEvT0_T1_T2_T3_T4_T6_E12temp_storage;
	add.s32 	%r455, %r454, %r453;
	st.shared.u32 	[%r455+8], %r510;
$L__BB21_22:
	bar.sync 	0;
	setp.ne.s32 	%p56, %r1, 0;
	@%p56 bra 	$L__BB21_50;
	ld.shared.u32 	%r456, [_ZZN3cub18CUB_300001_SM_10006detail6reduce28DeviceReduceSingleTileKernelINS2_10policy_hubIijN4cuda3std3__44plusIiEEE10Policy1000EN6thrust24THRUST_300001_SM_1000_NS6detail15normal_iteratorINSD_10device_ptrIiEEEEPijS9_iiNS7_10__identityEEEvT0_T1_T2_T3_T4_T6_E12temp_storage+12];
	add.s32 	%r457, %r456, %r510;
	ld.shared.u32 	%r458, [_ZZN3cub18CUB_300001_SM_10006detail6reduce28DeviceReduceSingleTileKernelINS2_10policy_hubIijN4cuda3std3__44plusIiEEE10Policy1000EN6thrust24THRUST_300001_SM_1000_NS6detail15normal_iteratorINSD_10device_ptrIiEEEEPijS9_iiNS7_10__identityEEEvT0_T1_T2_T3_T4_T6_E12temp_storage+16];
	add.s32 	%r459, %r457, %r458;
	ld.shared.u32 	%r460, [_ZZN3cub18CUB_300001_SM_10006detail6reduce28DeviceReduceSingleTileKernelINS2_10policy_hubIijN4cuda3std3__44plusIiEEE10Policy1000EN6thrust24THRUST_300001_SM_1000_NS6detail15normal_iteratorINSD_10device_ptrIiEEEEPijS9_iiNS7_10__identityEEEvT0_T1_T2_T3_T4_T6_E12temp_storage+20];
	add.s32 	%r461, %r459, %r460;
	ld.shared.u32 	%r462, [_ZZN3cub18CUB_300001_SM_10006detail6reduce28DeviceReduceSingleTileKernelINS2_10policy_hubIijN4cuda3std3__44plusIiEEE10Policy1000EN6thrust24THRUST_300001_SM_1000_NS6detail15normal_iteratorINSD_10device_ptrIiEEEEPijS9_iiNS7_10__identityEEEvT0_T1_T2_T3_T4_T6_E12temp_storage+24];
	add.s32 	%r463, %r461, %r462;
	ld.shared.u32 	%r464, [_ZZN3cub18CUB_300001_SM_10006detail6reduce28DeviceReduceSingleTileKernelINS2_10policy_hubIijN4cuda3std3__44plusIiEEE10Policy1000EN6thrust24THRUST_300001_SM_1000_NS6detail15normal_iteratorINSD_10device_ptrIiEEEEPijS9_iiNS7_10__identityEEEvT0_T1_T2_T3_T4_T6_E12temp_storage+28];
	add.s32 	%r465, %r463, %r464;
	ld.shared.u32 	%r466, [_ZZN3cub18CUB_300001_SM_10006detail6reduce28DeviceReduceSingleTileKernelINS2_10policy_hubIijN4cuda3std3__44plusIiEEE10Policy1000EN6thrust24THRUST_300001_SM_1000_NS6detail15normal_iteratorINSD_10device_ptrIiEEEEPijS9_iiNS7_10__identityEEEvT0_T1_T2_T3_T4_T6_E12temp_storage+32];
	add.s32 	%r467, %r465, %r466;
	ld.shared.u32 	%r468, [_ZZN3cub18CUB_300001_SM_10006detail6reduce28DeviceReduceSingleTileKernelINS2_10policy_hubIijN4cuda3std3__44plusIiEEE10Policy1000EN6thrust24THRUST_300001_SM_1000_NS6detail15normal_iteratorINSD_10device_ptrIiEEEEPijS9_iiNS7_10__identityEEEvT0_T1_T2_T3_T4_T6_E12temp_storage+36];
	add.s32 	%r510, %r467, %r468;
	bra.uni 	$L__BB21_50;
$L__BB21_24:
	// begin inline asm
	mov.u32 %r358, %laneid;
	// end inline asm
	and.b32  	%r384, %r1, 992;
	add.s32 	%r385, %r384, 32;
	setp.gt.u32 	%p35, %r385, %r90;
	not.b32 	%r386, %r384;
	add.s32 	%r387, %r90, %r386;
	selp.b32 	%r382, %r387, 31, %p35;
	mov.b32 	%r361, 1;
	mov.b32 	%r383, -1;
	// begin inline asm
	shfl.sync.down.b32 %r359, %r488, %r361, %r382, %r383;
	// end inline asm
	setp.lt.s32 	%p36, %r358, %r382;
	selp.b32 	%r388, %r359, 0, %p36;
	add.s32 	%r365, %r388, %r488;
	mov.b32 	%r366, 2;
	// begin inline asm
	shfl.sync.down.b32 %r364, %r365, %r366, %r382, %r383;
	// end inline asm
	add.s32 	%r389, %r358, 2;
	setp.gt.s32 	%p37, %r389, %r382;
	selp.b32 	%r390, 0, %r364, %p37;
	add.s32 	%r370, %r365, %r390;
	mov.b32 	%r371, 4;
	// begin inline asm
	shfl.sync.down.b32 %r369, %r370, %r371, %r382, %r383;
	// end inline asm
	add.s32 	%r391, %r358, 4;
	setp.gt.s32 	%p38, %r391, %r382;
	selp.b32 	%r392, 0, %r369, %p38;
	add.s32 	%r375, %r370, %r392;
	mov.b32 	%r376, 8;
	// begin inline asm
	shfl.sync.down.b32 %r374, %r375, %r376, %r382, %r383;
	// end inline asm
	add.s32 	%r393, %r358, 8;
	setp.gt.s32 	%p39, %r393, %r382;
	selp.b32 	%r394, 0, %r374, %p39;
	add.s32 	%r380, %r375, %r394;
	mov.b32 	%r381, 16;
	// begin inline asm
	shfl.sync.down.b32 %r379, %r380, %r381, %r382, %r383;
	// end inline asm
	add.s32 	%r395, %r358, 16;
	setp.gt.s32 	%p40, %r395, %r382;
	selp.b32 	%r396, 0, %r379, %p40;
	add.s32 	%r510, %r380, %r396;
	setp.ne.s32 	%p41, %r358, 0;
	@%p41 bra 	$L__BB21_26;
	shr.u32 	%r397, %r1, 3;
	and.b32  	%r398, %r397, 124;
	mov.u32 	%r399, _ZZN3cub18CUB_300001_SM_10006detail6reduce28DeviceReduceSingleTileKernelINS2_10policy_hubIijN4cuda3std3__44plusIiEEE10Policy1000EN6thrust24THRUST_300001_SM_1000_NS6detail15normal_iteratorINSD_10device_ptrIiEEEEPijS9_iiNS7_10__identityEEEvT0_T1_T2_T3_T4_T6_E12temp_storage;
	add.s32 	%r400, %r399, %r398;
	st.shared.u32 	[%r400+8], %r510;
$L__BB21_26:
	bar.sync 	0;
	setp.ne.s32 	%p42, %r1, 0;
	@%p42 bra 	$L__BB21_50;
	setp.gt.u32 	%p43, %r90, 32;
	ld.shared.u32 	%r401, [_ZZN3cub18CUB_300001_SM_10006detail6reduce28DeviceReduceSingleTileKernelINS2_10policy_hubIijN4cuda3std3__44plusIiEEE10Policy1000EN6thrust24THRUST_300001_SM_1000_NS6detail15normal_iteratorINSD_10device_ptrIiEEEEPijS9_iiNS7_10__identityEEEvT0_T1_T2_T3_T4_T6_E12temp_storage+12];
	selp.b32 	%r402, %r401, 0, %p43;
	add.s32 	%r403, %r402, %r510;
	setp.gt.u32 	%p44, %r90, 64;
	ld.shared.u32 	%r404, [_ZZN3cub18CUB_300001_SM_10006detail6reduce28DeviceReduceSingleTileKernelINS2_10policy_hubIijN4cuda3std3__44plusIiEEE10Policy1000EN6thrust24THRUST_300001_SM_1000_NS6detail15normal_iteratorINSD_10device_ptrIiEEEEPijS9_iiNS7_10__identityEEEvT0_T1_T2_T3_T4_T6_E12temp_storage+16];
	selp.b32 	%r405, %r404, 0, %p44;
	add.s32 	%r406, %r403, %r405;
	setp.gt.u32 	%p45, %r90, 96;
	ld.shared.u32 	%r407, [_ZZN3cub18CUB_300001_SM_10006detail6reduce28DeviceReduceSingleTileKernelINS2_10policy_hubIijN4cuda3std3__44plusIiEEE10Policy1000EN6thrust24THRUST_300001_SM_1000_NS6detail15normal_iteratorINSD_10device_ptrIiEEEEPijS9_iiNS7_10__identityEEEvT0_T1_T2_T3_T4_T6_E12temp_storage+20];
	selp.b32 	%r408, %r407, 0, %p45;
	add.s32 	%r409, %r406, %r408;
	setp.gt.u32 	%p46, %r90, 128;
	ld.shared.u32 	%r410, [_ZZN3cub18CUB_300001_SM_10006detail6reduce28DeviceReduceSingleTileKernelINS2_10policy_hubIijN4cuda3std3__44plusIiEEE10Policy1000EN6thrust24THRUST_300001_SM_1000_NS6detail15normal_iteratorINSD_10device_ptrIiEEEEPijS9_iiNS7_10__identityEEEvT0_T1_T2_T3_T4_T6_E12temp_storage+24];
	selp.b32 	%r411, %r410, 0, %p46;
	add.s32 	%r412, %r409, %r411;
	setp.gt.u32 	%p47, %r90, 160;
	ld.shared.u32 	%r413, [_ZZN3cub18CUB_300001_SM_10006detail6reduce28DeviceReduceSingleTileKernelINS2_10policy_hubIijN4cuda3std3__44plusIiEEE10Policy1000EN6thrust24THRUST_300001_SM_1000_NS6detail15normal_iteratorINSD_10device_ptrIiEEEEPijS9_iiNS7_10__identityEEEvT0_T1_T2_T3_T4_T6_E12temp_storage+28];
	selp.b32 	%r414, %r413, 0, %p47;
	add.s32 	%r415, %r412, %r414;
	setp.gt.u32 	%p48, %r90, 192;
	ld.shared.u32 	%r416, [_ZZN3cub18CUB_300001_SM_10006detail6reduce28DeviceReduceSingleTileKernelINS2_10policy_hubIijN4cuda3std3__44plusIiEEE10Policy1000EN6thrust24THRUST_300001_SM_1000_NS6detail15normal_iteratorINSD_10device_ptrIiEEEEPijS9_iiNS7_10__identityEEEvT0_T1_T2_T3_T4_T6_E12temp_storage+32];
	selp.b32 	%r417, %r416, 0, %p48;
	add.s32 	%r418, %r415, %r417;
	setp.gt.u32 	%p49, %r90, 224;
	ld.shared.u32 	%r419, [_ZZN3cub18CUB_300001_SM_10006detail6reduce28DeviceReduceSingleTileKernelINS2_10policy_hubIijN4cuda3std3__44plusIiEEE10Policy1000EN6thrust24THRUST_300001_SM_1000_NS6detail15normal_iteratorINSD_10device_ptrIiEEEEPijS9_iiNS7_10__identityEEEvT0_T1_T2_T3_T4_T6_E12temp_storage+36];
	selp.b32 	%r420, %r419, 0, %p49;
	add.s32 	%r510, %r418, %r420;
	bra.uni 	$L__BB21_50;
$L__BB21_28:
	mov.u32 	%r40, %tid.x;
	mul.wide.u32 	%rd11, %r40, 4;
	add.s64 	%rd12, %rd2, %rd11;
	ld.global.u32 	%r93, [%rd12];
	ld.global.u32 	%r94, [%rd12+1024];
	ld.global.u32 	%r95, [%rd12+2048];
	ld.global.u32 	%r96, [%rd12+3072];
	ld.global.u32 	%r97, [%rd12+4096];
	ld.global.u32 	%r98, [%rd12+5120];
	ld.global.u32 	%r99, [%rd12+6144];
	ld.global.u32 	%r100, [%rd12+7168];
	ld.global.u32 	%r101, [%rd12+8192];
	ld.global.u32 	%r102, [%rd12+9216];
	ld.global.u32 	%r103, [%rd12+10240];
	ld.global.u32 	%r104, [%rd12+11264];
	ld.global.u32 	%r105, [%rd12+12288];
	ld.global.u32 	%r106, [%rd12+13312];
	ld.global.u32 	%r107, [%rd12+14336];
	ld.global.u32 	%r108, [%rd12+15360];
	add.s32 	%r109, %r94, %r93;
	add.s32 	%r110, %r95, %r109;
	add.s32 	%r111, %r96, %r110;
	add.s32 	%r112, %r97, %r111;
	add.s32 	%r113, %r98, %r112;
	add.s32 	%r114, %r99, %r113;
	add.s32 	%r115, %r100, %r114;
	add.s32 	%r116, %r101, %r115;
	add.s32 	%r117, %r102, %r116;
	add.s32 	%r118, %r103, %r117;
	add.s32 	%r119, %r104, %r118;
	add.s32 	%r120, %r105, %r119;
	add.s32 	%r121, %r106, %r120;
	add.s32 	%r122, %r107, %r121;
	add.s32 	%r509, %r108, %r122;
	add.s32 	%r42, %r90, -4096;
	setp.lt.u32 	%p3, %r42, 4096;
	mov.b32 	%r492, 4096;
	@%p3 bra 	$L__BB21_32;
	mov.b32 	%r492, 4096;
$L__BB21_30:
	add.s32 	%r124, %r40, %r492;
	mul.wide.u32 	%rd13, %r124, 4;
	add.s64 	%rd14, %rd2, %rd13;
	ld.global.u32 	%r125, [%rd14];
	ld.global.u32 	%r126, [%rd14+1024];
	ld.global.u32 	%r127, [%rd14+2048];
	ld.global.u32 	%r128, [%rd14+3072];
	ld.global.u32 	%r129, [%rd14+4096];
	ld.global.u32 	%r130, [%rd14+5120];
	ld.global.u32 	%r131, [%rd14+6144];
	ld.global.u32 	%r132, [%rd14+7168];
	ld.global.u32 	%r133, [%rd14+8192];
	ld.global.u32 	%r134, [%rd14+9216];
	ld.global.u32 	%r135, [%rd14+10240];
	ld.global.u32 	%r136, [%rd14+11264];
	ld.global.u32 	%r137, [%rd14+12288];
	ld.global.u32 	%r138, [%rd14+13312];
	ld.global.u32 	%r139, [%rd14+14336];
	ld.global.u32 	%r140, [%rd14+15360];
	add.s32 	%r141, %r125, %r509;
	add.s32 	%r142, %r126, %r141;
	add.s32 	%r143, %r127, %r142;
	add.s32 	%r144, %r128, %r143;
	add.s32 	%r145, %r129, %r144;
	add.s32 	%r146, %r130, %r145;
	add.s32 	%r147, %r131, %r146;
	add.s32 	%r148, %r132, %r147;
	add.s32 	%r149, %r133, %r148;
	add.s32 	%r150, %r134, %r149;
	add.s32 	%r151, %r135, %r150;
	add.s32 	%r152, %r136, %r151;
	add.s32 	%r153, %r137, %r152;
	add.s32 	%r154, %r138, %r153;
	add.s32 	%r155, %r139, %r154;
	add.s32 	%r509, %r140, %r155;
	sub.s32 	%r156, %r90, %r492;
	setp.lt.u32 	%p4, %r156, 4096;
	@%p4 bra 	$L__BB21_46;
	add.s32 	%r492, %r492, 4096;
	setp.le.u32 	%p5, %r492, %r42;
	@%p5 bra 	$L__BB21_30;
$L__BB21_32:
	setp.le.u32 	%p6, %r90, %r492;
	sub.s32 	%r157, %r90, %r492;
	setp.ge.s32 	%p7, %r40, %r157;
	or.pred  	%p8, %p6, %p7;
	@%p8 bra 	$L__BB21_46;
	not.b32 	%r160, %r40;
	add.s32 	%r161, %r90, %r160;
	sub.s32 	%r162, %r161, %r492;
	shr.u32 	%r163, %r162, 8;
	add.s32 	%r49, %r163, 1;
	and.b32  	%r50, %r49, 15;
	setp.lt.u32 	%p9, %r162, 3840;
	mov.u32 	%r501, %r40;
	@%p9 bra 	$L__BB21_37;
	or.b32  	%r495, %r40, 2048;
	add.s32 	%r494, %r40, %r492;
	and.b32  	%r164, %r49, 33554416;
	neg.s32 	%r493, %r164;
$L__BB21_35:
	.pragma "nounroll";
	mul.wide.u32 	%rd15, %r494, 4;
	add.s64 	%rd16, %rd2, %rd15;
	ld.global.u32 	%r165, [%rd16];
	add.s32 	%r166, %r165, %r509;
	add.s32 	%r167, %r494, 256;
	mul.wide.u32 	%rd17, %r167, 4;
	add.s64 	%rd18, %rd2, %rd17;
	ld.global.u32 	%r168, [%rd18];
	add.s32 	%r169, %r168, %r166;
	add.s32 	%r170, %r494, 512;
	mul.wide.u32 	%rd19, %r170, 4;
	add.s64 	%rd20, %rd2, %rd19;
	ld.global.u32 	%r171, [%rd20];
	add.s32 	%r172, %r171, %r169;
	add.s32 	%r173, %r494, 768;
	mul.wide.u32 	%rd21, %r173, 4;
	add.s64 	%rd22, %rd2, %rd21;
	ld.global.u32 	%r174, [%rd22];
	add.s32 	%r175, %r174, %r172;
	add.s32 	%r176, %r494, 1024;
	mul.wide.u32 	%rd23, %r176, 4;
	add.s64 	%rd24, %rd2, %rd23;
	ld.global.u32 	%r177, [%rd24];
	add.s32 	%r178, %r177, %r175;
	add.s32 	%r179, %r494, 1280;
	mul.wide.u32 	%rd25, %r179, 4;
	add.s64 	%rd26, %rd2, %rd25;
	ld.global.u32 	%r180, [%rd26];
	add.s32 	%r181, %r180, %r178;
	add.s32 	%r182, %r494, 1536;
	mul.wide.u32 	%rd27, %r182, 4;
	add.s64 	%rd28, %rd2, %rd27;
	ld.global.u32 	%r183, [%rd28];
	add.s32 	%r184, %r183, %r181;
	add.s32 	%r185, %r494, 1792;
	mul.wide.u32 	%rd29, %r185, 4;
	add.s64 	%rd30, %rd2, %rd29;
	ld.global.u32 	%r186, [%rd30];
	add.s32 	%r187, %r186, %r184;
	add.s32 	%r188, %r494, 2048;
	mul.wide.u32 	%rd31, %r188, 4;
	add.s64 	%rd32, %rd2, %rd31;
	ld.global.u32 	%r189, [%rd32];
	add.s32 	%r190, %r189, %r187;
	add.s32 	%r191, %r494, 2304;
	mul.wide.u32 	%rd33, %r191, 4;
	add.s64 	%rd34, %rd2, %rd33;
	ld.global.u32 	%r192, [%rd34];
	add.s32 	%r193, %r192, %r190;
	add.s32 	%r194, %r494, 2560;
	mul.wide.u32 	%rd35, %r194, 4;
	add.s64 	%rd36, %rd2, %rd35;
	ld.global.u32 	%r195, [%rd36];
	add.s32 	%r196, %r195, %r193;
	add.s32 	%r197, %r494, 2816;
	mul.wide.u32 	%rd37, %r197, 4;
	add.s64 	%rd38, %rd2, %rd37;
	ld.global.u32 	%r198, [%rd38];
	add.s32 	%r199, %r198, %r196;
	add.s32 	%r200, %r494, 3072;
	mul.wide.u32 	%rd39, %r200, 4;
	add.s64 	%rd40, %rd2, %rd39;
	ld.global.u32 	%r201, [%rd40];
	add.s32 	%r202, %r201, %r199;
	add.s32 	%r203, %r494, 3328;
	mul.wide.u32 	%rd41, %r203, 4;
	add.s64 	%rd42, %rd2, %rd41;
	ld.global.u32 	%r204, [%rd42];
	add.s32 	%r205, %r204, %r202;
	add.s32 	%r206, %r494, 3584;
	mul.wide.u32 	%rd43, %r206, 4;
	add.s64 	%rd44, %rd2, %rd43;
	ld.global.u32 	%r207, [%rd44];
	add.s32 	%r208, %r207, %r205;
	add.s32 	%r209, %r494, 3840;
	mul.wide.u32 	%rd45, %r209, 4;
	add.s64 	%rd46, %rd2, %rd45;
	ld.global.u32 	%r210, [%rd46];
	add.s32 	%r509, %r210, %r208;
	add.s32 	%r495, %r495, 4096;
	add.s32 	%r494, %r494, 4096;
	add.s32 	%r493, %r493, 16;
	setp.ne.s32 	%p10, %r493, 0;
	@%p10 bra 	$L__BB21_35;
	add.s32 	%r501, %r495, -2048;
$L__BB21_37:
	setp.eq.s32 	%p11, %r50, 0;
	@%p11 bra 	$L__BB21_46;
	and.b32  	%r66, %r49, 7;
	setp.lt.u32 	%p12, %r50, 8;
	@%p12 bra 	$L__BB21_40;
	add.s32 	%r212, %r501, %r492;
	mul.wide.u32 	%rd47, %r212, 4;
	add.s64 	%rd48, %rd2, %rd47;
	ld.global.u32 	%r213, [%rd48];
	add.s32 	%r214, %r213, %r509;
	add.s32 	%r215, %r212, 256;
	mul.wide.u32 	%rd49, %r215, 4;
	add.s64 	%rd50, %rd2, %rd49;
	ld.global.u32 	%r216, [%rd50];
	add.s32 	%r217, %r216, %r214;
	add.s32 	%r218, %r212, 512;
	mul.wide.u32 	%rd51, %r218, 4;
	add.s64 	%rd52, %rd2, %rd51;
	ld.global.u32 	%r219, [%rd52];
	add.s32 	%r220, %r219, %r217;
	add.s32 	%r221, %r212, 768;
	mul.wide.u32 	%rd53, %r221, 4;
	add.s64 	%rd54, %rd2, %rd53;
	ld.global.u32 	%r222, [%rd54];
	add.s32 	%r223, %r222, %r220;
	add.s32 	%r224, %r212, 1024;
	mul.wide.u32 	%rd55, %r224, 4;
	add.s64 	%rd56, %rd2, %rd55;
	ld.global.u32 	%r225, [%rd56];
	add.s32 	%r226, %r225, %r223;
	add.s32 	%r227, %r212, 1280;
	mul.wide.u32 	%rd57, %r227, 4;
	add.s64 	%rd58, %rd2, %rd57;
	ld.global.u32 	%r228, [%rd58];
	add.s32 	%r229, %r228, %r226;
	add.s32 	%r230, %r212, 1536;
	mul.wide.u32 	%rd59, %r230, 4;
	add.s64 	%rd60, %rd2, %rd59;
	ld.global.u32 	%r231, [%rd60];
	add.s32 	%r232, %r231, %r229;
	add.s32 	%r233, %r212, 1792;
	mul.wide.u32 	%rd61, %r233, 4;
	add.s64 	%rd62, %rd2, %rd61;
	ld.global.u32 	%r234, [%rd62];
	add.s32 	%r509, %r234, %r232;
	add.s32 	%r501, %r501, 2048;
$L__BB21_40:
	setp.eq.s32 	%p13, %r66, 0;
	@%p13 bra 	$L__BB21_46;
	and.b32  	%r72, %r49, 3;
	setp.lt.u32 	%p14, %r66, 4;
	@%p14 bra 	$L__BB21_43;
	add.s32 	%r236, %r501, %r492;
	mul.wide.u32 	%rd63, %r236, 4;
	add.s64 	%rd64, %rd2, %rd63;
	ld.global.u32 	%r237, [%rd64];
	add.s32 	%r238, %r237, %r509;
	add.s32 	%r239, %r236, 256;
	mul.wide.u32 	%rd65, %r239, 4;
	add.s64 	%rd66, %rd2, %rd65;
	ld.global.u32 	%r240, [%rd66];
	add.s32 	%r241, %r240, %r238;
	add.s32 	%r242, %r236, 512;
	mul.wide.u32 	%rd67, %r242, 4;
	add.s64 	%rd68, %rd2, %rd67;
	ld.global.u32 	%r243, [%rd68];
	add.s32 	%r244, %r243, %r241;
	add.s32 	%r245, %r236, 768;
	mul.wide.u32 	%rd69, %r245, 4;
	add.s64 	%rd70, %rd2, %rd69;
	ld.global.u32 	%r246, [%rd70];
	add.s32 	%r509, %r246, %r244;
	add.s32 	%r501, %r501, 1024;
$L__BB21_43:
	setp.eq.s32 	%p15, %r72, 0;
	@%p15 bra 	$L__BB21_46;
	add.s32 	%r507, %r501, %r492;
	neg.s32 	%r506, %r72;
$L__BB21_45:
	.pragma "nounroll";
	mul.wide.u32 	%rd71, %r507, 4;
	add.s64 	%rd72, %rd2, %rd71;
	ld.global.u32 	%r247, [%rd72];
	add.s32 	%r509, %r247, %r509;
	add.s32 	%r507, %r507, 256;
	add.s32 	%r506, %r506, 1;
	setp.ne.s32 	%p16, %r506, 0;
	@%p16 bra 	$L__BB21_45;
$L__BB21_46:
	// begin inline asm
	mov.u32 %r248, %laneid;
	// end inline asm
	mov.b32 	%r251, 1;
	mov.b32 	%r272, 31;
	mov.b32 	%r273, -1;
	// begin inline asm
	shfl.sync.down.b32 %r249, %r509, %r251, %r272, %r273;
	// end inline asm
	setp.gt.s32 	%p17, %r248, 30;
	selp.b32 	%r274, 0, %r249, %p17;
	add.s32 	%r255, %r274, %r509;
	mov.b32 	%r256, 2;
	// begin inline asm
	shfl.sync.down.b32 %r254, %r255, %r256, %r272, %r273;
	// end inline asm
	setp.gt.s32 	%p18, %r248, 29;
	selp.b32 	%r275, 0, %r254, %p18;
	add.s32 	%r260, %r255, %r275;
	mov.b32 	%r261, 4;
	// begin inline asm
	shfl.sync.down.b32 %r259, %r260, %r261, %r272, %r273;
	// end inline asm
	setp.gt.s32 	%p19, %r248, 27;
	selp.b32 	%r276, 0, %r259, %p19;
	add.s32 	%r265, %r260, %r276;
	mov.b32 	%r266, 8;
	// begin inline asm
	shfl.sync.down.b32 %r264, %r265, %r266, %r272, %r273;
	// end inline asm
	setp.gt.s32 	%p20, %r248, 23;
	selp.b32 	%r277, 0, %r264, %p20;
	add.s32 	%r270, %r265, %r277;
	mov.b32 	%r271, 16;
	// begin inline asm
	shfl.sync.down.b32 %r269, %r270, %r271, %r272, %r273;
	// end inline asm
	setp.gt.s32 	%p21, %r248, 15;
	selp.b32 	%r278, 0, %r269, %p21;
	add.s32 	%r510, %r270, %r278;
	setp.ne.s32 	%p22, %r248, 0;
	@%p22 bra 	$L__BB21_48;
	shr.u32 	%r279, %r40, 3;
	and.b32  	%r280, %r279, 124;
	mov.u32 	%r281, _ZZN3cub18CUB_300001_SM_10006detail6reduce28DeviceReduceSingleTileKernelINS2_10policy_hubIijN4cuda3std3__44plusIiEEE10Policy1000EN6thrust24THRUST_300001_SM_1000_NS6detail15normal_iteratorINSD_10device_ptrIiEEEEPijS9_iiNS7_10__identityEEEvT0_T1_T2_T3_T4_T6_E12temp_storage;
	add.s32 	%r282, %r281, %r280;
	st.shared.u32 	[%r282+8], %r510;
$L__BB21_48:
	bar.sync 	0;
	setp.ne.s32 	%p23, %r40, 0;
	@%p23 bra 	$L__BB21_50;
	ld.shared.u32 	%r283, [_ZZN3cub18CUB_300001_SM_10006detail6reduce28DeviceReduceSingleTileKernelINS2_10policy_hubIijN4cuda3std3__44plusIiEEE10Policy1000EN6thrust24THRUST_300001_SM_1000_NS6detail15normal_iteratorINSD_10device_ptrIiEEEEPijS9_iiNS7_10__identityEEEvT0_T1_T2_T3_T4_T6_E12temp_storage+12];
	add.s32 	%r284, %r283, %r510;
	ld.shared.u32 	%r285, [_ZZN3cub18CUB_300001_SM_10006detail6reduce28DeviceReduceSingleTileKernelINS2_10policy_hubIijN4cuda3std3__44plusIiEEE10Policy1000EN6thrust24THRUST_300001_SM_1000_NS6detail15normal_iteratorINSD_10device_ptrIiEEEEPijS9_iiNS7_10__identityEEEvT0_T1_T2_T3_T4_T6_E12temp_storage+16];
	add.s32 	%r286, %r284, %r285;
	ld.shared.u32 	%r287, [_ZZN3cub18CUB_300001_SM_10006detail6reduce28DeviceReduceSingleTileKernelINS2_10policy_hubIijN4cuda3std3__44plusIiEEE10Policy1000EN6thrust24THRUST_300001_SM_1000_NS6detail15normal_iteratorINSD_10device_ptrIiEEEEPijS9_iiNS7_10__identityEEEvT0_T1_T2_T3_T4_T6_E12temp_storage+20];
	add.s32 	%r288, %r286, %r287;
	ld.shared.u32 	%r289, [_ZZN3cub18CUB_300001_SM_10006detail6reduce28DeviceReduceSingleTileKernelINS2_10policy_hubIijN4cuda3std3__44plusIiEEE10Policy1000EN6thrust24THRUST_300001_SM_1000_NS6detail15normal_iteratorINSD_10device_ptrIiEEEEPijS9_iiNS7_10__identityEEEvT0_T1_T2_T3_T4_T6_E12temp_storage+24];
	add.s32 	%r290, %r288, %r289;
	ld.shared.u32 	%r291, [_ZZN3cub18CUB_300001_SM_10006detail6reduce28DeviceReduceSingleTileKernelINS2_10policy_hubIijN4cuda3std3__44plusIiEEE10Policy1000EN6thrust24THRUST_300001_SM_1000_NS6detail15normal_iteratorINSD_10device_ptrIiEEEEPijS9_iiNS7_10__identityEEEvT0_T1_T2_T3_T4_T6_E12temp_storage+28];
	add.s32 	%r292, %r290, %r291;
	ld.shared.u32 	%r293, [_ZZN3cub18CUB_300001_SM_10006detail6reduce28DeviceReduceSingleTileKernelINS2_10policy_hubIijN4cuda3std3__44plusIiEEE10Policy1000EN6thrust24THRUST_300001_SM_1000_NS6detail15normal_iteratorINSD_10device_ptrIiEEEEPijS9_iiNS7_10__identityEEEvT0_T1_T2_T3_T4_T6_E12temp_storage+32];
	add.s32 	%r294, %r292, %r293;
	ld.shared.u32 	%r295, [_ZZN3cub18CUB_300001_SM_10006detail6reduce28DeviceReduceSingleTileKernelINS2_10policy_hubIijN4cuda3std3__44plusIiEEE10Policy1000EN6thrust24THRUST_300001_SM_1000_NS6detail15normal_iteratorINSD_10device_ptrIiEEEEPijS9_iiNS7_10__identityEEEvT0_T1_T2_T3_T4_T6_E12temp_storage+36];
	add.s32 	%r510, %r294, %r295;
$L__BB21_50:
	mov.u32 	%r469, %tid.x;
	setp.ne.s32 	%p57, %r469, 0;
	@%p57 bra 	$L__BB21_52;
	add.s32 	%r470, %r510, %r91;
	st.global.u32 	[%rd1], %r470;
$L__BB21_52:
	ret;

}
	// .globl	_ZN3cub18CUB_300001_SM_10006detail6reduce18DeviceReduceKernelINS2_10policy_hubIijN4cuda3std3__44plusIiEEE10Policy1000EN6thrust24THRUST_300001_SM_1000_NS6detail15normal_iteratorINSD_10device_ptrIiEEEEjS9_iNS7_10__identityEEEvT0_PT3_T1_NS0_13GridEvenShareISN_EET2_T4_
.visible .entry _ZN3cub18CUB_300001_SM_10006detail6reduce18DeviceReduceKernelINS2_10policy_hubIijN4cuda3std3__44plusIiEEE10Policy1000EN6thrust24THRUST_300001_SM_1000_NS6detail15normal_iteratorINSD_10device_ptrIiEEEEjS9_iNS7_10__identityEEEvT0_PT3_T1_NS0_13GridEvenShareISN_EET2_T4_(
	.param .align 8 .b8 _ZN3cub18CUB_300001_SM_10006detail6reduce18DeviceReduceKernelINS2_10policy_hubIijN4cuda3std3__44plusIiEEE10Policy1000EN6thrust24THRUST_300001_SM_1000_NS6detail15normal_iteratorINSD_10device_ptrIiEEEEjS9_iNS7_10__identityEEEvT0_PT3_T1_NS0_13GridEvenShareISN_EET2_T4__param_0[8],
	.param .u64 .ptr .align 1 _ZN3cub18CUB_300001_SM_10006detail6reduce18DeviceReduceKernelINS2_10policy_hubIijN4cuda3std3__44plusIiEEE10Policy1000EN6thrust24THRUST_300001_SM_1000_NS6detail15normal_iteratorINSD_10device_ptrIiEEEEjS9_iNS7_10__identityEEEvT0_PT3_T1_NS0_13GridEvenShareISN_EET2_T4__param_1,
	.param .u32 _ZN3cub18CUB_300001_SM_10006detail6reduce18DeviceReduceKernelINS2_10policy_hubIijN4cuda3std3__44plusIiEEE10Policy1000EN6thrust24THRUST_300001_SM_1000_NS6detail15normal_iteratorINSD_10device_ptrIiEEEEjS9_iNS7_10__identityEEEvT0_PT3_T1_NS0_13GridEvenShareISN_EET2_T4__param_2,
	.param .align 4 .b8 _ZN3cub18CUB_300001_SM_10006detail6reduce18DeviceReduceKernelINS2_10policy_hubIijN4cuda3std3__44plusIiEEE10Policy1000EN6thrust24THRUST_300001_SM_1000_NS6detail15normal_iteratorINSD_10device_ptrIiEEEEjS9_iNS7_10__identityEEEvT0_PT3_T1_NS0_13GridEvenShareISN_EET2_T4__param_3[40],
	.param .align 1 .b8 _ZN3cub18CUB_300001_SM_10006detail6reduce18DeviceReduceKernelINS2_10policy_hubIijN4cuda3std3__44plusIiEEE10Policy1000EN6thrust24THRUST_300001_SM_1000_NS6detail15normal_iteratorINSD_10device_ptrIiEEEEjS9_iNS7_10__identityEEEvT0_PT3_T1_NS0_13GridEvenShareISN_EET2_T4__param_4[1],
	.param .align 1 .b8 _ZN3cub18CUB_300001_SM_10006detail6reduce18DeviceReduceKernelINS2_10policy_hubIijN4cuda3std3__44plusIiEEE10Policy1000EN6thrust24THRUST_300001_SM_1000_NS6detail15normal_iteratorINSD_10device_ptrIiEEEEjS9_iNS7_10__identityEEEvT0_PT3_T1_NS0_13GridEvenShareISN_EET2_T4__param_5[1]
)
.maxntid 256
{
	.reg .pred 	%p<57>;
	.reg .b16 	%rs<4>;
	.reg .b32 	%r<575>;
	.reg .b64 	%rd<130>;
	// demoted variable
	.shared .align 4 .b8 _ZZN3cub18CUB_300001_SM_10006detail6reduce18DeviceReduceKernelINS2_10policy_hubIijN4cuda3std3__44plusIiEEE10Policy1000EN6thrust24THRUST_300001_SM_1000_NS6detail15normal_iteratorINSD_10device_ptrIiEEEEjS9_iNS7_10__identityEEEvT0_PT3_T1_NS0_13GridEvenShareISN_EET2_T4_E12temp_storage[44];
	ld.param.u32 	%r1, [_ZN3cub18CUB_300001_SM_10006detail6reduce18DeviceReduceKernelINS2_10policy_hubIijN4cuda3std3__44plusIiEEE10Policy1000EN6thrust24THRUST_300001_SM_1000_NS6detail15normal_iteratorINSD_10device_ptrIiEEEEjS9_iNS7_10__identityEEEvT0_PT3_T1_NS0_13GridEvenShareISN_EET2_T4__param_3+20];
	ld.param.u32 	%r2, [_ZN3cub18CUB_300001_SM_10006detail6reduce18DeviceReduceKernelINS2_10policy_hubIijN4cuda3std3__44plusIiEEE10Policy1000EN6thrust24THRUST_300001_SM_1000_NS6detail15normal_iteratorINSD_10device_ptrIiEEEEjS9_iNS7_10__identityEEEvT0_PT3_T1_NS0_13GridEvenShareISN_EET2_T4__param_3+24];
	ld.param.u64 	%rd3, [_ZN3cub18CUB_300001_SM_10006detail6reduce18DeviceReduceKernelINS2_10policy_hubIijN4cuda3std3__44plusIiEEE10Policy1000EN6thrust24THRUST_300001_SM_1000_NS6detail15normal_iteratorINSD_10device_ptrIiEEEEjS9_iNS7_10__identityEEEvT0_PT3_T1_NS0_13GridEvenShareISN_EET2_T4__param_0];
	cvta.to.global.u64 	%rd1, %rd3;
	mov.u32 	%r3, %ctaid.x;
	shl.b32 	%r4, %r2, 12;
	shl.b32 	%r556, %r3, 12;
	sub.s32 	%r6, %r1, %r556;
	setp.gt.u32 	%p1, %r6, 4095;
	@%p1 bra 	$L__BB22_26;
	mov.u32 	%r7, %tid.x;
	setp.ge.u32 	%p23, %r7, %r6;
	mov.b32 	%r550, 0;
	mov.u32 	%r539, %r7;
	@%p23 bra 	$L__BB22_3;
	add.s32 	%r330, %r556, %r7;
	mul.wide.u32 	%rd66, %r330, 4;
	add.s64 	%rd67, %rd1, %rd66;
	ld.global.u32 	%r550, [%rd67];
	add.s32 	%r539, %r7, 256;
$L__BB22_3:
	setp.ge.u32 	%p24, %r539, %r6;
	@%p24 bra 	$L__BB22_17;
	not.b32 	%r332, %r539;
	add.s32 	%r333, %r1, %r332;
	sub.s32 	%r334, %r333, %r556;
	shr.u32 	%r335, %r334, 8;
	add.s32 	%r12, %r335, 1;
	and.b32  	%r13, %r12, 15;
	setp.lt.u32 	%p25, %r334, 3840;
	@%p25 bra 	$L__BB22_8;
	or.b32  	%r536, %r539, 2048;
	add.s32 	%r535, %r539, %r556;
	and.b32  	%r336, %r12, 33554416;
	neg.s32 	%r534, %r336;
$L__BB22_6:
	.pragma "nounroll";
	mul.wide.u32 	%rd68, %r535, 4;
	add.s64 	%rd69, %rd1, %rd68;
	ld.global.u32 	%r337, [%rd69];
	add.s32 	%r338, %r337, %r550;
	add.s32 	%r339, %r535, 256;
	mul.wide.u32 	%rd70, %r339, 4;
	add.s64 	%rd71, %rd1, %rd70;
	ld.global.u32 	%r340, [%rd71];
	add.s32 	%r341, %r340, %r338;
	add.s32 	%r342, %r535, 512;
	mul.wide.u32 	%rd72, %r342, 4;
	add.s64 	%rd73, %rd1, %rd72;
	ld.global.u32 	%r343, [%rd73];
	add.s32 	%r344, %r343, %r341;
	add.s32 	%r345, %r535, 768;
	mul.wide.u32 	%rd74, %r345, 4;
	add.s64 	%rd75, %rd1, %rd74;
	ld.global.u32 	%r346, [%rd75];
	add.s32 	%r347, %r346, %r344;
	add.s32 	%r348, %r535, 1024;
	mul.wide.u32 	%rd76, %r348, 4;
	add.s64 	%rd77, %rd1, %rd76;
	ld.global.u32 	%r349, [%rd77];
	add.s32 	%r350, %r349, %r347;
	add.s32 	%r351, %r535, 1280;
	mul.wide.u32 	%rd78, %r351, 4;
	add.s64 	%rd79, %rd1, %rd78;
	ld.global.u32 	%r352, [%rd79];
	add.s32 	%r353, %r352, %r350;
	add.s32 	%r354, %r535, 1536;
	mul.wide.u32 	%rd80, %r354, 4;
	add.s64 	%rd81, %rd1, %rd80;
	ld.global.u32 	%r355, [%rd81];
	add.s32 	%r356, %r355, %r353;
	add.s32 	%r357, %r535, 1792;
	mul.wide.u32 	%rd82, %r357, 4;
	add.s64 	%rd83, %rd1, %rd82;
	ld.global.u32 	%r358, [%rd83];
	add.s32 	%r359, %r358, %r356;
	add.s32 	%r360, %r535, 2048;
	mul.wide.u32 	%rd84, %r360, 4;
	add.s64 	%rd85, %rd1, %rd84;
	ld.global.u32 	%r361, [%rd85];
	add.s32 	%r362, %r361, %r359;
	add.s32 	%r363, %r535, 2304;
	mul.wide.u32 	%rd86, %r363, 4;
	add.s64 	%rd87, %rd1, %rd86;
	ld.global.u32 	%r364, [%rd87];
	add.s32 	%r365, %r364, %r362;
	add.s32 	%r366, %r535, 2560;
	mul.wide.u32 	%rd88, %r366, 4;
	add.s64 	%rd89, %rd1, %rd88;
	ld.global.u32 	%r367, [%rd89];
	add.s32 	%r368, %r367, %r365;
	add.s32 	%r369, %r535, 2816;
	mul.wide.u32 	%rd90, %r369, 4;
	add.s64 	%rd91, %rd1, %rd90;
	ld.global.u32 	%r370, [%rd91];
	add.s32 	%r371, %r370, %r368;
	add.s32 	%r372, %r535, 3072;
	mul.wide.u32 	%rd92, %r372, 4;
	add.s64 	%rd93, %rd1, %rd92;
	ld.global.u32 	%r373, [%rd93];
	add.s32 	%r374, %r373, %r371;
	add.s32 	%r375, %r535, 3328;
	mul.wide.u32 	%rd94, %r375, 4;
	add.s64 	%rd95, %rd1, %rd94;
	ld.global.u32 	%r376, [%rd95];
	add.s32 	%r377, %r376, %r374;
	add.s32 	%r378, %r535, 3584;
	mul.wide.u32 	%rd96, %r378, 4;
	add.s64 	%rd97, %rd1, %rd96;
	ld.global.u32 	%r379, [%rd97];
	add.s32 	%r380, %r379, %r377;
	add.s32 	%r381, %r535, 3840;
	mul.wide.u32 	%rd98, %r381, 4;
	add.s64 	%rd99, %rd1, %rd98;
	ld.global.u32 	%r382, [%rd99];
	add.s32 	%r550, %r382, %r380;
	add.s32 	%r536, %r536, 4096;
	add.s32 	%r535, %r535, 4096;
	add.s32 	%r534, %r534, 16;
	setp.ne.s32 	%p26, %r534, 0;
	@%p26 bra 	$L__BB22_6;
	add.s32 	%r539, %r536, -2048;
$L__BB22_8:
	setp.eq.s32 	%p27, %r13, 0;
	@%p27 bra 	$L__BB22_17;
	and.b32  	%r29, %r12, 7;
	setp.lt.u32 	%p28, %r13, 8;
	@%p28 bra 	$L__BB22_11;
	add.s32 	%r384, %r556, %r539;
	mul.wide.u32 	%rd100, %r384, 4;
	add.s64 	%rd101, %rd1, %rd100;
	ld.global.u32 	%r385, [%rd101];
	add.s32 	%r386, %r385, %r550;
	add.s32 	%r387, %r384, 256;
	mul.wide.u32 	%rd102, %r387, 4;
	add.s64 	%rd103, %rd1, %rd102;
	ld.global.u32 	%r388, [%rd103];
	add.s32 	%r389, %r388, %r386;
	add.s32 	%r390, %r384, 512;
	mul.wide.u32 	%rd104, %r390, 4;
	add.s64 	%rd105, %rd1, %rd104;
	ld.global.u32 	%r391, [%rd105];
	add.s32 	%r392, %r391, %r389;
	add.s32 	%r393, %r384, 768;
	mul.wide.u32 	%rd106, %r393, 4;
	add.s64 	%rd107, %rd1, %rd106;
	ld.global.u32 	%r394, [%rd107];
	add.s32 	%r395, %r394, %r392;
	add.s32 	%r396, %r384, 1024;
	mul.wide.u32 	%rd108, %r396, 4;
	add.s64 	%rd109, %rd1, %rd108;
	ld.global.u32 	%r397, [%rd109];
	add.s32 	%r398, %r397, %r395;
	add.s32 	%r399, %r384, 1280;
	mul.wide.u32 	%rd110, %r399, 4;
	add.s64 	%rd111, %rd1, %rd110;
	ld.global.u32 	%r400, [%rd111];
	add.s32 	%r401, %r400, %r398;
	add.s32 	%r402, %r384, 1536;
	mul.wide.u32 	%rd112, %r402, 4;
	add.s64 	%rd113, %rd1, %rd112;
	ld.global.u32 	%r403, [%rd113];
	add.s32 	%r404, %r403, %r401;
	add.s32 	%r405, %r384, 1792;
	mul.wide.u32 	%rd114, %r405, 4;
	add.s64 	%rd115, %rd1, %rd114;
	ld.global.u32 	%r406, [%rd115];
	add.s32 	%r550, %r406, %r404;
	add.s32 	%r539, %r539, 2048;
$L__BB22_11:
	setp.eq.s32 	%p29, %r29, 0;
	@%p29 bra 	$L__BB22_17;
	and.b32  	%r35, %r12, 3;
	setp.lt.u32 	%p30, %r29, 4;
	@%p30 bra 	$L__BB22_14;
	add.s32 	%r408, %r556, %r539;
	mul.wide.u32 	%rd116, %r408, 4;
	add.s64 	%rd117, %rd1, %rd116;
	ld.global.u32 	%r409, [%rd117];
	add.s32 	%r410, %r409, %r550;
	add.s32 	%r411, %r408, 256;
	mul.wide.u32 	%rd118, %r411, 4;
	add.s64 	%rd119, %rd1, %rd118;
	ld.global.u32 	%r412, [%rd119];
	add.s32 	%r413, %r412, %r410;
	add.s32 	%r414, %r408, 512;
	mul.wide.u32 	%rd120, %r414, 4;
	add.s64 	%rd121, %rd1, %rd120;
	ld.global.u32 	%r415, [%rd121];
	add.s32 	%r416, %r415, %r413;
	add.s32 	%r417, %r408, 768;
	mul.wide.u32 	%rd122, %r417, 4;
	add.s64 	%rd123, %rd1, %rd122;
	ld.global.u32 	%r418, [%rd123];
	add.s32 	%r550, %r418, %r416;
	add.s32 	%r539, %r539, 1024;
$L__BB22_14:
	setp.eq.s32 	%p31, %r35, 0;
	@%p31 bra 	$L__BB22_17;
	add.s32 	%r548, %r539, %r556;
	neg.s32 	%r547, %r35;
$L__BB22_16:
	.pragma "nounroll";
	mul.wide.u32 	%rd124, %r548, 4;
	add.s64 	%rd125, %rd1, %rd124;
	ld.global.u32 	%r419, [%rd125];
	add.s32 	%r550, %r419, %r550;
	add.s32 	%r548, %r548, 256;
	add.s32 	%r547, %r547, 1;
	setp.ne.s32 	%p32, %r547, 0;
	@%p32 bra 	$L__BB22_16;
$L__BB22_17:
	setp.lt.u32 	%p33, %r6, 256;
	@%p33 bra 	$L__BB22_22;
	// begin inline asm
	mov.u32 %r483, %laneid;
	// end inline asm
	mov.b32 	%r486, 1;
	mov.b32 	%r507, 31;
	mov.b32 	%r508, -1;
	// begin inline asm
	shfl.sync.down.b32 %r484, %r550, %r486, %r507, %r508;
	// end inline asm
	setp.gt.s32 	%p49, %r483, 30;
	selp.b32 	%r509, 0, %r484, %p49;
	add.s32 	%r490, %r509, %r550;
	mov.b32 	%r491, 2;
	// begin inline asm
	shfl.sync.down.b32 %r489, %r490, %r491, %r507, %r508;
	// end inline asm
	setp.gt.s32 	%p50, %r483, 29;
	selp.b32 	%r510, 0, %r489, %p50;
	add.s32 	%r495, %r490, %r510;
	mov.b32 	%r496, 4;
	// begin inline asm
	shfl.sync.down.b32 %r494, %r495, %r496, %r507, %r508;
	// end inline asm
	setp.gt.s32 	%p51, %r483, 27;
	selp.b32 	%r511, 0, %r494, %p51;
	add.s32 	%r500, %r495, %r511;
	mov.b32 	%r501, 8;
	// begin inline asm
	shfl.sync.down.b32 %r499, %r500, %r501, %r507, %r508;
	// end inline asm
	setp.gt.s32 	%p52, %r483, 23;
	selp.b32 	%r512, 0, %r499, %p52;
	add.s32 	%r505, %r500, %r512;
	mov.b32 	%r506, 16;
	// begin inline asm
	shfl.sync.down.b32 %r504, %r505, %r506, %r507, %r508;
	// end inline asm
	setp.gt.s32 	%p53, %r483, 15;
	selp.b32 	%r513, 0, %r504, %p53;
	add.s32 	%r574, %r505, %r513;
	setp.ne.s32 	%p54, %r483, 0;
	@%p54 bra 	$L__BB22_20;
	shr.u32 	%r514, %r7, 3;
	and.b32  	%r515, %r514, 124;
	mov.u32 	%r516, _ZZN3cub18CUB_300001_SM_10006detail6reduce18DeviceReduceKernelINS2_10policy_hubIijN4cuda3std3__44plusIiEEE10Policy1000EN6thrust24THRUST_300001_SM_1000_NS6detail15normal_iteratorINSD_10device_ptrIiEEEEjS9_iNS7_10__identityEEEvT0_PT3_T1_NS0_13GridEvenShareISN_EET2_T4_E12temp_storage;
	add.s32 	%r517, %r516, %r515;
	st.shared.u32 	[%r517+8], %r574;
$L__BB22_20:
	bar.sync 	0;
	setp.ne.s32 	%p55, %r7, 0;
	@%p55 bra 	$L__BB22_48;
	ld.shared.u32 	%r518, [_ZZN3cub18CUB_300001_SM_10006detail6reduce18DeviceReduceKernelINS2_10policy_hubIijN4cuda3std3__44plusIiEEE10Policy1000EN6thrust24THRUST_300001_SM_1000_NS6detail15normal_iteratorINSD_10device_ptrIiEEEEjS9_iNS7_10__identityEEEvT0_PT3_T1_NS0_13GridEvenShareISN_EET2_T4_E12temp_storage+12];
	add.s32 	%r519, %r518, %r574;
	ld.shared.u32 	%r520, [_ZZN3cub18CUB_300001_SM_10006detail6reduce18DeviceReduceKernelINS2_10policy_hubIijN4cuda3std3__44plusIiEEE10Policy1000EN6thrust24THRUST_300001_SM_1000_NS6detail15normal_iteratorINSD_10device_ptrIiEEEEjS9_iNS7_10__identityEEEvT0_PT3_T1_NS0_13GridEvenShareISN_EET2_T4_E12temp_storage+16];
	add.s32 	%r521, %r519, %r520;
	ld.shared.u32 	%r522, [_ZZN3cub18CUB_300001_SM_10006detail6reduce18DeviceReduceKernelINS2_10policy_hubIijN4cuda3std3__44plusIiEEE10Policy1000EN6thrust24THRUST_300001_SM_1000_NS6detail15normal_iteratorINSD_10device_ptrIiEEEEjS9_iNS7_10__identityEEEvT0_PT3_T1_NS0_13GridEvenShareISN_EET2_T4_E12temp_storage+20];
	add.s32 	%r523, %r521, %r522;
	ld.shared.u32 	%r524, [_ZZN3cub18CUB_300001_SM_10006detail6reduce18DeviceReduceKernelINS2_10policy_hubIijN4cuda3std3__44plusIiEEE10Policy1000EN6thrust24THRUST_300001_SM_1000_NS6detail15normal_iteratorINSD_10device_ptrIiEEEEjS9_iNS7_10__identityEEEvT0_PT3_T1_NS0_13GridEvenShareISN_EET2_T4_E12temp_storage+24];
	add.s32 	%r525, %r523, %r524;
	ld.shared.u32 	%r526, [_ZZN3cub18CUB_300001_SM_10006detail6reduce18DeviceReduceKernelINS2_10policy_hubIijN4cuda3std3__44plusIiEEE10Policy1000EN6thrust24THRUST_300001_SM_1000_NS6detail15normal_iteratorINSD_10device_ptrIiEEEEjS9_iNS7_10__identityEEEvT0_PT3_T1_NS0_13GridEvenShareISN_EET2_T4_E12temp_storage+28];
	add.s32 	%r527, %r525, %r526;
	ld.shared.u32 	%r528, [_ZZN3cub18CUB_300001_SM_10006detail6reduce18DeviceReduceKernelINS2_10policy_hubIijN4cuda3std3__44plusIiEEE10Policy1000EN6thrust24THRUST_300001_SM_1000_NS6detail15normal_iteratorINSD_10device_ptrIiEEEEjS9_iNS7_10__identityEEEvT0_PT3_T1_NS0_13GridEvenShareISN_EET2_T4_E12temp_storage+32];
	add.s32 	%r529, %r527, %r528;
	ld.shared.u32 	%r530, [_ZZN3cub18CUB_300001_SM_10006detail6reduce18DeviceReduceKernelINS2_10policy_hubIijN4cuda3std3__44plusIiEEE10Policy1000EN6thrust24THRUST_300001_SM_1000_NS6detail15normal_iteratorINSD_10device_ptrIiEEEEjS9_iNS7_10__identityEEEvT0_PT3_T1_NS0_13GridEvenShareISN_EET2_T4_E12temp_storage+36];
	add.s32 	%r574, %r529, %r530;
	bra.uni 	$L__BB22_48;
$L__BB22_22:
	// begin inline asm
	mov.u32 %r420, %laneid;
	// end inline asm
	and.b32  	%r446, %r7, 992;
	add.s32 	%r447, %r446, 32;
	setp.gt.u32 	%p34, %r447, %r6;
	not.b32 	%r448, %r446;
	add.s32 	%r449, %r6, %r448;
	selp.b32 	%r444, %r449, 31, %p34;
	mov.b32 	%r423, 1;
	mov.b32 	%r445, -1;
	// begin inline asm
	shfl.sync.down.b32 %r421, %r550, %r423, %r444, %r445;
	// end inline asm
	setp.lt.s32 	%p35, %r420, %r444;
	selp.b32 	%r450, %r421, 0, %p35;
	add.s32 	%r427, %r450, %r550;
	mov.b32 	%r428, 2;
	// begin inline asm
	shfl.sync.down.b32 %r426, %r427, %r428, %r444, %r445;
	// end inline asm
	add.s32 	%r451, %r420, 2;
	setp.gt.s32 	%p36, %r451, %r444;
	selp.b32 	%r452, 0, %r426, %p36;
	add.s32 	%r432, %r427, %r452;
	mov.b32 	%r433, 4;
	// begin inline asm
	shfl.sync.down.b32 %r431, %r432, %r433, %r444, %r445;
	// end inline asm
	add.s32 	%r453, %r420, 4;
	setp.gt.s32 	%p37, %r453, %r444;
	selp.b32 	%r454, 0, %r431, %p37;
	add.s32 	%r437, %r432, %r454;
	mov.b32 	%r438, 8;
	// begin inline asm
	shfl.sync.down.b32 %r436, %r437, %r438, %r444, %r445;
	// end inline asm
	add.s32 	%r455, %r420, 8;
	setp.gt.s32 	%p38, %r455, %r444;
	selp.b32 	%r456, 0, %r436, %p38;
	add.s32 	%r442, %r437, %r456;
	mov.b32 	%r443, 16;
	// begin inline asm
	shfl.sync.down.b32 %r441, %r442, %r443, %r444, %r445;
	// end inline asm
	add.s32 	%r457, %r420, 16;
	setp.gt.s32 	%p39, %r457, %r444;
	selp.b32 	%r458, 0, %r441, %p39;
	add.s32 	%r574, %r442, %r458;
	setp.ne.s32 	%p40, %r420, 0;
	@%p40 bra 	$L__BB22_24;
	shr.u32 	%r459, %r7, 3;
	and.b32  	%r460, %r459, 124;
	mov.u32 	%r461, _ZZN3cub18CUB_300001_SM_10006detail6reduce18DeviceReduceKernelINS2_10policy_hubIijN4cuda3std3__44plusIiEEE10Policy1000EN6thrust24THRUST_300001_SM_1000_NS6detail15normal_iteratorINSD_10device_ptrIiEEEEjS9_iNS7_10__identityEEEvT0_PT3_T1_NS0_13GridEvenShareISN_EET2_T4_E12temp_storage;
	add.s32 	%r462, %r461, %r460;
	st.shared.u32 	[%r462+8], %r574;
$L__BB22_24:
	bar.sync 	0;
	setp.ne.s32 	%p41, %r7, 0;
	@%p41 bra 	$L__BB22_48;
	setp.gt.u32 	%p42, %r6, 32;
	ld.shared.u32 	%r463, [_ZZN3cub18CUB_300001_SM_10006detail6reduce18DeviceReduceKernelINS2_10policy_hubIijN4cuda3std3__44plusIiEEE10Policy1000EN6thrust24THRUST_300001_SM_1000_NS6detail15normal_iteratorINSD_10device_ptrIiEEEEjS9_iNS7_10__identityEEEvT0_PT3_T1_NS0_13GridEvenShareISN_EET2_T4_E12temp_storage+12];
	selp.b32 	%r464, %r463, 0, %p42;
	add.s32 	%r465, %r464, %r574;
	setp.gt.u32 	%p43, %r6, 64;
	ld.shared.u32 	%r466, [_ZZN3cub18CUB_300001_SM_10006detail6reduce18DeviceReduceKernelINS2_10policy_hubIijN4cuda3std3__44plusIiEEE10Policy1000EN6thrust24THRUST_300001_SM_1000_NS6detail15normal_iteratorINSD_10device_ptrIiEEEEjS9_iNS7_10__identityEEEvT0_PT3_T1_NS0_13GridEvenShareISN_EET2_T4_E12temp_storage+16];
	selp.b32 	%r467, %r466, 0, %p43;
	add.s32 	%r468, %r465, %r467;
	setp.gt.u32 	%p44, %r6, 96;
	ld.shared.u32 	%r469, [_ZZN3cub18CUB_300001_SM_10006detail6reduce18DeviceReduceKernelINS2_10policy_hubIijN4cuda3std3__44plusIiEEE10Policy1000EN6thrust24THRUST_300001_SM_1000_NS6detail15normal_iteratorINSD_10device_ptrIiEEEEjS9_iNS7_10__identityEEEvT0_PT3_T1_NS0_13GridEvenShareISN_EET2_T4_E12temp_storage+20];
	selp.b32 	%r470, %r469, 0, %p44;
	add.s32 	%r471, %r468, %r470;
	setp.gt.u32 	%p45, %r6, 128;
	ld.shared.u32 	%r472, [_ZZN3cub18CUB_300001_SM_10006detail6reduce18DeviceReduceKernelINS2_10policy_hubIijN4cuda3std3__44plusIiEEE10Policy1000EN6thrust24THRUST_300001_SM_1000_NS6detail15normal_iteratorINSD_10device_ptrIiEEEEjS9_iNS7_10__identityEEEvT0_PT3_T1_NS0_13GridEvenShareISN_EET2_T4_E12temp_storage+24];
	selp.b32 	%r473, %r472, 0, %p45;
	add.s32 	%r474, %r471, %r473;
	setp.gt.u32 	%p46, %r6, 160;
	ld.shared.u32 	%r475, [_ZZN3cub18CUB_300001_SM_10006detail6reduce18DeviceReduceKernelINS2_10policy_hubIijN4cuda3std3__44plusIiEEE10Policy1000EN6thrust24THRUST_300001_SM_1000_NS6detail15normal_iteratorINSD_10device_ptrIiEEEEjS9_iNS7_10__identityEEEvT0_PT3_T1_NS0_13GridEvenShareISN_EET2_T4_E12temp_storage+28];
	selp.b32 	%r476, %r475, 0, %p46;
	add.s32 	%r477, %r474, %r476;
	setp.gt.u32 	%p47, %r6, 192;
	ld.shared.u32 	%r478, [_ZZN3cub18CUB_300001_SM_10006detail6reduce18DeviceReduceKernelINS2_10policy_hubIijN4cuda3std3__44plusIiEEE10Policy1000EN6thrust24THRUST_300001_SM_1000_NS6detail15normal_iteratorINSD_10device_ptrIiEEEEjS9_iNS7_10__identityEEEvT0_PT3_T1_NS0_13GridEvenShareISN_EET2_T4_E12temp_storage+32];
	selp.b32 	%r479, %r478, 0, %p47;
	add.s32 	%r480, %r477, %r479;
	setp.gt.u32 	%p48, %r6, 224;
	ld.shared.u32 	%r481, [_ZZN3cub18CUB_300001_SM_10006detail6reduce18DeviceReduceKernelINS2_10policy_hubIijN4cuda3std3__44plusIiEEE10Policy1000EN6thrust24THRUST_300001_SM_1000_NS6detail15normal_iteratorINSD_10device_ptrIiEEEEjS9_iNS7_10__identityEEEvT0_PT3_T1_NS0_13GridEvenShareISN_EET2_T4_E12temp_storage+36];
	selp.b32 	%r482, %r481, 0, %p48;
	add.s32 	%r574, %r480, %r482;
	bra.uni 	$L__BB22_48;
$L__BB22_26:
	mov.u32 	%r54, %tid.x;
	add.s32 	%r110, %r54, %r556;
	mul.wide.u32 	%rd4, %r110, 4;
	add.s64 	%rd5, %rd1, %rd4;
	ld.global.u32 	%r111, [%rd5];
	ld.global.u32 	%r112, [%rd5+1024];
	ld.global.u32 	%r113, [%rd5+2048];
	ld.global.u32 	%r114, [%rd5+3072];
	ld.global.u32 	%r115, [%rd5+4096];
	ld.global.u32 	%r116, [%rd5+5120];
	ld.global.u32 	%r117, [%rd5+6144];
	ld.global.u32 	%r118, [%rd5+7168];
	ld.global.u32 	%r119, [%rd5+8192];
	ld.global.u32 	%r120, [%rd5+9216];
	ld.global.u32 	%r121, [%rd5+10240];
	ld.global.u32 	%r122, [%rd5+11264];
	ld.global.u32 	%r123, [%rd5+12288];
	ld.global.u32 	%r124, [%rd5+13312];
	ld.global.u32 	%r125, [%rd5+14336];
	ld.global.u32 	%r126, [%rd5+15360];
	add.s32 	%r127, %r112, %r111;
	add.s32 	%r128, %r113, %r127;
	add.s32 	%r129, %r114, %r128;
	add.s32 	%r130, %r115, %r129;
	add.s32 	%r131, %r116, %r130;
	add.s32 	%r132, %r117, %r131;
	add.s32 	%r133, %r118, %r132;
	add.s32 	%r134, %r119, %r133;
	add.s32 	%r135, %r120, %r134;
	add.s32 	%r136, %r121, %r135;
	add.s32 	%r137, %r122, %r136;
	add.s32 	%r138, %r123, %r137;
	add.s32 	%r139, %r124, %r138;
	add.s32 	%r140, %r125, %r139;
	add.s32 	%r573, %r126, %r140;
	setp.lt.u32 	%p2, %r6, %r4;
	@%p2 bra 	$L__BB22_44;
	add.s32 	%r56, %r4, %r556;
	not.b32 	%r142, %r54;
	add.s32 	%r143, %r142, %r1;
	sub.s32 	%r144, %r143, %r4;
	sub.s32 	%r552, %r144, %r556;
	add.s32 	%r145, %r56, %r54;
	add.s32 	%r551, %r145, 2048;
	mov.b32 	%r554, 0;
	mov.u32 	%r553, %r56;
$L__BB22_28:
	add.s32 	%r556, %r556, %r4;
	add.s32 	%r147, %r1, -4096;
	setp.gt.u32 	%p3, %r556, %r147;
	@%p3 bra 	$L__BB22_30;
	add.s32 	%r148, %r54, %r556;
	mul.wide.u32 	%rd6, %r148, 4;
	add.s64 	%rd7, %rd1, %rd6;
	ld.global.u32 	%r149, [%rd7];
	ld.global.u32 	%r150, [%rd7+1024];
	ld.global.u32 	%r151, [%rd7+2048];
	ld.global.u32 	%r152, [%rd7+3072];
	ld.global.u32 	%r153, [%rd7+4096];
	ld.global.u32 	%r154, [%rd7+5120];
	ld.global.u32 	%r155, [%rd7+6144];
	ld.global.u32 	%r156, [%rd7+7168];
	ld.global.u32 	%r157, [%rd7+8192];
	ld.global.u32 	%r158, [%rd7+9216];
	ld.global.u32 	%r159, [%rd7+10240];
	ld.global.u32 	%r160, [%rd7+11264];
	ld.global.u32 	%r161, [%rd7+12288];
	ld.global.u32 	%r162, [%rd7+13312];
	ld.global.u32 	%r163, [%rd7+14336];
	ld.global.u32 	%r164, [%rd7+15360];
	add.s32 	%r165, %r149, %r573;
	add.s32 	%r166, %r150, %r165;
	add.s32 	%r167, %r151, %r166;
	add.s32 	%r168, %r152, %r167;
	add.s32 	%r169, %r153, %r168;
	add.s32 	%r170, %r154, %r169;
	add.s32 	%r171, %r155, %r170;
	add.s32 	%r172, %r156, %r171;
	add.s32 	%r173, %r157, %r172;
	add.s32 	%r174, %r158, %r173;
	add.s32 	%r175, %r159, %r174;
	add.s32 	%r176, %r160, %r175;
	add.s32 	%r177, %r161, %r176;
	add.s32 	%r178, %r162, %r177;
	add.s32 	%r179, %r163, %r178;
	add.s32 	%r573, %r164, %r179;
	sub.s32 	%r180, %r1, %r556;
	setp.lt.u32 	%p4, %r180, %r4;
	add.s32 	%r554, %r554, 1;
	add.s32 	%r553, %r553, %r4;
	sub.s32 	%r552, %r552, %r4;
	add.s32 	%r551, %r551, %r4;
	@%p4 bra 	$L__BB22_44;
	bra.uni 	$L__BB22_28;
$L__BB22_30:
	setp.le.u32 	%p5, %r1, %r556;
	sub.s32 	%r182, %r1, %r556;
	setp.ge.s32 	%p6, %r54, %r182;
	or.pred  	%p7, %p5, %p6;
	@%p7 bra 	$L__BB22_44;
	not.b32 	%r185, %r54;
	add.s32 	%r186, %r1, %r185;
	sub.s32 	%r187, %r186, %r56;
	mul.lo.s32 	%r188, %r2, %r554;
	shl.b32 	%r189, %r188, 12;
	sub.s32 	%r190, %r187, %r189;
	shr.u32 	%r191, %r190, 8;
	add.s32 	%r71, %r191, 1;
	and.b32  	%r72, %r71, 15;
	setp.lt.u32 	%p8, %r190, 3840;
	mov.u32 	%r565, %r54;
	@%p8 bra 	$L__BB22_35;
	or.b32  	%r559, %r54, 2048;
	shr.u32 	%r192, %r552, 8;
	add.s32 	%r193, %r192, 1;
	and.b32  	%r194, %r193, 33554416;
	neg.s32 	%r557, %r194;
$L__BB22_33:
	.pragma "nounroll";
	add.s32 	%r195, %r551, -2048;
	mul.wide.u32 	%rd8, %r195, 4;
	add.s64 	%rd9, %rd1, %rd8;
	ld.global.u32 	%r196, [%rd9];
	add.s32 	%r197, %r196, %r573;
	add.s32 	%r198, %r551, -1792;
	mul.wide.u32 	%rd10, %r198, 4;
	add.s64 	%rd11, %rd1, %rd10;
	ld.global.u32 	%r199, [%rd11];
	add.s32 	%r200, %r199, %r197;
	add.s32 	%r201, %r551, -1536;
	mul.wide.u32 	%rd12, %r201, 4;
	add.s64 	%rd13, %rd1, %rd12;
	ld.global.u32 	%r202, [%rd13];
	add.s32 	%r203, %r202, %r200;
	add.s32 	%r204, %r551, -1280;
	mul.wide.u32 	%rd14, %r204, 4;
	add.s64 	%rd15, %rd1, %rd14;
	ld.global.u32 	%r205, [%rd15];
	add.s32 	%r206, %r205, %r203;
	add.s32 	%r207, %r551, -1024;
	mul.wide.u32 	%rd16, %r207, 4;
	add.s64 	%rd17, %rd1, %rd16;
	ld.global.u32 	%r208, [%rd17];
	add.s32 	%r209, %r208, %r206;
	add.s32 	%r210, %r551, -768;
	mul.wide.u32 	%rd18, %r210, 4;
	add.s64 	%rd19, %rd1, %rd18;
	ld.global.u32 	%r211, [%rd19];
	add.s32 	%r212, %r211, %r209;
	add.s32 	%r213, %r551, -512;
	mul.wide.u32 	%rd20, %r213, 4;
	add.s64 	%rd21, %rd1, %rd20;
	ld.global.u32 	%r214, [%rd21];
	add.s32 	%r215, %r214, %r212;
	add.s32 	%r216, %r551, 1792;
	add.s32 	%r217, %r551, -256;
	mul.wide.u32 	%rd22, %r217, 4;
	add.s64 	%rd23, %rd1, %rd22;
	ld.global.u32 	%r218, [%rd23];
	add.s32 	%r219, %r218, %r215;
	mul.wide.u32 	%rd24, %r551, 4;
	add.s64 	%rd25, %rd1, %rd24;
	ld.global.u32 	%r220, [%rd25];
	add.s32 	%r221, %r220, %r219;
	add.s32 	%r222, %r551, 256;
	mul.wide.u32 	%rd26, %r222, 4;
	add.s64 	%rd27, %rd1, %rd26;
	ld.global.u32 	%r223, [%rd27];
	add.s32 	%r224, %r223, %r221;
	add.s32 	%r225, %r551, 512;
	mul.wide.u32 	%rd28, %r225, 4;
	add.s64 	%rd29, %rd1, %rd28;
	ld.global.u32 	%r226, [%rd29];
	add.s32 	%r227, %r226, %r224;
	add.s32 	%r228, %r551, 768;
	mul.wide.u32 	%rd30, %r228, 4;
	add.s64 	%rd31, %rd1, %rd30;
	ld.global.u32 	%r229, [%rd31];
	add.s32 	%r230, %r229, %r227;
	add.s32 	%r231, %r551, 1024;
	mul.wide.u32 	%rd32, %r231, 4;
	add.s64 	%rd33, %rd1, %rd32;
	ld.global.u32 	%r232, [%rd33];
	add.s32 	%r233, %r232, %r230;
	add.s32 	%r234, %r551, 1280;
	mul.wide.u32 	%rd34, %r234, 4;
	add.s64 	%rd35, %rd1, %rd34;
	ld.global.u32 	%r235, [%rd35];
	add.s32 	%r236, %r235, %r233;
	add.s32 	%r237, %r551, 1536;
	mul.wide.u32 	%rd36, %r237, 4;
	add.s64 	%rd37, %rd1, %rd36;
	ld.global.u32 	%r238, [%rd37];
	add.s32 	%r239, %r238, %r236;
	mul.wide.u32 	%rd38, %r216, 4;
	add.s64 	%rd39, %rd1, %rd38;
	ld.global.u32 	%r240, [%rd39];
	add.s32 	%r573, %r240, %r239;
	add.s32 	%r559, %r559, 4096;
	add.s32 	%r551, %r551, 4096;
	add.s32 	%r557, %r557, 16;
	setp.ne.s32 	%p9, %r557, 0;
	@%p9 bra 	$L__BB22_33;
	add.s32 	%r565, %r559, -2048;
$L__BB22_35:
	setp.eq.s32 	%p10, %r72, 0;
	@%p10 bra 	$L__BB22_44;
	and.b32  	%r87, %r71, 7;
	setp.lt.u32 	%p11, %r72, 8;
	@%p11 bra 	$L__BB22_38;
	add.s32 	%r242, %r565, %r556;
	mul.wide.u32 	%rd40, %r242, 4;
	add.s64 	%rd41, %rd1, %rd40;
	ld.global.u32 	%r243, [%rd41];
	add.s32 	%r244, %r243, %r573;
	add.s32 	%r245, %r242, 256;
	mul.wide.u32 	%rd42, %r245, 4;
	add.s64 	%rd43, %rd1, %rd42;
	ld.global.u32 	%r246, [%rd43];
	add.s32 	%r247, %r246, %r244;
	add.s32 	%r248, %r242, 512;
	mul.wide.u32 	%rd44, %r248, 4;
	add.s64 	%rd45, %rd1, %rd44;
	ld.global.u32 	%r249, [%rd45];
	add.s32 	%r250, %r249, %r247;
	add.s32 	%r251, %r242, 768;
	mul.wide.u32 	%rd46, %r251, 4;
	add.s64 	%rd47, %rd1, %rd46;
	ld.global.u32 	%r252, [%rd47];
	add.s32 	%r253, %r252, %r250;
	add.s32 	%r254, %r242, 1024;
	mul.wide.u32 	%rd48, %r254, 4;
	add.s64 	%rd49, %rd1, %rd48;
	ld.global.u32 	%r255, [%rd49];
	add.s32 	%r256, %r255, %r253;
	add.s32 	%r257, %r242, 1280;
	mul.wide.u32 	%rd50, %r257, 4;
	add.s64 	%rd51, %rd1, %rd50;
	ld.global.u32 	%r258, [%rd51];
	add.s32 	%r259, %r258, %r256;
	add.s32 	%r260, %r242, 1536;
	mul.wide.u32 	%rd52, %r260, 4;
	add.s64 	%rd53, %rd1, %rd52;
	ld.global.u32 	%r261, [%rd53];
	add.s32 	%r262, %r261, %r259;
	add.s32 	%r263, %r242, 1792;
	mul.wide.u32 	%rd54, %r263, 4;
	add.s64 	%rd55, %rd1, %rd54;
	ld.global.u32 	%r264, [%rd55];
	add.s32 	%r573, %r264, %r262;
	add.s32 	%r565, %r565, 2048;
$L__BB22_38:
	setp.eq.s32 	%p12, %r87, 0;
	@%p12 bra 	$L__BB22_44;
	setp.lt.u32 	%p13, %r87, 4;
	@%p13 bra 	$L__BB22_41;
	add.s32 	%r266, %r565, %r556;
	mul.wide.u32 	%rd56, %r266, 4;
	add.s64 	%rd57, %rd1, %rd56;
	ld.global.u32 	%r267, [%rd57];
	add.s32 	%r268, %r267, %r573;
	add.s32 	%r269, %r266, 256;
	mul.wide.u32 	%rd58, %r269, 4;
	add.s64 	%rd59, %rd1, %rd58;
	ld.global.u32 	%r270, [%rd59];
	add.s32 	%r271, %r270, %r268;
	add.s32 	%r272, %r266, 512;
	mul.wide.u32 	%rd60, %r272, 4;
	add.s64 	%rd61, %rd1, %rd60;
	ld.global.u32 	%r273, [%rd61];
	add.s32 	%r274, %r273, %r271;
	add.s32 	%r275, %r266, 768;
	mul.wide.u32 	%rd62, %r275, 4;
	add.s64 	%rd63, %rd1, %rd62;
	ld.global.u32 	%r276, [%rd63];
	add.s32 	%r573, %r276, %r274;
	add.s32 	%r565, %r565, 1024;
$L__BB22_41:
	and.b32  	%r277, %r71, 3;
	setp.eq.s32 	%p14, %r277, 0;
	@%p14 bra 	$L__BB22_44;
	add.s32 	%r571, %r565, %r553;
	cvt.u16.u32 	%rs1, %r552;
	shr.u16 	%rs2, %rs1, 8;
	add.s16 	%rs3, %rs2, 1;
	cvt.u32.u16 	%r278, %rs3;
	and.b32  	%r279, %r278, 3;
	neg.s32 	%r570, %r279;
$L__BB22_43:
	.pragma "nounroll";
	mul.wide.u32 	%rd64, %r571, 4;
	add.s64 	%rd65, %rd1, %rd64;
	ld.global.u32 	%r280, [%rd65];
	add.s32 	%r573, %r280, %r573;
	add.s32 	%r571, %r571, 256;
	add.s32 	%r570, %r570, 1;
	setp.ne.s32 	%p15, %r570, 0;
	@%p15 bra 	$L__BB22_43;
$L__BB22_44:
	// begin inline asm
	mov.u32 %r281, %laneid;
	// end inline asm
	mov.b32 	%r284, 1;
	mov.b32 	%r305, 31;
	mov.b32 	%r306, -1;
	// begin inline asm
	shfl.sync.down.b32 %r282, %r573, %r284, %r305, %r306;
	// end inline asm
	setp.gt.s32 	%p16, %r281, 30;
	selp.b32 	%r307, 0, %r282, %p16;
	add.s32 	%r288, %r307, %r573;
	mov.b32 	%r289, 2;
	// begin inline asm
	shfl.sync.down.b32 %r287, %r288, %r289, %r305, %r306;
	// end inline asm
	setp.gt.s32 	%p17, %r281, 29;
	selp.b32 	%r308, 0, %r287, %p17;
	add.s32 	%r293, %r288, %r308;
	mov.b32 	%r294, 4;
	// begin inline asm
	shfl.sync.down.b32 %r292, %r293, %r294, %r305, %r306;
	// end inline asm
	setp.gt.s32 	%p18, %r281, 27;
	selp.b32 	%r309, 0, %r292, %p18;
	add.s32 	%r298, %r293, %r309;
	mov.b32 	%r299, 8;
	// begin inline asm
	shfl.sync.down.b32 %r297, %r298, %r299, %r305, %r306;
	// end inline asm
	setp.gt.s32 	%p19, %r281, 23;
	selp.b32 	%r310, 0, %r297, %p19;
	add.s32 	%r303, %r298, %r310;
	mov.b32 	%r304, 16;
	// begin inline asm
	shfl.sync.down.b32 %r302, %r303, %r304, %r305, %r306;
	// end inline asm
	setp.gt.s32 	%p20, %r281, 15;
	selp.b32 	%r311, 0, %r302, %p20;
	add.s32 	%r574, %r303, %r311;
	setp.ne.s32 	%p21, %r281, 0;
	@%p21 bra 	$L__BB22_46;
	shr.u32 	%r312, %r54, 3;
	and.b32  	%r313, %r312, 124;
	mov.u32 	%r314, _ZZN3cub18CUB_300001_SM_10006detail6reduce18DeviceReduceKernelINS2_10policy_hubIijN4cuda3std3__44plusIiEEE10Policy1000EN6thrust24THRUST_300001_SM_1000_NS6detail15normal_iteratorINSD_10device_ptrIiEEEEjS9_iNS7_10__identityEEEvT0_PT3_T1_NS0_13GridEvenShareISN_EET2_T4_E12temp_storage;
	add.s32 	%r315, %r314, %r313;
	st.shared.u32 	[%r315+8], %r574;
$L__BB22_46:
	bar.sync 	0;
	setp.ne.s32 	%p22, %r54, 0;
	@%p22 bra 	$L__BB22_48;
	ld.shared.u32 	%r316, [_ZZN3cub18CUB_300001_SM_10006detail6reduce18DeviceReduceKernelINS2_10policy_hubIijN4cuda3std3__44plusIiEEE10Policy1000EN6thrust24THRUST_300001_SM_1000_NS6detail15normal_iteratorINSD_10device_ptrIiEEEEjS9_iNS7_10__identityEEEvT0_PT3_T1_NS0_13GridEvenShareISN_EET2_T4_E12temp_storage+12];
	add.s32 	%r317, %r316, %r574;
	ld.shared.u32 	%r318, [_ZZN3cub18CUB_300001_SM_10006detail6reduce18DeviceReduceKernelINS2_10policy_hubIijN4cuda3std3__44plusIiEEE10Policy1000EN6thrust24THRUST_300001_SM_1000_NS6detail15normal_iteratorINSD_10device_ptrIiEEEEjS9_iNS7_10__identityEEEvT0_PT3_T1_NS0_13GridEvenShareISN_EET2_T4_E12temp_storage+16];
	add.s32 	%r319, %r317, %r318;
	ld.shared.u32 	%r320, [_ZZN3cub18CUB_300001_SM_10006detail6reduce18DeviceReduceKernelINS2_10policy_hubIijN4cuda3std3__44plusIiEEE10Policy1000EN6thrust24THRUST_300001_SM_1000_NS6detail15normal_iteratorINSD_10device_ptrIiEEEEjS9_iNS7_10__identityEEEvT0_PT3_T1_NS0_13GridEvenShareISN_EET2_T4_E12temp_storage+20];
	add.s32 	%r321, %r319, %r320;
	ld.shared.u32 	%r322, [_ZZN3cub18CUB_300001_SM_10006detail6reduce18DeviceReduceKernelINS2_10policy_hubIijN4cuda3std3__44plusIiEEE10Policy1000EN6thrust24THRUST_300001_SM_1000_NS6detail15normal_iteratorINSD_10device_ptrIiEEEEjS9_iNS7_10__identityEEEvT0_PT3_T1_NS0_13GridEvenShareISN_EET2_T4_E12temp_storage+24];
	add.s32 	%r323, %r321, %r322;
	ld.shared.u32 	%r324, [_ZZN3cub18CUB_300001_SM_10006detail6reduce18DeviceReduceKernelINS2_10policy_hubIijN4cuda3std3__44plusIiEEE10Policy1000EN6thrust24THRUST_300001_SM_1000_NS6detail15normal_iteratorINSD_10device_ptrIiEEEEjS9_iNS7_10__identityEEEvT0_PT3_T1_NS0_13GridEvenShareISN_EET2_T4_E12temp_storage+28];
	add.s32 	%r325, %r323, %r324;
	ld.shared.u32 	%r326, [_ZZN3cub18CUB_300001_SM_10006detail6reduce18DeviceReduceKernelINS2_10policy_hubIijN4cuda3std3__44plusIiEEE10Policy1000EN6thrust24THRUST_300001_SM_1000_NS6detail15normal_iteratorINSD_10device_ptrIiEEEEjS9_iNS7_10__identityEEEvT0_PT3_T1_NS0_13GridEvenShareISN_EET2_T4_E12temp_storage+32];
	add.s32 	%r327, %r325, %r326;
	ld.shared.u32 	%r328, [_ZZN3cub18CUB_300001_SM_10006detail6reduce18DeviceReduceKernelINS2_10policy_hubIijN4cuda3std3__44plusIiEEE10Policy1000EN6thrust24THRUST_300001_SM_1000_NS6detail15normal_iteratorINSD_10device_ptrIiEEEEjS9_iNS7_10__identityEEEvT0_PT3_T1_NS0_13GridEvenShareISN_EET2_T4_E12temp_storage+36];
	add.s32 	%r574, %r327, %r328;
$L__BB22_48:
	mov.u32 	%r531, %tid.x;
	setp.ne.s32 	%p56, %r531, 0;
	@%p56 bra 	$L__BB22_50;
	ld.param.u64 	%rd129, [_ZN3cub18CUB_300001_SM_10006detail6reduce18DeviceReduceKernelINS2_10policy_hubIijN4cuda3std3__44plusIiEEE10Policy1000EN6thrust24THRUST_300001_SM_1000_NS6detail15normal_iteratorINSD_10device_ptrIiEEEEjS9_iNS7_10__identityEEEvT0_PT3_T1_NS0_13GridEvenShareISN_EET2_T4__param_1];
	cvta.to.global.u64 	%rd126, %rd129;
	mul.wide.u32 	%rd127, %r3, 4;
	add.s64 	%rd128, %rd126, %rd127;
	st.global.u32 	[%rd128], %r574;
$L__BB22_50:
	ret;

}
	// .globl	_ZN3cub18CUB_300001_SM_10006detail6reduce28DeviceReduceSingleTileKernelINS2_10policy_hubIijN4cuda3std3__44plusIiEEE10Policy1000EPiSC_iS9_iiNS7_10__identityEEEvT0_T1_T2_T3_T4_T6_
.visible .entry _ZN3cub18CUB_300001_SM_10006detail6reduce28DeviceReduceSingleTileKernelINS2_10policy_hubIijN4cuda3std3__44plusIiEEE10Policy1000EPiSC_iS9_iiNS7_10__identityEEEvT0_T1_T2_T3_T4_T6_(
	.param .u64 .ptr .align 1 _ZN3cub18CUB_300001_SM_10006detail6reduce28DeviceReduceSingleTileKernelINS2_10policy_hubIijN4cuda3std3__44plusIiEEE10Policy1000EPiSC_iS9_iiNS7_10__identityEEEvT0_T1_T2_T3_T4_T6__param_0,
	.param .u64 .ptr .align 1 _ZN3cub18CUB_300001_SM_10006detail6reduce28DeviceReduceSingleTileKernelINS2_10policy_hubIijN4cuda3std3__44plusIiEEE10Policy1000EPiSC_iS9_iiNS7_10__identityEEEvT0_T1_T2_T3_T4_T6__param_1,
	.param .u32 _ZN3cub18CUB_300001_SM_10006detail6reduce28DeviceReduceSingleTileKernelINS2_10policy_hubIijN4cuda3std3__44plusIiEEE10Policy1000EPiSC_iS9_iiNS7_10__identityEEEvT0_T1_T2_T3_T4_T6__param_2,
	.param .align 1 .b8 _ZN3cub18CUB_300001_SM_10006detail6reduce28DeviceReduceSingleTileKernelINS2_10policy_hubIijN4cuda3std3__44plusIiEEE10Policy1000EPiSC_iS9_iiNS7_10__identityEEEvT0_T1_T2_T3_T4_T6__param_3[1],
	.param .u32 _ZN3cub18CUB_300001_SM_10006detail6reduce28DeviceReduceSingleTileKernelINS2_10policy_hubIijN4cuda3std3__44plusIiEEE10Policy1000EPiSC_iS9_iiNS7_10__identityEEEvT0_T1_T2_T3_T4_T6__param_4,
	.param .align 1 .b8 _ZN3cub18CUB_300001_SM_10006detail6reduce28DeviceReduceSingleTileKernelINS2_10policy_hubIijN4cuda3std3__44plusIiEEE10Policy1000EPiSC_iS9_iiNS7_10__identityEEEvT0_T1_T2_T3_T4_T6__param_5[1]
)
.maxntid 256
.minnctapersm 1
{
	.reg .pred 	%p<97>;
	.reg .b32 	%r<687>;
	.reg .b64 	%rd<125>;
	// demoted variable
	.shared .align 4 .b8 _ZZN3cub18CUB_300001_SM_10006detail6reduce28DeviceReduceSingleTileKernelINS2_10policy_hubIijN4cuda3std3__44plusIiEEE10Policy1000EPiSC_iS9_iiNS7_10__identityEEEvT0_T1_T2_T3_T4_T6_E12temp_storage[44];
	ld.param.u64 	%rd16, [_ZN3cub18CUB_300001_SM_10006detail6reduce28DeviceReduceSingleTileKernelINS2_10policy_hubIijN4cuda3std3__44plusIiEEE10Policy1000EPiSC_iS9_iiNS7_10__identityEEEvT0_T1_T2_T3_T4_T6__param_0];
	ld.param.u64 	%rd17, [_ZN3cub18CUB_300001_SM_10006detail6reduce28DeviceReduceSingleTileKernelINS2_10policy_hubIijN4cuda3std3__44plusIiEEE10Policy1000EPiSC_iS9_iiNS7_10__identityEEEvT0_T1_T2_T3_T4_T6__param_1];
	ld.param.u32 	%r120, [_ZN3cub18CUB_300001_SM_10006detail6reduce28DeviceReduceSingleTileKernelINS2_10policy_hubIijN4cuda3std3__44plusIiEEE10Policy1000EPiSC_iS9_iiNS7_10__identityEEEvT0_T1_T2_T3_T4_T6__param_2];
	ld.param.u32 	%r121, [_ZN3cub18CUB_300001_SM_10006detail6reduce28DeviceReduceSingleTileKernelINS2_10policy_hubIijN4cuda3std3__44plusIiEEE10Policy1000EPiSC_iS9_iiNS7_10__identityEEEvT0_T1_T2_T3_T4_T6__param_4];
	cvta.to.global.u64 	%rd1, %rd17;
	setp.ne.s32 	%p1, %r120, 0;
	@%p1 bra 	$L__BB23_3;
	mov.u32 	%r633, %tid.x;
	setp.ne.s32 	%p96, %r633, 0;
	@%p96 bra 	$L__BB23_74;
	st.global.u32 	[%rd1], %r121;
	bra.uni 	$L__BB23_74;
$L__BB23_3:
	and.b64  	%rd18, %rd16, 15;
	setp.ne.s64 	%p2, %rd18, 0;
	@%p2 bra 	$L__BB23_38;
	setp.gt.s32 	%p49, %r120, 4095;
	@%p49 bra 	$L__BB23_22;
	mov.u32 	%r1, %tid.x;
	setp.ge.s32 	%p66, %r1, %r120;
	mov.b32 	%r644, 0;
	mov.u32 	%r639, %r1;
	@%p66 bra 	$L__BB23_7;
	mul.wide.u32 	%rd113, %r1, 4;
	add.s64 	%rd112, %rd16, %rd113;
	// begin inline asm
	ld.global.nc.u32 %r644, [%rd112];
	// end inline asm
	add.s32 	%r639, %r1, 256;
$L__BB23_7:
	setp.ge.s32 	%p67, %r639, %r120;
	@%p67 bra 	$L__BB23_13;
	not.b32 	%r507, %r639;
	add.s32 	%r6, %r120, %r507;
	and.b32  	%r508, %r6, 768;
	setp.eq.s32 	%p68, %r508, 768;
	@%p68 bra 	$L__BB23_11;
	mul.wide.u32 	%rd114, %r639, 4;
	add.s64 	%rd121, %rd16, %rd114;
	shr.u32 	%r509, %r6, 8;
	add.s32 	%r510, %r509, 1;
	and.b32  	%r511, %r510, 3;
	neg.s32 	%r636, %r511;
$L__BB23_10:
	.pragma "nounroll";
	// begin inline asm
	ld.global.nc.u32 %r512, [%rd121];
	// end inline asm
	add.s32 	%r644, %r512, %r644;
	add.s32 	%r639, %r639, 256;
	add.s64 	%rd121, %rd121, 1024;
	add.s32 	%r636, %r636, 1;
	setp.ne.s32 	%p69, %r636, 0;
	@%p69 bra 	$L__BB23_10;
$L__BB23_11:
	setp.lt.u32 	%p70, %r6, 768;
	@%p70 bra 	$L__BB23_13;
$L__BB23_12:
	mul.wide.s32 	%rd120, %r639, 4;
	add.s64 	%rd116, %rd16, %rd120;
	// begin inline asm
	ld.global.nc.u32 %r513, [%rd116];
	// end inline asm
	add.s32 	%r517, %r513, %r644;
	add.s64 	%rd117, %rd116, 1024;
	// begin inline asm
	ld.global.nc.u32 %r514, [%rd117];
	// end inline asm
	add.s32 	%r518, %r514, %r517;
	add.s64 	%rd118, %rd116, 2048;
	// begin inline asm
	ld.global.nc.u32 %r515, [%rd118];
	// end inline asm
	add.s32 	%r519, %r515, %r518;
	add.s64 	%rd119, %rd116, 3072;
	// begin inline asm
	ld.global.nc.u32 %r516, [%rd119];
	// end inline asm
	add.s32 	%r644, %r516, %r519;
	add.s32 	%r639, %r639, 1024;
	setp.lt.s32 	%p71, %r639, %r120;
	@%p71 bra 	$L__BB23_12;
$L__BB23_13:
	setp.lt.s32 	%p72, %r120, 256;
	@%p72 bra 	$L__BB23_18;
	// begin inline asm
	mov.u32 %r583, %laneid;
	// end inline asm
	mov.b32 	%r586, 1;
	mov.b32 	%r607, 31;
	mov.b32 	%r608, -1;
	// begin inline asm
	shfl.sync.down.b32 %r584, %r644, %r586, %r607, %r608;
	// end inline asm
	setp.gt.s32 	%p88, %r583, 30;
	selp.b32 	%r609, 0, %r584, %p88;
	add.s32 	%r590, %r609, %r644;
	mov.b32 	%r591, 2;
	// begin inline asm
	shfl.sync.down.b32 %r589, %r590, %r591, %r607, %r608;
	// end inline asm
	setp.gt.s32 	%p89, %r583, 29;
	selp.b32 	%r610, 0, %r589, %p89;
	add.s32 	%r595, %r590, %r610;
	mov.b32 	%r596, 4;
	// begin inline asm
	shfl.sync.down.b32 %r594, %r595, %r596, %r607, %r608;
	// end inline asm
	setp.gt.s32 	%p90, %r583, 27;
	selp.b32 	%r611, 0, %r594, %p90;
	add.s32 	%r600, %r595, %r611;
	mov.b32 	%r601, 8;
	// begin inline asm
	shfl.sync.down.b32 %r599, %r600, %r601, %r607, %r608;
	// end inline asm
	setp.gt.s32 	%p91, %r583, 23;
	selp.b32 	%r612, 0, %r599, %p91;
	add.s32 	%r605, %r600, %r612;
	mov.b32 	%r606, 16;
	// begin inline asm
	shfl.sync.down.b32 %r604, %r605, %r606, %r607, %r608;
	// end inline asm
	setp.gt.s32 	%p92, %r583, 15;
	selp.b32 	%r613, 0, %r604, %p92;
	add.s32 	%r686, %r605, %r613;
	setp.ne.s32 	%p93, %r583, 0;
	@%p93 bra 	$L__BB23_16;
	shr.u32 	%r614, %r1, 3;
	and.b32  	%r615, %r614, 124;
	mov.u32 	%r616, _ZZN3cub18CUB_300001_SM_10006detail6reduce28DeviceReduceSingleTileKernelINS2_10policy_hubIijN4cuda3std3__44plusIiEEE10Policy1000EPiSC_iS9_iiNS7_10__identityEEEvT0_T1_T2_T3_T4_T6_E12temp_storage;
	add.s32 	%r617, %r616, %r615;
	st.shared.u32 	[%r617+8], %r686;
$L__BB23_16:
	bar.sync 	0;
	setp.ne.s32 	%p94, %r1, 0;
	@%p94 bra 	$L__BB23_72;
	ld.shared.u32 	%r618, [_ZZN3cub18CUB_300001_SM_10006detail6reduce28DeviceReduceSingleTileKernelINS2_10policy_hubIijN4cuda3std3__44plusIiEEE10Policy1000EPiSC_iS9_iiNS7_10__identityEEEvT0_T1_T2_T3_T4_T6_E12temp_storage+12];
	add.s32 	%r619, %r618, %r686;
	ld.shared.u32 	%r620, [_ZZN3cub18CUB_300001_SM_10006detail6reduce28DeviceReduceSingleTileKernelINS2_10policy_hubIijN4cuda3std3__44plusIiEEE10Policy1000EPiSC_iS9_iiNS7_10__identityEEEvT0_T1_T2_T3_T4_T6_E12temp_storage+16];
	add.s32 	%r621, %r619, %r620;
	ld.shared.u32 	%r622, [_ZZN3cub18CUB_300001_SM_10006detail6reduce28DeviceReduceSingleTileKernelINS2_10policy_hubIijN4cuda3std3__44plusIiEEE10Policy1000EPiSC_iS9_iiNS7_10__identityEEEvT0_T1_T2_T3_T4_T6_E12temp_storage+20];
	add.s32 	%r623, %r621, %r622;
	ld.shared.u32 	%r624, [_ZZN3cub18CUB_300001_SM_10006detail6reduce28DeviceReduceSingleTileKernelINS2_10policy_hubIijN4cuda3std3__44plusIiEEE10Policy1000EPiSC_iS9_iiNS7_10__identityEEEvT0_T1_T2_T3_T4_T6_E12temp_storage+24];
	add.s32 	%r625, %r623, %r624;
	ld.shared.u32 	%r626, [_ZZN3cub18CUB_300001_SM_10006detail6reduce28DeviceReduceSingleTileKernelINS2_10policy_hubIijN4cuda3std3__44plusIiEEE10Policy1000EPiSC_iS9_iiNS7_10__identityEEEvT0_T1_T2_T3_T4_T6_E12temp_storage+28];
	add.s32 	%r627, %r625, %r626;
	ld.shared.u32 	%r628, [_ZZN3cub18CUB_300001_SM_10006detail6reduce28DeviceReduceSingleTileKernelINS2_10policy_hubIijN4cuda3std3__44plusIiEEE10Policy1000EPiSC_iS9_iiNS7_10__identityEEEvT0_T1_T2_T3_T4_T6_E12temp_storage+32];
	add.s32 	%r629, %r627, %r628;
	ld.shared.u32 	%r630, [_ZZN3cub18CUB_300001_SM_10006detail6reduce28DeviceReduceSingleTileKernelINS2_10policy_hubIijN4cuda3std3__44plusIiEEE10Policy1000EPiSC_iS9_iiNS7_10__identityEEEvT0_T1_T2_T3_T4_T6_E12temp_storage+36];
	add.s32 	%r686, %r629, %r630;
	bra.uni 	$L__BB23_72;
$L__BB23_18:
	// begin inline asm
	mov.u32 %r520, %laneid;
	// end inline asm
	and.b32  	%r546, %r1, 992;
	add.s32 	%r547, %r546, 32;
	setp.gt.s32 	%p73, %r547, %r120;
	not.b32 	%r548, %r546;
	add.s32 	%r549, %r120, %r548;
	selp.b32 	%r544, %r549, 31, %p73;
	mov.b32 	%r523, 1;
	mov.b32 	%r545, -1;
	// begin inline asm
	shfl.sync.down.b32 %r521, %r644, %r523, %r544, %r545;
	// end inline asm
	setp.lt.s32 	%p74, %r520, %r544;
	selp.b32 	%r550, %r521, 0, %p74;
	add.s32 	%r527, %r550, %r644;
	mov.b32 	%r528, 2;
	// begin inline asm
	shfl.sync.down.b32 %r526, %r527, %r528, %r544, %r545;
	// end inline asm
	add.s32 	%r551, %r520, 2;
	setp.gt.s32 	%p75, %r551, %r544;
	selp.b32 	%r552, 0, %r526, %p75;
	add.s32 	%r532, %r527, %r552;
	mov.b32 	%r533, 4;
	// begin inline asm
	shfl.sync.down.b32 %r531, %r532, %r533, %r544, %r545;
	// end inline asm
	add.s32 	%r553, %r520, 4;
	setp.gt.s32 	%p76, %r553, %r544;
	selp.b32 	%r554, 0, %r531, %p76;
	add.s32 	%r537, %r532, %r554;
	mov.b32 	%r538, 8;
	// begin inline asm
	shfl.sync.down.b32 %r536, %r537, %r538, %r544, %r545;
	// end inline asm
	add.s32 	%r555, %r520, 8;
	setp.gt.s32 	%p77, %r555, %r544;
	selp.b32 	%r556, 0, %r536, %p77;
	add.s32 	%r542, %r537, %r556;
	mov.b32 	%r543, 16;
	// begin inline asm
	shfl.sync.down.b32 %r541, %r542, %r543, %r544, %r545;
	// end inline asm
	add.s32 	%r557, %r520, 16;
	setp.gt.s32 	%p78, %r557, %r544;
	selp.b32 	%r558, 0, %r541, %p78;
	add.s32 	%r686, %r542, %r558;
	setp.ne.s32 	%p79, %r520, 0;
	@%p79 bra 	$L__BB23_20;
	shr.u32 	%r559, %r1, 3;
	and.b32  	%r560, %r559, 124;
	mov.u32 	%r561, _ZZN3cub18CUB_300001_SM_10006detail6reduce28DeviceReduceSingleTileKernelINS2_10policy_hubIijN4cuda3std3__44plusIiEEE10Policy1000EPiSC_iS9_iiNS7_10__identityEEEvT0_T1_T2_T3_T4_T6_E12temp_storage;
	add.s32 	%r562, %r561, %r560;
	st.shared.u32 	[%r562+8], %r686;
$L__BB23_20:
	bar.sync 	0;
	setp.ne.s32 	%p80, %r1, 0;
	@%p80 bra 	$L__BB23_72;
	setp.gt.s32 	%p81, %r120, 32;
	ld.shared.u32 	%r563, [_ZZN3cub18CUB_300001_SM_10006detail6reduce28DeviceReduceSingleTileKernelINS2_10policy_hubIijN4cuda3std3__44plusIiEEE10Policy1000EPiSC_iS9_iiNS7_10__identityEEEvT0_T1_T2_T3_T4_T6_E12temp_storage+12];
	selp.b32 	%r564, %r563, 0, %p81;
	add.s32 	%r565, %r564, %r686;
	setp.gt.s32 	%p82, %r120, 64;
	ld.shared.u32 	%r566, [_ZZN3cub18CUB_300001_SM_10006detail6reduce28DeviceReduceSingleTileKernelINS2_10policy_hubIijN4cuda3std3__44plusIiEEE10Policy1000EPiSC_iS9_iiNS7_10__identityEEEvT0_T1_T2_T3_T4_T6_E12temp_storage+16];
	selp.b32 	%r567, %r566, 0, %p82;
	add.s32 	%r568, %r565, %r567;
	setp.gt.s32 	%p83, %r120, 96;
	ld.shared.u32 	%r569, [_ZZN3cub18CUB_300001_SM_10006detail6reduce28DeviceReduceSingleTileKernelINS2_10policy_hubIijN4cuda3std3__44plusIiEEE10Policy1000EPiSC_iS9_iiNS7_10__identityEEEvT0_T1_T2_T3_T4_T6_E12temp_storage+20];
	selp.b32 	%r570, %r569, 0, %p83;
	add.s32 	%r571, %r568, %r570;
	setp.gt.s32 	%p84, %r120, 128;
	ld.shared.u32 	%r572, [_ZZN3cub18CUB_300001_SM_10006detail6reduce28DeviceReduceSingleTileKernelINS2_10policy_hubIijN4cuda3std3__44plusIiEEE10Policy1000EPiSC_iS9_iiNS7_10__identityEEEvT0_T1_T2_T3_T4_T6_E12temp_storage+24];
	selp.b32 	%r573, %r572, 0, %p84;
	add.s32 	%r574, %r571, %r573;
	setp.gt.s32 	%p85, %r120, 160;
	ld.shared.u32 	%r575, [_ZZN3cub18CUB_300001_SM_10006detail6reduce28DeviceReduceSingleTileKernelINS2_10policy_hubIijN4cuda3std3__44plusIiEEE10Policy1000EPiSC_iS9_iiNS7_10__identityEEEvT0_T1_T2_T3_T4_T6_E12temp_storage+28];
	selp.b32 	%r576, %r575, 0, %p85;
	add.s32 	%r577, %r574, %r576;
	setp.gt.s32 	%p86, %r120, 192;
	ld.shared.u32 	%r578, [_ZZN3cub18CUB_300001_SM_10006detail6reduce28DeviceReduceSingleTileKernelINS2_10policy_hubIijN4cuda3std3__44plusIiEEE10Policy1000EPiSC_iS9_iiNS7_10__identityEEEvT0_T1_T2_T3_T4_T6_E12temp_storage+32];
	selp.b32 	%r579, %r578, 0, %p86;
	add.s32 	%r580, %r577, %r579;
	setp.gt.s32 	%p87, %r120, 224;
	ld.shared.u32 	%r581, [_ZZN3cub18CUB_300001_SM_10006detail6reduce28DeviceReduceSingleTileKernelINS2_10policy_hubIijN4cuda3std3__44plusIiEEE10Policy1000EPiSC_iS9_iiNS7_10__identityEEEvT0_T1_T2_T3_T4_T6_E12temp_storage+36];
	selp.b32 	%r582, %r581, 0, %p87;
	add.s32 	%r686, %r580, %r582;
	bra.uni 	$L__BB23_72;
$L__BB23_22:
	mov.u32 	%r26, %tid.x;
	shl.b32 	%r377, %r26, 2;
	mul.wide.u32 	%rd86, %r377, 4;
	add.s64 	%rd76, %rd16, %rd86;
	// begin inline asm
	ld.global.nc.v2.u64 {%rd74, %rd75}, [%rd76];
	// end inline asm
	mov.b64 	{%r378, %r379}, %rd75;
	mov.b64 	{%r380, %r381}, %rd74;
	add.s64 	%rd79, %rd76, 4096;
	// begin inline asm
	ld.global.nc.v2.u64 {%rd77, %rd78}, [%rd79];
	// end inline asm
	mov.b64 	{%r382, %r383}, %rd78;
	mov.b64 	{%r384, %r385}, %rd77;
	add.s64 	%rd82, %rd76, 8192;
	// begin inline asm
	ld.global.nc.v2.u64 {%rd80, %rd81}, [%rd82];
	// end inline asm
	mov.b64 	{%r386, %r387}, %rd81;
	mov.b64 	{%r388, %r389}, %rd80;
	add.s64 	%rd85, %rd76, 12288;
	// begin inline asm
	ld.global.nc.v2.u64 {%rd83, %rd84}, [%rd85];
	// end inline asm
	mov.b64 	{%r390, %r391}, %rd84;
	mov.b64 	{%r392, %r393}, %rd83;
	add.s32 	%r394, %r381, %r380;
	add.s32 	%r395, %r378, %r394;
	add.s32 	%r396, %r379, %r395;
	add.s32 	%r397, %r384, %r396;
	add.s32 	%r398, %r385, %r397;
	add.s32 	%r399, %r382, %r398;
	add.s32 	%r400, %r383, %r399;
	add.s32 	%r401, %r388, %r400;
	add.s32 	%r402, %r389, %r401;
	add.s32 	%r403, %r386, %r402;
	add.s32 	%r404, %r387, %r403;
	add.s32 	%r405, %r392, %r404;
	add.s32 	%r406, %r393, %r405;
	add.s32 	%r407, %r390, %r406;
	add.s32 	%r659, %r391, %r407;
	setp.lt.u32 	%p50, %r120, 8192;
	mov.b32 	%r648, 4096;
	@%p50 bra 	$L__BB23_26;
	add.s32 	%r28, %r120, -4096;
	mov.b32 	%r648, 4096;
$L__BB23_24:
	mul.wide.s32 	%rd99, %r648, 4;
	add.s64 	%rd89, %rd76, %rd99;
	// begin inline asm
	ld.global.nc.v2.u64 {%rd87, %rd88}, [%rd89];
	// end inline asm
	mov.b64 	{%r409, %r410}, %rd88;
	mov.b64 	{%r411, %r412}, %rd87;
	add.s64 	%rd92, %rd89, 4096;
	// begin inline asm
	ld.global.nc.v2.u64 {%rd90, %rd91}, [%rd92];
	// end inline asm
	mov.b64 	{%r413, %r414}, %rd91;
	mov.b64 	{%r415, %r416}, %rd90;
	add.s64 	%rd95, %rd89, 8192;
	// begin inline asm
	ld.global.nc.v2.u64 {%rd93, %rd94}, [%rd95];
	// end inline asm
	mov.b64 	{%r417, %r418}, %rd94;
	mov.b64 	{%r419, %r420}, %rd93;
	add.s64 	%rd98, %rd89, 12288;
	// begin inline asm
	ld.global.nc.v2.u64 {%rd96, %rd97}, [%rd98];
	// end inline asm
	mov.b64 	{%r421, %r422}, %rd97;
	mov.b64 	{%r423, %r424}, %rd96;
	add.s32 	%r425, %r411, %r659;
	add.s32 	%r426, %r412, %r425;
	add.s32 	%r427, %r409, %r426;
	add.s32 	%r428, %r410, %r427;
	add.s32 	%r429, %r415, %r428;
	add.s32 	%r430, %r416, %r429;
	add.s32 	%r431, %r413, %r430;
	add.s32 	%r432, %r414, %r431;
	add.s32 	%r433, %r419, %r432;
	add.s32 	%r434, %r420, %r433;
	add.s32 	%r435, %r417, %r434;
	add.s32 	%r436, %r418, %r435;
	add.s32 	%r437, %r423, %r436;
	add.s32 	%r438, %r424, %r437;
	add.s32 	%r439, %r421, %r438;
	add.s32 	%r659, %r422, %r439;
	sub.s32 	%r440, %r120, %r648;
	setp.lt.s32 	%p51, %r440, 4096;
	@%p51 bra 	$L__BB23_34;
	add.s32 	%r648, %r648, 4096;
	setp.le.s32 	%p52, %r648, %r28;
	@%p52 bra 	$L__BB23_24;
$L__BB23_26:
	setp.le.s32 	%p53, %r120, %r648;
	@%p53 bra 	$L__BB23_34;
	sub.s32 	%r35, %r120, %r648;
	setp.ge.s32 	%p54, %r26, %r35;
	@%p54 bra 	$L__BB23_34;
	not.b32 	%r442, %r26;
	add.s32 	%r443, %r120, %r442;
	sub.s32 	%r36, %r443, %r648;
	and.b32  	%r444, %r36, 768;
	setp.eq.s32 	%p55, %r444, 768;
	mov.u32 	%r653, %r26;
	@%p55 bra 	$L__BB23_31;
	add.s32 	%r650, %r26, %r648;
	shr.u32 	%r445, %r36, 8;
	add.s32 	%r446, %r445, 1;
	and.b32  	%r447, %r446, 3;
	neg.s32 	%r649, %r447;
	mov.u32 	%r653, %r26;
$L__BB23_30:
	.pragma "nounroll";
	mul.wide.u32 	%rd101, %r650, 4;
	add.s64 	%rd100, %rd16, %rd101;
	// begin inline asm
	ld.global.nc.u32 %r448, [%rd100];
	// end inline asm
	add.s32 	%r659, %r448, %r659;
	add.s32 	%r653, %r653, 256;
	add.s32 	%r650, %r650, 256;
	add.s32 	%r649, %r649, 1;
	setp.ne.s32 	%p56, %r649, 0;
	@%p56 bra 	$L__BB23_30;
$L__BB23_31:
	setp.lt.u32 	%p57, %r36, 768;
	@%p57 bra 	$L__BB23_34;
	cvt.u64.u32 	%rd102, %r653;
	cvt.u64.u32 	%rd103, %r648;
	add.s64 	%rd104, %rd102, %rd103;
	shl.b64 	%rd105, %rd104, 2;
	add.s64 	%rd106, %rd105, %rd16;
	add.s64 	%rd122, %rd106, 2048;
	add.s32 	%r656, %r653, %r648;
$L__BB23_33:
	mul.wide.u32 	%rd111, %r656, 4;
	add.s64 	%rd107, %rd16, %rd111;
	// begin inline asm
	ld.global.nc.u32 %r449, [%rd107];
	// end inline asm
	add.s32 	%r453, %r449, %r659;
	add.s64 	%rd108, %rd122, -1024;
	// begin inline asm
	ld.global.nc.u32 %r450, [%rd108];
	// end inline asm
	add.s32 	%r454, %r450, %r453;
	// begin inline asm
	ld.global.nc.u32 %r451, [%rd122];
	// end inline asm
	add.s32 	%r455, %r451, %r454;
	add.s64 	%rd110, %rd122, 1024;
	// begin inline asm
	ld.global.nc.u32 %r452, [%rd110];
	// end inline asm
	add.s32 	%r659, %r452, %r455;
	add.s32 	%r653, %r653, 1024;
	add.s64 	%rd122, %rd122, 4096;
	add.s32 	%r656, %r656, 1024;
	setp.lt.s32 	%p58, %r653, %r35;
	@%p58 bra 	$L__BB23_33;
$L__BB23_34:
	// begin inline asm
	mov.u32 %r456, %laneid;
	// end inline asm
	mov.b32 	%r459, 1;
	mov.b32 	%r480, 31;
	mov.b32 	%r481, -1;
	// begin inline asm
	shfl.sync.down.b32 %r457, %r659, %r459, %r480, %r481;
	// end inline asm
	setp.gt.s32 	%p59, %r456, 30;
	selp.b32 	%r482, 0, %r457, %p59;
	add.s32 	%r463, %r482, %r659;
	mov.b32 	%r464, 2;
	// begin inline asm
	shfl.sync.down.b32 %r462, %r463, %r464, %r480, %r481;
	// end inline asm
	setp.gt.s32 	%p60, %r456, 29;
	selp.b32 	%r483, 0, %r462, %p60;
	add.s32 	%r468, %r463, %r483;
	mov.b32 	%r469, 4;
	// begin inline asm
	shfl.sync.down.b32 %r467, %r468, %r469, %r480, %r481;
	// end inline asm
	setp.gt.s32 	%p61, %r456, 27;
	selp.b32 	%r484, 0, %r467, %p61;
	add.s32 	%r473, %r468, %r484;
	mov.b32 	%r474, 8;
	// begin inline asm
	shfl.sync.down.b32 %r472, %r473, %r474, %r480, %r481;
	// end inline asm
	setp.gt.s32 	%p62, %r456, 23;
	selp.b32 	%r485, 0, %r472, %p62;
	add.s32 	%r478, %r473, %r485;
	mov.b32 	%r479, 16;
	// begin inline asm
	shfl.sync.down.b32 %r477, %r478, %r479, %r480, %r481;
	// end inline asm
	setp.gt.s32 	%p63, %r456, 15;
	selp.b32 	%r486, 0, %r477, %p63;
	add.s32 	%r686, %r478, %r486;
	setp.ne.s32 	%p64, %r456, 0;
	@%p64 bra 	$L__BB23_36;
	shr.u32 	%r487, %r26, 3;
	and.b32  	%r488, %r487, 124;
	mov.u32 	%r489, _ZZN3cub18CUB_300001_SM_10006detail6reduce28DeviceReduceSingleTileKernelINS2_10policy_hubIijN4cuda3std3__44plusIiEEE10Policy1000EPiSC_iS9_iiNS7_10__identityEEEvT0_T1_T2_T3_T4_T6_E12temp_storage;
	add.s32 	%r490, %r489, %r488;
	st.shared.u32 	[%r490+8], %r686;
$L__BB23_36:
	bar.sync 	0;
	setp.ne.s32 	%p65, %r26, 0;
	@%p65 bra 	$L__BB23_72;
	ld.shared.u32 	%r491, [_ZZN3cub18CUB_300001_SM_10006detail6reduce28DeviceReduceSingleTileKernelINS2_10policy_hubIijN4cuda3std3__44plusIiEEE10Policy1000EPiSC_iS9_iiNS7_10__identityEEEvT0_T1_T2_T3_T4_T6_E12temp_storage+12];
	add.s32 	%r492, %r491, %r686;
	ld.shared.u32 	%r493, [_ZZN3cub18CUB_300001_SM_10006detail6reduce28DeviceReduceSingleTileKernelINS2_10policy_hubIijN4cuda3std3__44plusIiEEE10Policy1000EPiSC_iS9_iiNS7_10__identityEEEvT0_T1_T2_T3_T4_T6_E12temp_storage+16];
	add.s32 	%r494, %r492, %r493;
	ld.shared.u32 	%r495, [_ZZN3cub18CUB_300001_SM_10006detail6reduce28DeviceReduceSingleTileKernelINS2_10policy_hubIijN4cuda3std3__44plusIiEEE10Policy1000EPiSC_iS9_iiNS7_10__identityEEEvT0_T1_T2_T3_T4_T6_E12temp_storage+20];
	add.s32 	%r496, %r494, %r495;
	ld.shared.u32 	%r497, [_ZZN3cub18CUB_300001_SM_10006detail6reduce28DeviceReduceSingleTileKernelINS2_10policy_hubIijN4cuda3std3__44plusIiEEE10Policy1000EPiSC_iS9_iiNS7_10__identityEEEvT0_T1_T2_T3_T4_T6_E12temp_storage+24];
	add.s32 	%r498, %r496, %r497;
	ld.shared.u32 	%r499, [_ZZN3cub18CUB_300001_SM_10006detail6reduce28DeviceReduceSingleTileKernelINS2_10policy_hubIijN4cuda3std3__44plusIiEEE10Policy1000EPiSC_iS9_iiNS7_10__identityEEEvT0_T1_T2_T3_T4_T6_E12temp_storage+28];
	add.s32 	%r500, %r498, %r499;
	ld.shared.u32 	%r501, [_ZZN3cub18CUB_300001_SM_10006detail6reduce28DeviceReduceSingleTileKernelINS2_10policy_hubIijN4cuda3std3__44plusIiEEE10Policy1000EPiSC_iS9_iiNS7_10__identityEEEvT0_T1_T2_T3_T4_T6_E12temp_storage+32];
	add.s32 	%r502, %r500, %r501;
	ld.shared.u32 	%r503, [_ZZN3cub18CUB_300001_SM_10006detail6reduce28DeviceReduceSingleTileKernelINS2_10policy_hubIijN4cuda3std3__44plusIiEEE10Policy1000EPiSC_iS9_iiNS7_10__identityEEEvT0_T1_T2_T3_T4_T6_E12temp_storage+36];
	add.s32 	%r686, %r502, %r503;
	bra.uni 	$L__BB23_72;
$L__BB23_38:
	setp.gt.s32 	%p3, %r120, 4095;
	@%p3 bra 	$L__BB23_56;
	mov.u32 	%r60, %tid.x;
	setp.ge.s32 	%p20, %r60, %r120;
	mov.b32 	%r670, 0;
	mov.u32 	%r665, %r60;
	@%p20 bra 	$L__BB23_41;
	mul.wide.u32 	%rd66, %r60, 4;
	add.s64 	%rd65, %rd16, %rd66;
	// begin inline asm
	ld.global.nc.u32 %r670, [%rd65];
	// end inline asm
	add.s32 	%r665, %r60, 256;
$L__BB23_41:
	setp.ge.s32 	%p21, %r665, %r120;
	@%p21 bra 	$L__BB23_47;
	not.b32 	%r252, %r665;
	add.s32 	%r65, %r120, %r252;
	and.b32  	%r253, %r65, 768;
	setp.eq.s32 	%p22, %r253, 768;
	@%p22 bra 	$L__BB23_45;
	mul.wide.u32 	%rd67, %r665, 4;
	add.s64 	%rd123, %rd16, %rd67;
	shr.u32 	%r254, %r65, 8;
	add.s32 	%r255, %r254, 1;
	and.b32  	%r256, %r255, 3;
	neg.s32 	%r662, %r256;
$L__BB23_44:
	.pragma "nounroll";
	// begin inline asm
	ld.global.nc.u32 %r257, [%rd123];
	// end inline asm
	add.s32 	%r670, %r257, %r670;
	add.s32 	%r665, %r665, 256;
	add.s64 	%rd123, %rd123, 1024;
	add.s32 	%r662, %r662, 1;
	setp.ne.s32 	%p23, %r662, 0;
	@%p23 bra 	$L__BB23_44;
$L__BB23_45:
	setp.lt.u32 	%p24, %r65, 768;
	@%p24 bra 	$L__BB23_47;
$L__BB23_46:
	mul.wide.s32 	%rd73, %r665, 4;
	add.s64 	%rd69, %rd16, %rd73;
	// begin inline asm
	ld.global.nc.u32 %r258, [%rd69];
	// end inline asm
	add.s32 	%r262, %r258, %r670;
	add.s64 	%rd70, %rd69, 1024;
	// begin inline asm
	ld.global.nc.u32 %r259, [%rd70];
	// end inline asm
	add.s32 	%r263, %r259, %r262;
	add.s64 	%rd71, %rd69, 2048;
	// begin inline asm
	ld.global.nc.u32 %r260, [%rd71];
	// end inline asm
	add.s32 	%r264, %r260, %r263;
	add.s64 	%rd72, %rd69, 3072;
	// begin inline asm
	ld.global.nc.u32 %r261, [%rd72];
	// end inline asm
	add.s32 	%r670, %r261, %r264;
	add.s32 	%r665, %r665, 1024;
	setp.lt.s32 	%p25, %r665, %r120;
	@%p25 bra 	$L__BB23_46;
$L__BB23_47:
	setp.lt.s32 	%p26, %r120, 256;
	@%p26 bra 	$L__BB23_52;
	// begin inline asm
	mov.u32 %r328, %laneid;
	// end inline asm
	mov.b32 	%r331, 1;
	mov.b32 	%r352, 31;
	mov.b32 	%r353, -1;
	// begin inline asm
	shfl.sync.down.b32 %r329, %r670, %r331, %r352, %r353;
	// end inline asm
	setp.gt.s32 	%p42, %r328, 30;
	selp.b32 	%r354, 0, %r329, %p42;
	add.s32 	%r335, %r354, %r670;
	mov.b32 	%r336, 2;
	// begin inline asm
	shfl.sync.down.b32 %r334, %r335, %r336, %r352, %r353;
	// end inline asm
	setp.gt.s32 	%p43, %r328, 29;
	selp.b32 	%r355, 0, %r334, %p43;
	add.s32 	%r340, %r335, %r355;
	mov.b32 	%r341, 4;
	// begin inline asm
	shfl.sync.down.b32 %r339, %r340, %r341, %r352, %r353;
	// end inline asm
	setp.gt.s32 	%p44, %r328, 27;
	selp.b32 	%r356, 0, %r339, %p44;
	add.s32 	%r345, %r340, %r356;
	mov.b32 	%r346, 8;
	// begin inline asm
	shfl.sync.down.b32 %r344, %r345, %r346, %r352, %r353;
	// end inline asm
	setp.gt.s32 	%p45, %r328, 23;
	selp.b32 	%r357, 0, %r344, %p45;
	add.s32 	%r350, %r345, %r357;
	mov.b32 	%r351, 16;
	// begin inline asm
	shfl.sync.down.b32 %r349, %r350, %r351, %r352, %r353;
	// end inline asm
	setp.gt.s32 	%p46, %r328, 15;
	selp.b32 	%r358, 0, %r349, %p46;
	add.s32 	%r686, %r350, %r358;
	setp.ne.s32 	%p47, %r328, 0;
	@%p47 bra 	$L__BB23_50;
	shr.u32 	%r359, %r60, 3;
	and.b32  	%r360, %r359, 124;
	mov.u32 	%r361, _ZZN3cub18CUB_300001_SM_10006detail6reduce28DeviceReduceSingleTileKernelINS2_10policy_hubIijN4cuda3std3__44plusIiEEE10Policy1000EPiSC_iS9_iiNS7_10__identityEEEvT0_T1_T2_T3_T4_T6_E12temp_storage;
	add.s32 	%r362, %r361, %r360;
	st.shared.u32 	[%r362+8], %r686;
$L__BB23_50:
	bar.sync 	0;
	setp.ne.s32 	%p48, %r60, 0;
	@%p48 bra 	$L__BB23_72;
	ld.shared.u32 	%r363, [_ZZN3cub18CUB_300001_SM_10006detail6reduce28DeviceReduceSingleTileKernelINS2_10policy_hubIijN4cuda3std3__44plusIiEEE10Policy1000EPiSC_iS9_iiNS7_10__identityEEEvT0_T1_T2_T3_T4_T6_E12temp_storage+12];
	add.s32 	%r364, %r363, %r686;
	ld.shared.u32 	%r365, [_ZZN3cub18CUB_300001_SM_10006detail6reduce28DeviceReduceSingleTileKernelINS2_10policy_hubIijN4cuda3std3__44plusIiEEE10Policy1000EPiSC_iS9_iiNS7_10__identityEEEvT0_T1_T2_T3_T4_T6_E12temp_storage+16];
	add.s32 	%r366, %r364, %r365;
	ld.shared.u32 	%r367, [_ZZN3cub18CUB_300001_SM_10006detail6reduce28DeviceReduceSingleTileKernelINS2_10policy_hubIijN4cuda3std3__44plusIiEEE10Policy1000EPiSC_iS9_iiNS7_10__identityEEEvT0_T1_T2_T3_T4_T6_E12temp_storage+20];
	add.s32 	%r368, %r366, %r367;
	ld.shared.u32 	%r369, [_ZZN3cub18CUB_300001_SM_10006detail6reduce28DeviceReduceSingleTileKernelINS2_10policy_hubIijN4cuda3std3__44plusIiEEE10Policy1000EPiSC_iS9_iiNS7_10__identityEEEvT0_T1_T2_T3_T4_T6_E12temp_storage+24];
	add.s32 	%r370, %r368, %r369;
	ld.shared.u32 	%r371, [_ZZN3cub18CUB_300001_SM_10006detail6reduce28DeviceReduceSingleTileKernelINS2_10policy_hubIijN4cuda3std3__44plusIiEEE10Policy1000EPiSC_iS9_iiNS7_10__identityEEEvT0_T1_T2_T3_T4_T6_E12temp_storage+28];
	add.s32 	%r372, %r370, %r371;
	ld.shared.u32 	%r373, [_ZZN3cub18CUB_300001_SM_10006detail6reduce28DeviceReduceSingleTileKernelINS2_10policy_hubIijN4cuda3std3__44plusIiEEE10Policy1000EPiSC_iS9_iiNS7_10__identityEEEvT0_T1_T2_T3_T4_T6_E12temp_storage+32];
	add.s32 	%r374, %r372, %r373;
	ld.shared.u32 	%r375, [_ZZN3cub18CUB_300001_SM_10006detail6reduce28DeviceReduceSingleTileKernelINS2_10policy_hubIijN4cuda3std3__44plusIiEEE10Policy1000EPiSC_iS9_iiNS7_10__identityEEEvT0_T1_T2_T3_T4_T6_E12temp_storage+36];
	add.s32 	%r686, %r374, %r375;
	bra.uni 	$L__BB23_72;
$L__BB23_52:
	// begin inline asm
	mov.u32 %r265, %laneid;
	// end inline asm
	and.b32  	%r291, %r60, 992;
	add.s32 	%r292, %r291, 32;
	setp.gt.s32 	%p27, %r292, %r120;
	not.b32 	%r293, %r291;
	add.s32 	%r294, %r120, %r293;
	selp.b32 	%r289, %r294, 31, %p27;
	mov.b32 	%r268, 1;
	mov.b32 	%r290, -1;
	// begin inline asm
	shfl.sync.down.b32 %r266, %r670, %r268, %r289, %r290;
	// end inline asm
	setp.lt.s32 	%p28, %r265, %r289;
	selp.b32 	%r295, %r266, 0, %p28;
	add.s32 	%r272, %r295, %r670;
	mov.b32 	%r273, 2;
	// begin inline asm
	shfl.sync.down.b32 %r271, %r272, %r273, %r289, %r290;
	// end inline asm
	add.s32 	%r296, %r265, 2;
	setp.gt.s32 	%p29, %r296, %r289;
	selp.b32 	%r297, 0, %r271, %p29;
	add.s32 	%r277, %r272, %r297;
	mov.b32 	%r278, 4;
	// begin inline asm
	shfl.sync.down.b32 %r276, %r277, %r278, %r289, %r290;
	// end inline asm
	add.s32 	%r298, %r265, 4;
	setp.gt.s32 	%p30, %r298, %r289;
	selp.b32 	%r299, 0, %r276, %p30;
	add.s32 	%r282, %r277, %r299;
	mov.b32 	%r283, 8;
	// begin inline asm
	shfl.sync.down.b32 %r281, %r282, %r283, %r289, %r290;
	// end inline asm
	add.s32 	%r300, %r265, 8;
	setp.gt.s32 	%p31, %r300, %r289;
	selp.b32 	%r301, 0, %r281, %p31;
	add.s32 	%r287, %r282, %r301;
	mov.b32 	%r288, 16;
	// begin inline asm
	shfl.sync.down.b32 %r286, %r287, %r288, %r289, %r290;
	// end inline asm
	add.s32 	%r302, %r265, 16;
	setp.gt.s32 	%p32, %r302, %r289;
	selp.b32 	%r303, 0, %r286, %p32;
	add.s32 	%r686, %r287, %r303;
	setp.ne.s32 	%p33, %r265, 0;
	@%p33 bra 	$L__BB23_54;
	shr.u32 	%r304, %r60, 3;
	and.b32  	%r305, %r304, 124;
	mov.u32 	%r306, _ZZN3cub18CUB_300001_SM_10006detail6reduce28DeviceReduceSingleTileKernelINS2_10policy_hubIijN4cuda3std3__44plusIiEEE10Policy1000EPiSC_iS9_iiNS7_10__identityEEEvT0_T1_T2_T3_T4_T6_E12temp_storage;
	add.s32 	%r307, %r306, %r305;
	st.shared.u32 	[%r307+8], %r686;
$L__BB23_54:
	bar.sync 	0;
	setp.ne.s32 	%p34, %r60, 0;
	@%p34 bra 	$L__BB23_72;
	setp.gt.s32 	%p35, %r120, 32;
	ld.shared.u32 	%r308, [_ZZN3cub18CUB_300001_SM_10006detail6reduce28DeviceReduceSingleTileKernelINS2_10policy_hubIijN4cuda3std3__44plusIiEEE10Policy1000EPiSC_iS9_iiNS7_10__identityEEEvT0_T1_T2_T3_T4_T6_E12temp_storage+12];
	selp.b32 	%r309, %r308, 0, %p35;
	add.s32 	%r310, %r309, %r686;
	setp.gt.s32 	%p36, %r120, 64;
	ld.shared.u32 	%r311, [_ZZN3cub18CUB_300001_SM_10006detail6reduce28DeviceReduceSingleTileKernelINS2_10policy_hubIijN4cuda3std3__44plusIiEEE10Policy1000EPiSC_iS9_iiNS7_10__identityEEEvT0_T1_T2_T3_T4_T6_E12temp_storage+16];
	selp.b32 	%r312, %r311, 0, %p36;
	add.s32 	%r313, %r310, %r312;
	setp.gt.s32 	%p37, %r120, 96;
	ld.shared.u32 	%r314, [_ZZN3cub18CUB_300001_SM_10006detail6reduce28DeviceReduceSingleTileKernelINS2_10policy_hubIijN4cuda3std3__44plusIiEEE10Policy1000EPiSC_iS9_iiNS7_10__identityEEEvT0_T1_T2_T3_T4_T6_E12temp_storage+20];
	selp.b32 	%r315, %r314, 0, %p37;
	add.s32 	%r316, %r313, %r315;
	setp.gt.s32 	%p38, %r120, 128;
	ld.shared.u32 	%r317, [_ZZN3cub18CUB_300001_SM_10006detail6reduce28DeviceReduceSingleTileKernelINS2_10policy_hubIijN4cuda3std3__44plusIiEEE10Policy1000EPiSC_iS9_iiNS7_10__identityEEEvT0_T1_T2_T3_T4_T6_E12temp_storage+24];
	selp.b32 	%r318, %r317, 0, %p38;
	add.s32 	%r319, %r316, %r318;
	setp.gt.s32 	%p39, %r120, 160;
	ld.shared.u32 	%r320, [_ZZN3cub18CUB_300001_SM_10006detail6reduce28DeviceReduceSingleTileKernelINS2_10policy_hubIijN4cuda3std3__44plusIiEEE10Policy1000EPiSC_iS9_iiNS7_10__identityEEEvT0_T1_T2_T3_T4_T6_E12temp_storage+28];
	selp.b32 	%r321, %r320, 0, %p39;
	add.s32 	%r322, %r319, %r321;
	setp.gt.s32 	%p40, %r120, 192;
	ld.shared.u32 	%r323, [_ZZN3cub18CUB_300001_SM_10006detail6reduce28DeviceReduceSingleTileKernelINS2_10policy_hubIijN4cuda3std3__44plusIiEEE10Policy1000EPiSC_iS9_iiNS7_10__identityEEEvT0_T1_T2_T3_T4_T6_E12temp_storage+32];
	selp.b32 	%r324, %r323, 0, %p40;
	add.s32 	%r325, %r322, %r324;
	setp.gt.s32 	%p41, %r120, 224;
	ld.shared.u32 	%r326, [_ZZN3cub18CUB_300001_SM_10006detail6reduce28DeviceReduceSingleTileKernelINS2_10policy_hubIijN4cuda3std3__44plusIiEEE10Policy1000EPiSC_iS9_iiNS7_10__identityEEEvT0_T1_T2_T3_T4_T6_E12temp_storage+36];
	selp.b32 	%r327, %r326, 0, %p41;
	add.s32 	%r686, %r325, %r327;
	bra.uni 	$L__BB23_72;
$L__BB23_56:
	mov.u32 	%r85, %tid.x;
	mul.wide.u32 	%rd35, %r85, 4;
	add.s64 	%rd19, %rd16, %rd35;
	// begin inline asm
	ld.global.nc.u32 %r122, [%rd19];
	// end inline asm
	add.s64 	%rd20, %rd19, 1024;
	// begin inline asm
	ld.global.nc.u32 %r123, [%rd20];
	// end inline asm
	add.s64 	%rd21, %rd19, 2048;
	// begin inline asm
	ld.global.nc.u32 %r124, [%rd21];
	// end inline asm
	add.s64 	%rd22, %rd19, 3072;
	// begin inline asm
	ld.global.nc.u32 %r125, [%rd22];
	// end inline asm
	add.s64 	%rd23, %rd19, 4096;
	// begin inline asm
	ld.global.nc.u32 %r126, [%rd23];
	// end inline asm
	add.s64 	%rd24, %rd19, 5120;
	// begin inline asm
	ld.global.nc.u32 %r127, [%rd24];
	// end inline asm
	add.s64 	%rd25, %rd19, 6144;
	// begin inline asm
	ld.global.nc.u32 %r128, [%rd25];
	// end inline asm
	add.s64 	%rd26, %rd19, 7168;
	// begin inline asm
	ld.global.nc.u32 %r129, [%rd26];
	// end inline asm
	add.s64 	%rd27, %rd19, 8192;
	// begin inline asm
	ld.global.nc.u32 %r130, [%rd27];
	// end inline asm
	add.s64 	%rd28, %rd19, 9216;
	// begin inline asm
	ld.global.nc.u32 %r131, [%rd28];
	// end inline asm
	add.s64 	%rd29, %rd19, 10240;
	// begin inline asm
	ld.global.nc.u32 %r132, [%rd29];
	// end inline asm
	add.s64 	%rd30, %rd19, 11264;
	// begin inline asm
	ld.global.nc.u32 %r133, [%rd30];
	// end inline asm
	add.s64 	%rd31, %rd19, 12288;
	// begin inline asm
	ld.global.nc.u32 %r134, [%rd31];
	// end inline asm
	add.s64 	%rd32, %rd19, 13312;
	// begin inline asm
	ld.global.nc.u32 %r135, [%rd32];
	// end inline asm
	add.s64 	%rd33, %rd19, 14336;
	// begin inline asm
	ld.global.nc.u32 %r136, [%rd33];
	// end inline asm
	add.s64 	%rd34, %rd19, 15360;
	// begin inline asm
	ld.global.nc.u32 %r137, [%rd34];
	// end inline asm
	add.s32 	%r139, %r123, %r122;
	add.s32 	%r140, %r124, %r139;
	add.s32 	%r141, %r125, %r140;
	add.s32 	%r142, %r126, %r141;
	add.s32 	%r143, %r127, %r142;
	add.s32 	%r144, %r128, %r143;
	add.s32 	%r145, %r129, %r144;
	add.s32 	%r146, %r130, %r145;
	add.s32 	%r147, %r131, %r146;
	add.s32 	%r148, %r132, %r147;
	add.s32 	%r149, %r133, %r148;
	add.s32 	%r150, %r134, %r149;
	add.s32 	%r151, %r135, %r150;
	add.s32 	%r152, %r136, %r151;
	add.s32 	%r685, %r137, %r152;
	setp.lt.u32 	%p4, %r120, 8192;
	mov.b32 	%r674, 4096;
	@%p4 bra 	$L__BB23_60;
	add.s32 	%r87, %r120, -4096;
	mov.b32 	%r674, 4096;
$L__BB23_58:
	mul.wide.s32 	%rd52, %r674, 4;
	add.s64 	%rd36, %rd19, %rd52;
	// begin inline asm
	ld.global.nc.u32 %r154, [%rd36];
	// end inline asm
	add.s64 	%rd37, %rd36, 1024;
	// begin inline asm
	ld.global.nc.u32 %r155, [%rd37];
	// end inline asm
	add.s64 	%rd38, %rd36, 2048;
	// begin inline asm
	ld.global.nc.u32 %r156, [%rd38];
	// end inline asm
	add.s64 	%rd39, %rd36, 3072;
	// begin inline asm
	ld.global.nc.u32 %r157, [%rd39];
	// end inline asm
	add.s64 	%rd40, %rd36, 4096;
	// begin inline asm
	ld.global.nc.u32 %r158, [%rd40];
	// end inline asm
	add.s64 	%rd41, %rd36, 5120;
	// begin inline asm
	ld.global.nc.u32 %r159, [%rd41];
	// end inline asm
	add.s64 	%rd42, %rd36, 6144;
	// begin inline asm
	ld.global.nc.u32 %r160, [%rd42];
	// end inline asm
	add.s64 	%rd43, %rd36, 7168;
	// begin inline asm
	ld.global.nc.u32 %r161, [%rd43];
	// end inline asm
	add.s64 	%rd44, %rd36, 8192;
	// begin inline asm
	ld.global.nc.u32 %r162, [%rd44];
	// end inline asm
	add.s64 	%rd45, %rd36, 9216;
	// begin inline asm
	ld.global.nc.u32 %r163, [%rd45];
	// end inline asm
	add.s64 	%rd46, %rd36, 10240;
	// begin inline asm
	ld.global.nc.u32 %r164, [%rd46];
	// end inline asm
	add.s64 	%rd47, %rd36, 11264;
	// begin inline asm
	ld.global.nc.u32 %r165, [%rd47];
	// end inline asm
	add.s64 	%rd48, %rd36, 12288;
	// begin inline asm
	ld.global.nc.u32 %r166, [%rd48];
	// end inline asm
	add.s64 	%rd49, %rd36, 13312;
	// begin inline asm
	ld.global.nc.u32 %r167, [%rd49];
	// end inline asm
	add.s64 	%rd50, %rd36, 14336;
	// begin inline asm
	ld.global.nc.u32 %r168, [%rd50];
	// end inline asm
	add.s64 	%rd51, %rd36, 15360;
	// begin inline asm
	ld.global.nc.u32 %r169, [%rd51];
	// end inline asm
	add.s32 	%r170, %r154, %r685;
	add.s32 	%r171, %r155, %r170;
	add.s32 	%r172, %r156, %r171;
	add.s32 	%r173, %r157, %r172;
	add.s32 	%r174, %r158, %r173;
	add.s32 	%r175, %r159, %r174;
	add.s32 	%r176, %r160, %r175;
	add.s32 	%r177, %r161, %r176;
	add.s32 	%r178, %r162, %r177;
	add.s32 	%r179, %r163, %r178;
	add.s32 	%r180, %r164, %r179;
	add.s32 	%r181, %r165, %r180;
	add.s32 	%r182, %r166, %r181;
	add.s32 	%r183, %r167, %r182;
	add.s32 	%r184, %r168, %r183;
	add.s32 	%r685, %r169, %r184;
	sub.s32 	%r185, %r120, %r674;
	setp.lt.s32 	%p5, %r185, 4096;
	@%p5 bra 	$L__BB23_68;
	add.s32 	%r674, %r674, 4096;
	setp.le.s32 	%p6, %r674, %r87;
	@%p6 bra 	$L__BB23_58;
$L__BB23_60:
	setp.le.s32 	%p7, %r120, %r674;
	@%p7 bra 	$L__BB23_68;
	sub.s32 	%r94, %r120, %r674;
	setp.ge.s32 	%p8, %r85, %r94;
	@%p8 bra 	$L__BB23_68;
	not.b32 	%r187, %r85;
	add.s32 	%r188, %r120, %r187;
	sub.s32 	%r95, %r188, %r674;
	and.b32  	%r189, %r95, 768;
	setp.eq.s32 	%p9, %r189, 768;
	mov.u32 	%r679, %r85;
	@%p9 bra 	$L__BB23_65;
	add.s32 	%r676, %r85, %r674;
	shr.u32 	%r190, %r95, 8;
	add.s32 	%r191, %r190, 1;
	and.b32  	%r192, %r191, 3;
	neg.s32 	%r675, %r192;
	mov.u32 	%r679, %r85;
$L__BB23_64:
	.pragma "nounroll";
	mul.wide.u32 	%rd54, %r676, 4;
	add.s64 	%rd53, %rd16, %rd54;
	// begin inline asm
	ld.global.nc.u32 %r193, [%rd53];
	// end inline asm
	add.s32 	%r685, %r193, %r685;
	add.s32 	%r679, %r679, 256;
	add.s32 	%r676, %r676, 256;
	add.s32 	%r675, %r675, 1;
	setp.ne.s32 	%p10, %r675, 0;
	@%p10 bra 	$L__BB23_64;
$L__BB23_65:
	setp.lt.u32 	%p11, %r95, 768;
	@%p11 bra 	$L__BB23_68;
	cvt.u64.u32 	%rd55, %r679;
	cvt.u64.u32 	%rd56, %r674;
	add.s64 	%rd57, %rd55, %rd56;
	shl.b64 	%rd58, %rd57, 2;
	add.s64 	%rd59, %rd58, %rd16;
	add.s64 	%rd124, %rd59, 2048;
	add.s32 	%r682, %r679, %r674;
$L__BB23_67:
	mul.wide.u32 	%rd64, %r682, 4;
	add.s64 	%rd60, %rd16, %rd64;
	// begin inline asm
	ld.global.nc.u32 %r194, [%rd60];
	// end inline asm
	add.s32 	%r198, %r194, %r685;
	add.s64 	%rd61, %rd124, -1024;
	// begin inline asm
	ld.global.nc.u32 %r195, [%rd61];
	// end inline asm
	add.s32 	%r199, %r195, %r198;
	// begin inline asm
	ld.global.nc.u32 %r196, [%rd124];
	// end inline asm
	add.s32 	%r200, %r196, %r199;
	add.s64 	%rd63, %rd124, 1024;
	// begin inline asm
	ld.global.nc.u32 %r197, [%rd63];
	// end inline asm
	add.s32 	%r685, %r197, %r200;
	add.s32 	%r679, %r679, 1024;
	add.s64 	%rd124, %rd124, 4096;
	add.s32 	%r682, %r682, 1024;
	setp.lt.s32 	%p12, %r679, %r94;
	@%p12 bra 	$L__BB23_67;
$L__BB23_68:
	// begin inline asm
	mov.u32 %r201, %laneid;
	// end inline asm
	mov.b32 	%r204, 1;
	mov.b32 	%r225, 31;
	mov.b32 	%r226, -1;
	// begin inline asm
	shfl.sync.down.b32 %r202, %r685, %r204, %r225, %r226;
	// end inline asm
	setp.gt.s32 	%p13, %r201, 30;
	selp.b32 	%r227, 0, %r202, %p13;
	add.s32 	%r208, %r227, %r685;
	mov.b32 	%r209, 2;
	// begin inline asm
	shfl.sync.down.b32 %r207, %r208, %r209, %r225, %r226;
	// end inline asm
	setp.gt.s32 	%p14, %r201, 29;
	selp.b32 	%r228, 0, %r207, %p14;
	add.s32 	%r213, %r208, %r228;
	mov.b32 	%r214, 4;
	// begin inline asm
	shfl.sync.down.b32 %r212, %r213, %r214, %r225, %r226;
	// end inline asm
	setp.gt.s32 	%p15, %r201, 27;
	selp.b32 	%r229, 0, %r212, %p15;
	add.s32 	%r218, %r213, %r229;
	mov.b32 	%r219, 8;
	// begin inline asm
	shfl.sync.down.b32 %r217, %r218, %r219, %r225, %r226;
	// end inline asm
	setp.gt.s32 	%p16, %r201, 23;
	selp.b32 	%r230, 0, %r217, %p16;
	add.s32 	%r223, %r218, %r230;
	mov.b32 	%r224, 16;
	// begin inline asm
	shfl.sync.down.b32 %r222, %r223, %r224, %r225, %r226;
	// end inline asm
	setp.gt.s32 	%p17, %r201, 15;
	selp.b32 	%r231, 0, %r222, %p17;
	add.s32 	%r686, %r223, %r231;
	setp.ne.s32 	%p18, %r201, 0;
	@%p18 bra 	$L__BB23_70;
	shr.u32 	%r232, %r85, 3;
	and.b32  	%r233, %r232, 124;
	mov.u32 	%r234, _ZZN3cub18CUB_300001_SM_10006detail6reduce28DeviceReduceSingleTileKernelINS2_10policy_hubIijN4cuda3std3__44plusIiEEE10Policy1000EPiSC_iS9_iiNS7_10__identityEEEvT0_T1_T2_T3_T4_T6_E12temp_storage;
	add.s32 	%r235, %r234, %r233;
	st.shared.u32 	[%r235+8], %r686;
$L__BB23_70:
	bar.sync 	0;
	setp.ne.s32 	%p19, %r85, 0;
	@%p19 bra 	$L__BB23_72;
	ld.shared.u32 	%r236, [_ZZN3cub18CUB_300001_SM_10006detail6reduce28DeviceReduceSingleTileKernelINS2_10policy_hubIijN4cuda3std3__44plusIiEEE10Policy1000EPiSC_iS9_iiNS7_10__identityEEEvT0_T1_T2_T3_T4_T6_E12temp_storage+12];
	add.s32 	%r237, %r236, %r686;
	ld.shared.u32 	%r238, [_ZZN3cub18CUB_300001_SM_10006detail6reduce28DeviceReduceSingleTileKernelINS2_10policy_hubIijN4cuda3std3__44plusIiEEE10Policy1000EPiSC_iS9_iiNS7_10__identityEEEvT0_T1_T2_T3_T4_T6_E12temp_storage+16];
	add.s32 	%r239, %r237, %r238;
	ld.shared.u32 	%r240, [_ZZN3cub18CUB_300001_SM_10006detail6reduce28DeviceReduceSingleTileKernelINS2_10policy_hubIijN4cuda3std3__44plusIiEEE10Policy1000EPiSC_iS9_iiNS7_10__identityEEEvT0_T1_T2_T3_T4_T6_E12temp_storage+20];
	add.s32 	%r241, %r239, %r240;
	ld.shared.u32 	%r242, [_ZZN3cub18CUB_300001_SM_10006detail6reduce28DeviceReduceSingleTileKernelINS2_10policy_hubIijN4cuda3std3__44plusIiEEE10Policy1000EPiSC_iS9_iiNS7_10__identityEEEvT0_T1_T2_T3_T4_T6_E12temp_storage+24];
	add.s32 	%r243, %r241, %r242;
	ld.shared.u32 	%r244, [_ZZN3cub18CUB_300001_SM_10006detail6reduce28DeviceReduceSingleTileKernelINS2_10policy_hubIijN4cuda3std3__44plusIiEEE10Policy1000EPiSC_iS9_iiNS7_10__identityEEEvT0_T1_T2_T3_T4_T6_E12temp_storage+28];
	add.s32 	%r245, %r243, %r244;
	ld.shared.u32 	%r246, [_ZZN3cub18CUB_300001_SM_10006detail6reduce28DeviceReduceSingleTileKernelINS2_10policy_hubIijN4cuda3std3__44plusIiEEE10Policy1000EPiSC_iS9_iiNS7_10__identityEEEvT0_T1_T2_T3_T4_T6_E12temp_storage+32];
	add.s32 	%r247, %r245, %r246;
	ld.shared.u32 	%r248, [_ZZN3cub18CUB_300001_SM_10006detail6reduce28DeviceReduceSingleTileKernelINS2_10policy_hubIijN4cuda3std3__44plusIiEEE10Policy1000EPiSC_iS9_iiNS7_10__identityEEEvT0_T1_T2_T3_T4_T6_E12temp_storage+36];
	add.s32 	%r686, %r247, %r248;
$L__BB23_72:
	mov.u32 	%r631, %tid.x;
	setp.ne.s32 	%p95, %r631, 0;
	@%p95 bra 	$L__BB23_74;
	add.s32 	%r632, %r686, %r121;
	st.global.u32 	[%rd1], %r632;
$L__BB23_74:
	ret;

}
	// .globl	_ZN3cub18CUB_300001_SM_10006detail6reduce28DeviceReduceSingleTileKernelINS2_10policy_hubIiyN4cuda3std3__44plusIiEEE10Policy1000EN6thrust24THRUST_300001_SM_1000_NS6detail15normal_iteratorINSD_10device_ptrIiEEEEPiyS9_iiNS7_10__identityEEEvT0_T1_T2_T3_T4_T6_
.visible .entry _ZN3cub18CUB_300001_SM_10006detail6reduce28DeviceReduceSingleTileKernelINS2_10policy_hubIiyN4cuda3std3__44plusIiEEE10Policy1000EN6thrust24THRUST_300001_SM_1000_NS6detail15normal_iteratorINSD_10device_ptrIiEEEEPiyS9_iiNS7_10__identityEEEvT0_T1_T2_T3_T4_T6_(
	.param .align 8 .b8 _ZN3cub18CUB_300001_SM_10006detail6reduce28DeviceReduceSingleTileKernelINS2_10policy_hubIiyN4cuda3std3__44plusIiEEE10Policy1000EN6thrust24THRUST_300001_SM_1000_NS6detail15normal_iteratorINSD_10device_ptrIiEEEEPiyS9_iiNS7_10__identityEEEvT0_T1_T2_T3_T4_T6__param_0[8],
	.param .u64 .ptr .align 1 _ZN3cub18CUB_300001_SM_10006detail6reduce28DeviceReduceSingleTileKernelINS2_10policy_hubIiyN4cuda3std3__44plusIiEEE10Policy1000EN6thrust24THRUST_300001_SM_1000_NS6detail15normal_iteratorINSD_10device_ptrIiEEEEPiyS9_iiNS7_10__identityEEEvT0_T1_T2_T3_T4_T6__param_1,
	.param .u64 _ZN3cub18CUB_300001_SM_10006detail6reduce28DeviceReduceSingleTileKernelINS2_10policy_hubIiyN4cuda3std3__44plusIiEEE10Policy1000EN6thrust24THRUST_300001_SM_1000_NS6detail15normal_iteratorINSD_10device_ptrIiEEEEPiyS9_iiNS7_10__identityEEEvT0_T1_T2_T3_T4_T6__param_2,
	.param .align 1 .b8 _ZN3cub18CUB_300001_SM_10006detail6reduce28DeviceReduceSingleTileKernelINS2_10policy_hubIiyN4cuda3std3__44plusIiEEE10Policy1000EN6thrust24THRUST_300001_SM_1000_NS6detail15normal_iteratorINSD_10device_ptrIiEEEEPiyS9_iiNS7_10__identityEEEvT0_T1_T2_T3_T4_T6__param_3[1],
	.param .u32 _ZN3cub18CUB_300001_SM_10006detail6reduce28DeviceReduceSingleTileKernelINS2_10policy_hubIiyN4cuda3std3__44plusIiEEE10Policy1000EN6thrust24THRUST_300001_SM_1000_NS6detail15normal_iteratorINSD_10device_ptrIiEEEEPiyS9_iiNS7_10__identityEEEvT0_T1_T2_T3_T4_T6__param_4,
	.param .align 1 .b8 _ZN3cub18CUB_300001_SM_10006detail6reduce28DeviceReduceSingleTileKernelINS2_10policy_hubIiyN4cuda3std3__44plusIiEEE10Policy1000EN6thrust24THRUST_300001_SM_1000_NS6detail15normal_iteratorINSD_10device_ptrIiEEEEPiyS9_iiNS7_10__identityEEEvT0_T1_T2_T3_T4_T6__param_5[1]
)
.maxntid 256
.minnctapersm 1
{
	.reg .pred 	%p<59>;
	.reg .b32 	%r<471>;
	.reg .b64 	%rd<56>;
	// demoted variable
	.shared .align 4 .b8 _ZZN3cub18CUB_300001_SM_10006detail6reduce28DeviceReduceSingleTileKernelINS2_10policy_hubIiyN4cuda3std3__44plusIiEEE10Policy1000EN6thrust24THRUST_300001_SM_1000_NS6detail15normal_iteratorINSD_10device_ptrIiEEEEPiyS9_iiNS7_10__identityEEEvT0_T1_T2_T3_T4_T6_E12temp_storage[44];
	ld.param.u64 	%rd18, [_ZN3cub18CUB_300001_SM_10006detail6reduce28DeviceReduceSingleTileKernelINS2_10policy_hubIiyN4cuda3std3__44plusIiEEE10Policy1000EN6thrust24THRUST_300001_SM_1000_NS6detail15normal_iteratorINSD_10device_ptrIiEEEEPiyS9_iiNS7_10__identityEEEvT0_T1_T2_T3_T4_T6__param_0];
	ld.param.u64 	%rd20, [_ZN3cub18CUB_300001_SM_10006detail6reduce28DeviceReduceSingleTileKernelINS2_10policy_hubIiyN4cuda3std3__44plusIiEEE10Policy1000EN6thrust24THRUST_300001_SM_1000_NS6detail15normal_iteratorINSD_10device_ptrIiEEEEPiyS9_iiNS7_10__identityEEEvT0_T1_T2_T3_T4_T6__param_1];
	ld.param.u64 	%rd19, [_ZN3cub18CUB_300001_SM_10006detail6reduce28DeviceReduceSingleTileKernelINS2_10policy_hubIiyN4cuda3std3__44plusIiEEE10Policy1000EN6thrust24THRUST_300001_SM_1000_NS6detail15normal_iteratorINSD_10device_ptrIiEEEEPiyS9_iiNS7_10__identityEEEvT0_T1_T2_T3_T4_T6__param_2];
	ld.param.u32 	%r81, [_ZN3cub18CUB_300001_SM_10006detail6reduce28DeviceReduceSingleTileKernelINS2_10policy_hubIiyN4cuda3std3__44plusIiEEE10Policy1000EN6thrust24THRUST_300001_SM_1000_NS6detail15normal_iteratorINSD_10device_ptrIiEEEEPiyS9_iiNS7_10__identityEEEvT0_T1_T2_T3_T4_T6__param_4];
	cvta.to.global.u64 	%rd1, %rd20;
	setp.ne.s64 	%p1, %rd19, 0;
	@%p1 bra 	$L__BB24_3;
	mov.u32 	%r434, %tid.x;
	setp.ne.s32 	%p58, %r434, 0;
	@%p58 bra 	$L__BB24_51;
	st.global.u32 	[%rd1], %r81;
	bra.uni 	$L__BB24_51;
$L__BB24_3:
	cvta.to.global.u64 	%rd2, %rd18;
	setp.gt.u64 	%p2, %rd19, 4095;
	@%p2 bra 	$L__BB24_28;
	cvt.u32.u64 	%r1, %rd19;
	mov.u32 	%r2, %tid.x;
	setp.ge.u32 	%p24, %r2, %r1;
	mov.b32 	%r452, 0;
	mov.u32 	%r441, %r2;
	@%p24 bra 	$L__BB24_6;
	mul.wide.u32 	%rd41, %r2, 4;
	add.s64 	%rd42, %rd2, %rd41;
	ld.global.u32 	%r452, [%rd42];
	add.s32 	%r441, %r2, 256;
$L__BB24_6:
	setp.ge.u32 	%p25, %r441, %r1;
	@%p25 bra 	$L__BB24_19;
	not.b32 	%r261, %r441;
	add.s32 	%r262, %r261, %r1;
	shr.u32 	%r263, %r262, 8;
	add.s32 	%r7, %r263, 1;
	and.b32  	%r8, %r7, 15;
	setp.lt.u32 	%p26, %r262, 3840;
	@%p26 bra 	$L__BB24_10;
	and.b32  	%r264, %r7, 33554416;
	neg.s32 	%r437, %r264;
	mul.wide.u32 	%rd43, %r441, 4;
	add.s64 	%rd44, %rd43, %rd2;
	add.s64 	%rd51, %rd44, 8192;
$L__BB24_9:
	.pragma "nounroll";
	ld.global.u32 	%r265, [%rd51+-8192];
	add.s32 	%r266, %r265, %r452;
	ld.global.u32 	%r267, [%rd51+-7168];
	add.s32 	%r268, %r267, %r266;
	ld.global.u32 	%r269, [%rd51+-6144];
	add.s32 	%r270, %r269, %r268;
	ld.global.u32 	%r271, [%rd51+-5120];
	add.s32 	%r272, %r271, %r270;
	ld.global.u32 	%r273, [%rd51+-4096];
	add.s32 	%r274, %r273, %r272;
	ld.global.u32 	%r275, [%rd51+-3072];
	add.s32 	%r276, %r275, %r274;
	ld.global.u32 	%r277, [%rd51+-2048];
	add.s32 	%r278, %r277, %r276;
	ld.global.u32 	%r279, [%rd51+-1024];
	add.s32 	%r280, %r279, %r278;
	ld.global.u32 	%r281, [%rd51];
	add.s32 	%r282, %r281, %r280;
	ld.global.u32 	%r283, [%rd51+1024];
	add.s32 	%r284, %r283, %r282;
	ld.global.u32 	%r285, [%rd51+2048];
	add.s32 	%r286, %r285, %r284;
	ld.global.u32 	%r287, [%rd51+3072];
	add.s32 	%r288, %r287, %r286;
	ld.global.u32 	%r289, [%rd51+4096];
	add.s32 	%r290, %r289, %r288;
	ld.global.u32 	%r291, [%rd51+5120];
	add.s32 	%r292, %r291, %r290;
	ld.global.u32 	%r293, [%rd51+6144];
	add.s32 	%r294, %r293, %r292;
	ld.global.u32 	%r295, [%rd51+7168];
	add.s32 	%r452, %r295, %r294;
	add.s32 	%r441, %r441, 4096;
	add.s32 	%r437, %r437, 16;
	add.s64 	%rd51, %rd51, 16384;
	setp.ne.s32 	%p27, %r437, 0;
	@%p27 bra 	$L__BB24_9;
$L__BB24_10:
	setp.eq.s32 	%p28, %r8, 0;
	@%p28 bra 	$L__BB24_19;
	and.b32  	%r19, %r7, 7;
	setp.lt.u32 	%p29, %r8, 8;
	@%p29 bra 	$L__BB24_13;
	mul.wide.s32 	%rd45, %r441, 4;
	add.s64 	%rd46, %rd2, %rd45;
	ld.global.u32 	%r297, [%rd46];
	add.s32 	%r298, %r297, %r452;
	ld.global.u32 	%r299, [%rd46+1024];
	add.s32 	%r300, %r299, %r298;
	ld.global.u32 	%r301, [%rd46+2048];
	add.s32 	%r302, %r301, %r300;
	ld.global.u32 	%r303, [%rd46+3072];
	add.s32 	%r304, %r303, %r302;
	ld.global.u32 	%r305, [%rd46+4096];
	add.s32 	%r306, %r305, %r304;
	ld.global.u32 	%r307, [%rd46+5120];
	add.s32 	%r308, %r307, %r306;
	ld.global.u32 	%r309, [%rd46+6144];
	add.s32 	%r310, %r309, %r308;
	ld.global.u32 	%r311, [%rd46+7168];
	add.s32 	%r452, %r311, %r310;
	add.s32 	%r441, %r441, 2048;
$L__BB24_13:
	setp.eq.s32 	%p30, %r19, 0;
	@%p30 bra 	$L__BB24_19;
	and.b32  	%r25, %r7, 3;
	setp.lt.u32 	%p31, %r19, 4;
	@%p31 bra 	$L__BB24_16;
	mul.wide.s32 	%rd47, %r441, 4;
	add.s64 	%rd48, %rd2, %rd47;
	ld.global.u32 	%r313, [%rd48];
	add.s32 	%r314, %r313, %r452;
	ld.global.u32 	%r315, [%rd48+1024];
	add.s32 	%r316, %r315, %r314;
	ld.global.u32 	%r317, [%rd48+2048];
	add.s32 	%r318, %r317, %r316;
	ld.global.u32 	%r319, [%rd48+3072];
	add.s32 	%r452, %r319, %r318;
	add.s32 	%r441, %r441, 1024;
$L__BB24_16:
	setp.eq.s32 	%p32, %r25, 0;
	@%p32 bra 	$L__BB24_19;
	neg.s32 	%r449, %r25;
$L__BB24_18:
	.pragma "nounroll";
	mul.wide.s32 	%rd49, %r441, 4;
	add.s64 	%rd50, %rd2, %rd49;
	ld.global.u32 	%r320, [%rd50];
	add.s32 	%r452, %r320, %r452;
	add.s32 	%r441, %r441, 256;
	add.s32 	%r449, %r449, 1;
	setp.ne.s32 	%p33, %r449, 0;
	@%p33 bra 	$L__BB24_18;
$L__BB24_19:
	setp.lt.u64 	%p34, %rd19, 256;
	@%p34 bra 	$L__BB24_24;
	// begin inline asm
	mov.u32 %r384, %laneid;
	// end inline asm
	mov.b32 	%r387, 1;
	mov.b32 	%r408, 31;
	mov.b32 	%r409, -1;
	// begin inline asm
	shfl.sync.down.b32 %r385, %r452, %r387, %r408, %r409;
	// end inline asm
	setp.gt.s32 	%p50, %r384, 30;
	selp.b32 	%r410, 0, %r385, %p50;
	add.s32 	%r391, %r410, %r452;
	mov.b32 	%r392, 2;
	// begin inline asm
	shfl.sync.down.b32 %r390, %r391, %r392, %r408, %r409;
	// end inline asm
	setp.gt.s32 	%p51, %r384, 29;
	selp.b32 	%r411, 0, %r390, %p51;
	add.s32 	%r396, %r391, %r411;
	mov.b32 	%r397, 4;
	// begin inline asm
	shfl.sync.down.b32 %r395, %r396, %r397, %r408, %r409;
	// end inline asm
	setp.gt.s32 	%p52, %r384, 27;
	selp.b32 	%r412, 0, %r395, %p52;
	add.s32 	%r401, %r396, %r412;
	mov.b32 	%r402, 8;
	// begin inline asm
	shfl.sync.down.b32 %r400, %r401, %r402, %r408, %r409;
	// end inline asm
	setp.gt.s32 	%p53, %r384, 23;
	selp.b32 	%r413, 0, %r400, %p53;
	add.s32 	%r406, %r401, %r413;
	mov.b32 	%r407, 16;
	// begin inline asm
	shfl.sync.down.b32 %r405, %r406, %r407, %r408, %r409;
	// end inline asm
	setp.gt.s32 	%p54, %r384, 15;
	selp.b32 	%r414, 0, %r405, %p54;
	add.s32 	%r470, %r406, %r414;
	setp.ne.s32 	%p55, %r384, 0;
	@%p55 bra 	$L__BB24_22;
	shr.u32 	%r415, %r2, 3;
	and.b32  	%r416, %r415, 124;
	mov.u32 	%r417, _ZZN3cub18CUB_300001_SM_10006detail6reduce28DeviceReduceSingleTileKernelINS2_10policy_hubIiyN4cuda3std3__44plusIiEEE10Policy1000EN6thrust24THRUST_300001_SM_1000_NS6detail15normal_iteratorINSD_10device_ptrIiEEEEPiyS9_iiNS7_10__identityEEEvT0_T1_T2_T3_T4_T6_E12temp_storage;
	add.s32 	%r418, %r417, %r416;
	st.shared.u32 	[%r418+8], %r470;
$L__BB24_22:
	bar.sync 	0;
	setp.ne.s32 	%p56, %r2, 0;
	@%p56 bra 	$L__BB24_49;
	ld.shared.u32 	%r419, [_ZZN3cub18CUB_300001_SM_10006detail6reduce28DeviceReduceSingleTileKernelINS2_10policy_hubIiyN4cuda3std3__44plusIiEEE10Policy1000EN6thrust24THRUST_300001_SM_1000_NS6detail15normal_iteratorINSD_10device_ptrIiEEEEPiyS9_iiNS7_10__identityEEEvT0_T1_T2_T3_T4_T6_E12temp_storage+12];
	add.s32 	%r420, %r419, %r470;
	ld.shared.u32 	%r421, [_ZZN3cub18CUB_300001_SM_10006detail6reduce28DeviceReduceSingleTileKernelINS2_10policy_hubIiyN4cuda3std3__44plusIiEEE10Policy1000EN6thrust24THRUST_300001_SM_1000_NS6detail15normal_iteratorINSD_10device_ptrIiEEEEPiyS9_iiNS7_10__identityEEEvT0_T1_T2_T3_T4_T6_E12temp_storage+16];
	add.s32 	%r422, %r420, %r421;
	ld.shared.u32 	%r423, [_ZZN3cub18CUB_300001_SM_10006detail6reduce28DeviceReduceSingleTileKernelINS2_10policy_hubIiyN4cuda3std3__44plusIiEEE10Policy1000EN6thrust24THRUST_300001_SM_1000_NS6detail15normal_iteratorINSD_10device_ptrIiEEEEPiyS9_iiNS7_10__identityEEEvT0_T1_T2_T3_T4_T6_E12temp_storage+20];
	add.s32 	%r424, %r422, %r423;
	ld.shared.u32 	%r425, [_ZZN3cub18CUB_300001_SM_10006detail6reduce28DeviceReduceSingleTileKernelINS2_10policy_hubIiyN4cuda3std3__44plusIiEEE10Policy1000EN6thrust24THRUST_300001_SM_1000_NS6detail15normal_iteratorINSD_10device_ptrIiEEEEPiyS9_iiNS7_10__identityEEEvT0_T1_T2_T3_T4_T6_E12temp_storage+24];
	add.s32 	%r426, %r424, %r425;
	ld.shared.u32 	%r427, [_ZZN3cub18CUB_300001_SM_10006detail6reduce28DeviceReduceSingleTileKernelINS2_10policy_hubIiyN4cuda3std3__44plusIiEEE10Policy1000EN6thrust24THRUST_300001_SM_1000_NS6detail15normal_iteratorINSD_10device_ptrIiEEEEPiyS9_iiNS7_10__identityEEEvT0_T1_T2_T3_T4_T6_E12temp_storage+28];
	add.s32 	%r428, %r426, %r427;
	ld.shared.u32 	%r429, [_ZZN3cub18CUB_300001_SM_10006detail6reduce28DeviceReduceSingleTileKernelINS2_10policy_hubIiyN4cuda3std3__44plusIiEEE10Policy1000EN6thrust24THRUST_300001_SM_1000_NS6detail15normal_iteratorINSD_10device_ptrIiEEEEPiyS9_iiNS7_10__identityEEEvT0_T1_T2_T3_T4_T6_E12temp_storage+32];
	add.s32 	%r430, %r428, %r429;
	ld.shared.u32 	%r431, [_ZZN3cub18CUB_300001_SM_10006detail6reduce28DeviceReduceSingleTileKernelINS2_10policy_hubIiyN4cuda3std3__44plusIiEEE10Policy1000EN6thrust24THRUST_300001_SM_1000_NS6detail15normal_iteratorINSD_10device_ptrIiEEEEPiyS9_iiNS7_10__identityEEEvT0_T1_T2_T3_T4_T6_E12temp_storage+36];
	add.s32 	%r470, %r430, %r431;
	bra.uni 	$L__BB24_49;
$L__BB24_24:
	// begin inline asm
	mov.u32 %r321, %laneid;
	// end inline asm
	and.b32  	%r347, %r2, 992;
	add.s32 	%r348, %r347, 32;
	setp.gt.u32 	%p35, %r348, %r1;
	not.b32 	%r349, %r347;
	add.s32 	%r350, %r1, %r349;
	selp.b32 	%r345, %r350, 31, %p35;
	mov.b32 	%r324, 1;
	mov.b32 	%r346, -1;
	// begin inline asm
	shfl.sync.down.b32 %r322, %r452, %r324, %r345, %r346;
	// end inline asm
	setp.lt.s32 	%p36, %r321, %r345;
	selp.b32 	%r351, %r322, 0, %p36;
	add.s32 	%r328, %r351, %r452;
	mov.b32 	%r329, 2;
	// begin inline asm
	shfl.sync.down.b32 %r327, %r328, %r329, %r345, %r346;
	// end inline asm
	add.s32 	%r352, %r321, 2;
	setp.gt.s32 	%p37, %r352, %r345;
	selp.b32 	%r353, 0, %r327, %p37;
	add.s32 	%r333, %r328, %r353;
	mov.b32 	%r334, 4;
	// begin inline asm
	shfl.sync.down.b32 %r332, %r333, %r334, %r345, %r346;
	// end inline asm
	add.s32 	%r354, %r321, 4;
	setp.gt.s32 	%p38, %r354, %r345;
	selp.b32 	%r355, 0, %r332, %p38;
	add.s32 	%r338, %r333, %r355;
	mov.b32 	%r339, 8;
	// begin inline asm
	shfl.sync.down.b32 %r337, %r338, %r339, %r345, %r346;
	// end inline asm
	add.s32 	%r356, %r321, 8;
	setp.gt.s32 	%p39, %r356, %r345;
	selp.b32 	%r357, 0, %r337, %p39;
	add.s32 	%r343, %r338, %r357;
	mov.b32 	%r344, 16;
	// begin inline asm
	shfl.sync.down.b32 %r342, %r343, %r344, %r345, %r346;
	// end inline asm
	add.s32 	%r358, %r321, 16;
	setp.gt.s32 	%p40, %r358, %r345;
	selp.b32 	%r359, 0, %r342, %p40;
	add.s32 	%r470, %r343, %r359;
	setp.ne.s32 	%p41, %r321, 0;
	@%p41 bra 	$L__BB24_26;
	shr.u32 	%r360, %r2, 3;
	and.b32  	%r361, %r360, 124;
	mov.u32 	%r362, _ZZN3cub18CUB_300001_SM_10006detail6reduce28DeviceReduceSingleTileKernelINS2_10policy_hubIiyN4cuda3std3__44plusIiEEE10Policy1000EN6thrust24THRUST_300001_SM_1000_NS6detail15normal_iteratorINSD_10device_ptrIiEEEEPiyS9_iiNS7_10__identityEEEvT0_T1_T2_T3_T4_T6_E12temp_storage;
	add.s32 	%r363, %r362, %r361;
	st.shared.u32 	[%r363+8], %r470;
$L__BB24_26:
	bar.sync 	0;
	setp.ne.s32 	%p42, %r2, 0;
	@%p42 bra 	$L__BB24_49;
	setp.gt.u64 	%p43, %rd19, 32;
	ld.shared.u32 	%r364, [_ZZN3cub18CUB_300001_SM_10006detail6reduce28DeviceReduceSingleTileKernelINS2_10policy_hubIiyN4cuda3std3__44plusIiEEE10Policy1000EN6thrust24THRUST_300001_SM_1000_NS6detail15normal_iteratorINSD_10device_ptrIiEEEEPiyS9_iiNS7_10__identityEEEvT0_T1_T2_T3_T4_T6_E12temp_storage+12];
	selp.b32 	%r365, %r364, 0, %p43;
	add.s32 	%r366, %r365, %r470;
	setp.gt.u64 	%p44, %rd19, 64;
	ld.shared.u32 	%r367, [_ZZN3cub18CUB_300001_SM_10006detail6reduce28DeviceReduceSingleTileKernelINS2_10policy_hubIiyN4cuda3std3__44plusIiEEE10Policy1000EN6thrust24THRUST_300001_SM_1000_NS6detail15normal_iteratorINSD_10device_ptrIiEEEEPiyS9_iiNS7_10__identityEEEvT0_T1_T2_T3_T4_T6_E12temp_storage+16];
	selp.b32 	%r368, %r367, 0, %p44;
	add.s32 	%r369, %r366, %r368;
	setp.gt.u64 	%p45, %rd19, 96;
	ld.shared.u32 	%r370, [_ZZN3cub18CUB_300001_SM_10006detail6reduce28DeviceReduceSingleTileKernelINS2_10policy_hubIiyN4cuda3std3__44plusIiEEE10Policy1000EN6thrust24THRUST_300001_SM_1000_NS6detail15normal_iteratorINSD_10device_ptrIiEEEEPiyS9_iiNS7_10__identityEEEvT0_T1_T2_T3_T4_T6_E12temp_storage+20];
	selp.b32 	%r371, %r370, 0, %p45;
	add.s32 	%r372, %r369, %r371;
	setp.gt.u64 	%p46, %rd19, 128;
	ld.shared.u32 	%r373, [_ZZN3cub18CUB_300001_SM_10006detail6reduce28DeviceReduceSingleTileKernelINS2_10policy_hubIiyN4cuda3std3__44plusIiEEE10Policy1000EN6thrust24THRUST_300001_SM_1000_NS6detail15normal_iteratorINSD_10device_ptrIiEEEEPiyS9_iiNS7_10__identityEEEvT0_T1_T2_T3_T4_T6_E12temp_storage+24];
	selp.b32 	%r374, %r373, 0, %p46;
	add.s32 	%r375, %r372, %r374;
	setp.gt.u64 	%p47, %rd19, 160;
	ld.shared.u32 	%r376, [_ZZN3cub18CUB_300001_SM_10006detail6reduce28DeviceReduceSingleTileKernelINS2_10policy_hubIiyN4cuda3std3__44plusIiEEE10Policy1000EN6thrust24THRUST_300001_SM_1000_NS6detail15normal_iteratorINSD_10device_ptrIiEEEEPiyS9_iiNS7_10__identityEEEvT0_T1_T2_T3_T4_T6_E12temp_storage+28];
	selp.b32 	%r377, %r376, 0, %p47;
	add.s32 	%r378, %r375, %r377;
	setp.gt.u64 	%p48, %rd19, 192;
	ld.shared.u32 	%r379, [_ZZN3cub18CUB_300001_SM_10006detail6reduce28DeviceReduceSingleTileKernelINS2_10policy_hubIiyN4cuda3std3__44plusIiEEE10Policy1000EN6thrust24THRUST_300001_SM_1000_NS6detail15normal_iteratorINSD_10device_ptrIiEEEEPiyS9_iiNS7_10__identityEEEvT0_T1_T2_T3_T4_T6_E12temp_storage+32];
	selp.b32 	%r380, %r379, 0, %p48;
	add.s32 	%r381, %r378, %r380;
	setp.gt.u64 	%p49, %rd19, 224;
	ld.shared.u32 	%r382, [_ZZN3cub18CUB_300001_SM_10006detail6reduce28DeviceReduceSingleTileKernelINS2_10policy_hubIiyN4cuda3std3__44plusIiEEE10Policy1000EN6thrust24THRUST_300001_SM_1000_NS6detail15normal_iteratorINSD_10device_ptrIiEEEEPiyS9_iiNS7_10__identityEEEvT0_T1_T2_T3_T4_T6_E12temp_storage+36];
	selp.b32 	%r383, %r382, 0, %p49;
	add.s32 	%r470, %r381, %r383;
	bra.uni 	$L__BB24_49;
$L__BB24_28:
	mov.u32 	%r43, %tid.x;
	cvt.u64.u32 	%rd6, %r43;
	mul.wide.u32 	%rd22, %r43, 4;
	add.s64 	%rd7, %rd2, %rd22;
	ld.global.u32 	%r82, [%rd7];
	ld.global.u32 	%r83, [%rd7+1024];
	ld.global.u32 	%r84, [%rd7+2048];
	ld.global.u32 	%r85, [%rd7+3072];
	ld.global.u32 	%r86, [%rd7+4096];
	ld.global.u32 	%r87, [%rd7+5120];
	ld.global.u32 	%r88, [%rd7+6144];
	ld.global.u32 	%r89, [%rd7+7168];
	ld.global.u32 	%r90, [%rd7+8192];
	ld.global.u32 	%r91, [%rd7+9216];
	ld.global.u32 	%r92, [%rd7+10240];
	ld.global.u32 	%r93, [%rd7+11264];
	ld.global.u32 	%r94, [%rd7+12288];
	ld.global.u32 	%r95, [%rd7+13312];
	ld.global.u32 	%r96, [%rd7+14336];
	ld.global.u32 	%r97, [%rd7+15360];
	add.s32 	%r98, %r83, %r82;
	add.s32 	%r99, %r84, %r98;
	add.s32 	%r100, %r85, %r99;
	add.s32 	%r101, %r86, %r100;
	add.s32 	%r102, %r87, %r101;
	add.s32 	%r103, %r88, %r102;
	add.s32 	%r104, %r89, %r103;
	add.s32 	%r105, %r90, %r104;
	add.s32 	%r106, %r91, %r105;
	add.s32 	%r107, %r92, %r106;
	add.s32 	%r108, %r93, %r107;
	add.s32 	%r109, %r94, %r108;
	add.s32 	%r110, %r95, %r109;
	add.s32 	%r111, %r96, %r110;
	add.s32 	%r469, %r97, %r111;
	add.s64 	%rd8, %rd19, -4096;
	setp.lt.u64 	%p3, %rd8, 4096;
	mov.b64 	%rd53, 4096;
	@%p3 bra 	$L__BB24_32;
	mov.b64 	%rd53, 4096;
$L__BB24_30:
	shl.b64 	%rd24, %rd53, 2;
	add.s64 	%rd25, %rd7, %rd24;
	ld.global.u32 	%r112, [%rd25];
	ld.global.u32 	%r113, [%rd25+1024];
	ld.global.u32 	%r114, [%rd25+2048];
	ld.global.u32 	%r115, [%rd25+3072];
	ld.global.u32 	%r116, [%rd25+4096];
	ld.global.u32 	%r117, [%rd25+5120];
	ld.global.u32 	%r118, [%rd25+6144];
	ld.global.u32 	%r119, [%rd25+7168];
	ld.global.u32 	%r120, [%rd25+8192];
	ld.global.u32 	%r121, [%rd25+9216];
	ld.global.u32 	%r122, [%rd25+10240];
	ld.global.u32 	%r123, [%rd25+11264];
	ld.global.u32 	%r124, [%rd25+12288];
	ld.global.u32 	%r125, [%rd25+13312];
	ld.global.u32 	%r126, [%rd25+14336];
	ld.global.u32 	%r127, [%rd25+15360];
	add.s32 	%r128, %r112, %r469;
	add.s32 	%r129, %r113, %r128;
	add.s32 	%r130, %r114, %r129;
	add.s32 	%r131, %r115, %r130;
	add.s32 	%r132, %r116, %r131;
	add.s32 	%r133, %r117, %r132;
	add.s32 	%r134, %r118, %r133;
	add.s32 	%r135, %r119, %r134;
	add.s32 	%r136, %r120, %r135;
	add.s32 	%r137, %r121, %r136;
	add.s32 	%r138, %r122, %r137;
	add.s32 	%r139, %r123, %r138;
	add.s32 	%r140, %r124, %r139;
	add.s32 	%r141, %r125, %r140;
	add.s32 	%r142, %r126, %r141;
	add.s32 	%r469, %r127, %r142;
	sub.s64 	%rd26, %rd19, %rd53;
	setp.lt.u64 	%p4, %rd26, 4096;
	@%p4 bra 	$L__BB24_45;
	add.s64 	%rd53, %rd53, 4096;
	setp.le.u64 	%p5, %rd53, %rd8;
	@%p5 bra 	$L__BB24_30;
$L__BB24_32:
	setp.le.u64 	%p6, %rd19, %rd53;
	cvt.u32.u64 	%r143, %rd53;
	cvt.u32.u64 	%r144, %rd19;
	sub.s32 	%r145, %r144, %r143;
	setp.ge.s32 	%p7, %r43, %r145;
	or.pred  	%p8, %p6, %p7;
	@%p8 bra 	$L__BB24_45;
	not.b32 	%r149, %r43;
	add.s32 	%r150, %r149, %r144;
	sub.s32 	%r152, %r150, %r143;
	shr.u32 	%r153, %r152, 8;
	add.s32 	%r48, %r153, 1;
	and.b32  	%r49, %r48, 15;
	setp.lt.u32 	%p9, %r152, 3840;
	mov.u32 	%r459, %r43;
	@%p9 bra 	$L__BB24_36;
	and.b32  	%r154, %r48, 33554416;
	neg.s32 	%r455, %r154;
	add.s64 	%rd27, %rd53, %rd6;
	shl.b64 	%rd28, %rd27, 2;
	add.s64 	%rd29, %rd28, %rd2;
	add.s64 	%rd54, %rd29, 8192;
	mov.u32 	%r459, %r43;
$L__BB24_35:
	.pragma "nounroll";
	ld.global.u32 	%r155, [%rd54+-8192];
	add.s32 	%r156, %r155, %r469;
	ld.global.u32 	%r157, [%rd54+-7168];
	add.s32 	%r158, %r157, %r156;
	ld.global.u32 	%r159, [%rd54+-6144];
	add.s32 	%r160, %r159, %r158;
	ld.global.u32 	%r161, [%rd54+-5120];
	add.s32 	%r162, %r161, %r160;
	ld.global.u32 	%r163, [%rd54+-4096];
	add.s32 	%r164, %r163, %r162;
	ld.global.u32 	%r165, [%rd54+-3072];
	add.s32 	%r166, %r165, %r164;
	ld.global.u32 	%r167, [%rd54+-2048];
	add.s32 	%r168, %r167, %r166;
	ld.global.u32 	%r169, [%rd54+-1024];
	add.s32 	%r170, %r169, %r168;
	ld.global.u32 	%r171, [%rd54];
	add.s32 	%r172, %r171, %r170;
	ld.global.u32 	%r173, [%rd54+1024];
	add.s32 	%r174, %r173, %r172;
	ld.global.u32 	%r175, [%rd54+2048];
	add.s32 	%r176, %r175, %r174;
	ld.global.u32 	%r177, [%rd54+3072];
	add.s32 	%r178, %r177, %r176;
	ld.global.u32 	%r179, [%rd54+4096];
	add.s32 	%r180, %r179, %r178;
	ld.global.u32 	%r181, [%rd54+5120];
	add.s32 	%r182, %r181, %r180;
	ld.global.u32 	%r183, [%rd54+6144];
	add.s32 	%r184, %r183, %r182;
	ld.global.u32 	%r185, [%rd54+7168];
	add.s32 	%r469, %r185, %r184;
	add.s32 	%r459, %r459, 4096;
	add.s32 	%r455, %r455, 16;
	add.s64 	%rd54, %rd54, 16384;
	setp.ne.s32 	%p10, %r455, 0;
	@%p10 bra 	$L__BB24_35;
$L__BB24_36:
	setp.eq.s32 	%p11, %r49, 0;
	@%p11 bra 	$L__BB24_45;
	and.b32  	%r60, %r48, 7;
	setp.lt.u32 	%p12, %r49, 8;
	@%p12 bra 	$L__BB24_39;
	cvt.u64.u32 	%rd30, %r459;
	add.s64 	%rd31, %rd53, %rd30;
	shl.b64 	%rd32, %rd31, 2;
	add.s64 	%rd33, %rd2, %rd32;
	ld.global.u32 	%r187, [%rd33];
	add.s32 	%r188, %r187, %r469;
	ld.global.u32 	%r189, [%rd33+1024];
	add.s32 	%r190, %r189, %r188;
	ld.global.u32 	%r191, [%rd33+2048];
	add.s32 	%r192, %r191, %r190;
	ld.global.u32 	%r193, [%rd33+3072];
	add.s32 	%r194, %r193, %r192;
	ld.global.u32 	%r195, [%rd33+4096];
	add.s32 	%r196, %r195, %r194;
	ld.global.u32 	%r197, [%rd33+5120];
	add.s32 	%r198, %r197, %r196;
	ld.global.u32 	%r199, [%rd33+6144];
	add.s32 	%r200, %r199, %r198;
	ld.global.u32 	%r201, [%rd33+7168];
	add.s32 	%r469, %r201, %r200;
	add.s32 	%r459, %r459, 2048;
$L__BB24_39:
	setp.eq.s32 	%p13, %r60, 0;
	@%p13 bra 	$L__BB24_45;
	and.b32  	%r66, %r48, 3;
	setp.lt.u32 	%p14, %r60, 4;
	@%p14 bra 	$L__BB24_42;
	cvt.u64.u32 	%rd34, %r459;
	add.s64 	%rd35, %rd53, %rd34;
	shl.b64 	%rd36, %rd35, 2;
	add.s64 	%rd37, %rd2, %rd36;
	ld.global.u32 	%r203, [%rd37];
	add.s32 	%r204, %r203, %r469;
	ld.global.u32 	%r205, [%rd37+1024];
	add.s32 	%r206, %r205, %r204;
	ld.global.u32 	%r207, [%rd37+2048];
	add.s32 	%r208, %r207, %r206;
	ld.global.u32 	%r209, [%rd37+3072];
	add.s32 	%r469, %r209, %r208;
	add.s32 	%r459, %r459, 1024;
$L__BB24_42:
	setp.eq.s32 	%p15, %r66, 0;
	@%p15 bra 	$L__BB24_45;
	cvt.u64.u32 	%rd38, %r459;
	add.s64 	%rd39, %rd53, %rd38;
	shl.b64 	%rd40, %rd39, 2;
	add.s64 	%rd55, %rd2, %rd40;
	neg.s32 	%r467, %r66;
$L__BB24_44:
	.pragma "nounroll";
	ld.global.u32 	%r210, [%rd55];
	add.s32 	%r469, %r210, %r469;
	add.s64 	%rd55, %rd55, 1024;
	add.s32 	%r467, %r467, 1;
	setp.ne.s32 	%p16, %r467, 0;
	@%p16 bra 	$L__BB24_44;
$L__BB24_45:
	// begin inline asm
	mov.u32 %r211, %laneid;
	// end inline asm
	mov.b32 	%r214, 1;
	mov.b32 	%r235, 31;
	mov.b32 	%r236, -1;
	// begin inline asm
	shfl.sync.down.b32 %r212, %r469, %r214, %r235, %r236;
	// end inline asm
	setp.gt.s32 	%p17, %r211, 30;
	selp.b32 	%r237, 0, %r212, %p17;
	add.s32 	%r218, %r237, %r469;
	mov.b32 	%r219, 2;
	// begin inline asm
	shfl.sync.down.b32 %r217, %r218, %r219, %r235, %r236;
	// end inline asm
	setp.gt.s32 	%p18, %r211, 29;
	selp.b32 	%r238, 0, %r217, %p18;
	add.s32 	%r223, %r218, %r238;
	mov.b32 	%r224, 4;
	// begin inline asm
	shfl.sync.down.b32 %r222, %r223, %r224, %r235, %r236;
	// end inline asm
	setp.gt.s32 	%p19, %r211, 27;
	selp.b32 	%r239, 0, %r222, %p19;
	add.s32 	%r228, %r223, %r239;
	mov.b32 	%r229, 8;
	// begin inline asm
	shfl.sync.down.b32 %r227, %r228, %r229, %r235, %r236;
	// end inline asm
	setp.gt.s32 	%p20, %r211, 23;
	selp.b32 	%r240, 0, %r227, %p20;
	add.s32 	%r233, %r228, %r240;
	mov.b32 	%r234, 16;
	// begin inline asm
	shfl.sync.down.b32 %r232, %r233, %r234, %r235, %r236;
	// end inline asm
	setp.gt.s32 	%p21, %r211, 15;
	selp.b32 	%r241, 0, %r232, %p21;
	add.s32 	%r470, %r233, %r241;
	setp.ne.s32 	%p22, %r211, 0;
	@%p22 bra 	$L__BB24_47;
	shr.u32 	%r242, %r43, 3;
	and.b32  	%r243, %r242, 124;
	mov.u32 	%r244, _ZZN3cub18CUB_300001_SM_10006detail6reduce28DeviceReduceSingleTileKernelINS2_10policy_hubIiyN4cuda3std3__44plusIiEEE10Policy1000EN6thrust24THRUST_300001_SM_1000_NS6detail15normal_iteratorINSD_10device_ptrIiEEEEPiyS9_iiNS7_10__identityEEEvT0_T1_T2_T3_T4_T6_E12temp_storage;
	add.s32 	%r245, %r244, %r243;
	st.shared.u32 	[%r245+8], %r470;
$L__BB24_47:
	bar.sync 	0;
	setp.ne.s32 	%p23, %r43, 0;
	@%p23 bra 	$L__BB24_49;
	ld.shared.u32 	%r246, [_ZZN3cub18CUB_300001_SM_10006detail6reduce28DeviceReduceSingleTileKernelINS2_10policy_hubIiyN4cuda3std3__44plusIiEEE10Policy1000EN6thrust24THRUST_300001_SM_1000_NS6detail15normal_iteratorINSD_10device_ptrIiEEEEPiyS9_iiNS7_10__identityEEEvT0_T1_T2_T3_T4_T6_E12temp_storage+12];
	add.s32 	%r247, %r246, %r470;
	ld.shared.u32 	%r248, [_ZZN3cub18CUB_300001_SM_10006detail6reduce28DeviceReduceSingleTileKernelINS2_10policy_hubIiyN4cuda3std3__44plusIiEEE10Policy1000EN6thrust24THRUST_300001_SM_1000_NS6detail15normal_iteratorINSD_10device_ptrIiEEEEPiyS9_iiNS7_10__identityEEEvT0_T1_T2_T3_T4_T6_E12temp_storage+16];
	add.s32 	%r249, %r247, %r248;
	ld.shared.u32 	%r250, [_ZZN3cub18CUB_300001_SM_10006detail6reduce28DeviceReduceSingleTileKernelINS2_10policy_hubIiyN4cuda3std3__44plusIiEEE10Policy1000EN6thrust24THRUST_300001_SM_1000_NS6detail15normal_iteratorINSD_10device_ptrIiEEEEPiyS9_iiNS7_10__identityEEEvT0_T1_T2_T3_T4_T6_E12temp_storage+20];
	add.s32 	%r251, %r249, %r250;
	ld.shared.u32 	%r252, [_ZZN3cub18CUB_300001_SM_10006detail6reduce28DeviceReduceSingleTileKernelINS2_10policy_hubIiyN4cuda3std3__44plusIiEEE10Policy1000EN6thrust24THRUST_300001_SM_1000_NS6detail15normal_iteratorINSD_10device_ptrIiEEEEPiyS9_iiNS7_10__identityEEEvT0_T1_T2_T3_T4_T6_E12temp_storage+24];
	add.s32 	%r253, %r251, %r252;
	ld.shared.u32 	%r254, [_ZZN3cub18CUB_300001_SM_10006detail6reduce28DeviceReduceSingleTileKernelINS2_10policy_hubIiyN4cuda3std3__44plusIiEEE10Policy1000EN6thrust24THRUST_300001_SM_1000_NS6detail15normal_iteratorINSD_10device_ptrIiEEEEPiyS9_iiNS7_10__identityEEEvT0_T1_T2_T3_T4_T6_E12temp_storage+28];
	add.s32 	%r255, %r253, %r254;
	ld.shared.u32 	%r256, [_ZZN3cub18CUB_300001_SM_10006detail6reduce28DeviceReduceSingleTileKernelINS2_10policy_hubIiyN4cuda3std3__44plusIiEEE10Policy1000EN6thrust24THRUST_300001_SM_1000_NS6detail15normal_iteratorINSD_10device_ptrIiEEEEPiyS9_iiNS7_10__identityEEEvT0_T1_T2_T3_T4_T6_E12temp_storage+32];
	add.s32 	%r257, %r255, %r256;
	ld.shared.u32 	%r258, [_ZZN3cub18CUB_300001_SM_10006detail6reduce28DeviceReduceSingleTileKernelINS2_10policy_hubIiyN4cuda3std3__44plusIiEEE10Policy1000EN6thrust24THRUST_300001_SM_1000_NS6detail15normal_iteratorINSD_10device_ptrIiEEEEPiyS9_iiNS7_10__identityEEEvT0_T1_T2_T3_T4_T6_E12temp_storage+36];
	add.s32 	%r470, %r257, %r258;
$L__BB24_49:
	mov.u32 	%r432, %tid.x;
	setp.ne.s32 	%p57, %r432, 0;
	@%p57 bra 	$L__BB24_51;
	add.s32 	%r433, %r470, %r81;
	st.global.u32 	[%rd1], %r433;
$L__BB24_51:
	ret;

}
	// .globl	_ZN3cub18CUB_300001_SM_10006detail6reduce18DeviceReduceKernelINS2_10policy_hubIiyN4cuda3std3__44plusIiEEE10Policy1000EN6thrust24THRUST_300001_SM_1000_NS6detail15normal_iteratorINSD_10device_ptrIiEEEEyS9_iNS7_10__identityEEEvT0_PT3_T1_NS0_13GridEvenShareISN_EET2_T4_
.visible .entry _ZN3cub18CUB_300001_SM_10006detail6reduce18DeviceReduceKernelINS2_10policy_hubIiyN4cuda3std3__44plusIiEEE10Policy1000EN6thrust24THRUST_300001_SM_1000_NS6detail15normal_iteratorINSD_10device_ptrIiEEEEyS9_iNS7_10__identityEEEvT0_PT3_T1_NS0_13GridEvenShareISN_EET2_T4_(
	.param .align 8 .b8 _ZN3cub18CUB_300001_SM_10006detail6reduce18DeviceReduceKernelINS2_10policy_hubIiyN4cuda3std3__44plusIiEEE10Policy1000EN6thrust24THRUST_300001_SM_1000_NS6detail15normal_iteratorINSD_10device_ptrIiEEEEyS9_iNS7_10__identityEEEvT0_PT3_T1_NS0_13GridEvenShareISN_EET2_T4__param_0[8],
	.param .u64 .ptr .align 1 _ZN3cub18CUB_300001_SM_10006detail6reduce18DeviceReduceKernelINS2_10policy_hubIiyN4cuda3std3__44plusIiEEE10Policy1000EN6thrust24THRUST_300001_SM_1000_NS6detail15normal_iteratorINSD_10device_ptrIiEEEEyS9_iNS7_10__identityEEEvT0_PT3_T1_NS0_13GridEvenShareISN_EET2_T4__param_1,
	.param .u64 _ZN3cub18CUB_300001_SM_10006detail6reduce18DeviceReduceKernelINS2_10policy_hubIiyN4cuda3std3__44plusIiEEE10Policy1000EN6thrust24THRUST_300001_SM_1000_NS6detail15normal_iteratorINSD_10device_ptrIiEEEEyS9_iNS7_10__identityEEEvT0_PT3_T1_NS0_13GridEvenShareISN_EET2_T4__param_2,
	.param .align 8 .b8 _ZN3cub18CUB_300001_SM_10006detail6reduce18DeviceReduceKernelINS2_10policy_hubIiyN4cuda3std3__44plusIiEEE10Policy1000EN6thrust24THRUST_300001_SM_1000_NS6detail15normal_iteratorINSD_10device_ptrIiEEEEyS9_iNS7_10__identityEEEvT0_PT3_T1_NS0_13GridEvenShareISN_EET2_T4__param_3[72],
	.param .align 1 .b8 _ZN3cub18CUB_300001_SM_10006detail6reduce18DeviceReduceKernelINS2_10policy_hubIiyN4cuda3std3__44plusIiEEE10Policy1000EN6thrust24THRUST_300001_SM_1000_NS6detail15normal_iteratorINSD_10device_ptrIiEEEEyS9_iNS7_10__identityEEEvT0_PT3_T1_NS0_13GridEvenShareISN_EET2_T4__param_4[1],
	.param .align 1 .b8 _ZN3cub18CUB_300001_SM_10006detail6reduce18DeviceReduceKernelINS2_10policy_hubIiyN4cuda3std3__44plusIiEEE10Policy1000EN6thrust24THRUST_300001_SM_1000_NS6detail15normal_iteratorINSD_10device_ptrIiEEEEyS9_iNS7_10__identityEEEvT0_PT3_T1_NS0_13GridEvenShareISN_EET2_T4__param_5[1]
)
.maxntid 256
{
	.reg .pred 	%p<57>;
	.reg .b16 	%rs<4>;
	.reg .b32 	%r<502>;
	.reg .b64 	%rd<78>;
	// demoted variable
	.shared .align 4 .b8 _ZZN3cub18CUB_300001_SM_10006detail6reduce18DeviceReduceKernelINS2_10policy_hubIiyN4cuda3std3__44plusIiEEE10Policy1000EN6thrust24THRUST_300001_SM_1000_NS6detail15normal_iteratorINSD_10device_ptrIiEEEEyS9_iNS7_10__identityEEEvT0_PT3_T1_NS0_13GridEvenShareISN_EET2_T4_E12temp_storage[44];
	ld.param.u64 	%rd1, [_ZN3cub18CUB_300001_SM_10006detail6reduce18DeviceReduceKernelINS2_10policy_hubIiyN4cuda3std3__44plusIiEEE10Policy1000EN6thrust24THRUST_300001_SM_1000_NS6detail15normal_iteratorINSD_10device_ptrIiEEEEyS9_iNS7_10__identityEEEvT0_PT3_T1_NS0_13GridEvenShareISN_EET2_T4__param_3+32];
	ld.param.u32 	%r1, [_ZN3cub18CUB_300001_SM_10006detail6reduce18DeviceReduceKernelINS2_10policy_hubIiyN4cuda3std3__44plusIiEEE10Policy1000EN6thrust24THRUST_300001_SM_1000_NS6detail15normal_iteratorINSD_10device_ptrIiEEEEyS9_iNS7_10__identityEEEvT0_PT3_T1_NS0_13GridEvenShareISN_EET2_T4__param_3+40];
	ld.param.u64 	%rd25, [_ZN3cub18CUB_300001_SM_10006detail6reduce18DeviceReduceKernelINS2_10policy_hubIiyN4cuda3std3__44plusIiEEE10Policy1000EN6thrust24THRUST_300001_SM_1000_NS6detail15normal_iteratorINSD_10device_ptrIiEEEEyS9_iNS7_10__identityEEEvT0_PT3_T1_NS0_13GridEvenShareISN_EET2_T4__param_0];
	cvta.to.global.u64 	%rd2, %rd25;
	mov.u32 	%r2, %ctaid.x;
	shl.b32 	%r88, %r1, 12;
	cvt.s64.s32 	%rd3, %r88;
	shl.b32 	%r89, %r2, 12;
	cvt.u64.u32 	%rd4, %r89;
	sub.s64 	%rd5, %rd1, %rd4;
	setp.gt.u64 	%p1, %rd5, 4095;
	@%p1 bra 	$L__BB25_25;
	cvt.u32.u64 	%r287, %rd4;
	cvt.u32.u64 	%r3, %rd1;
	sub.s32 	%r4, %r3, %r287;
	mov.u32 	%r5, %tid.x;
	setp.ge.s32 	%p23, %r5, %r4;
	mov.b32 	%r482, 0;
	mov.u32 	%r471, %r5;
	@%p23 bra 	$L__BB25_3;
	add.s32 	%r289, %r287, %r5;
	mul.wide.u32 	%rd51, %r289, 4;
	add.s64 	%rd52, %rd2, %rd51;
	ld.global.u32 	%r482, [%rd52];
	add.s32 	%r471, %r5, 256;
$L__BB25_3:
	setp.ge.s32 	%p24, %r471, %r4;
	@%p24 bra 	$L__BB25_16;
	not.b32 	%r292, %r471;
	add.s32 	%r293, %r292, %r3;
	sub.s32 	%r294, %r293, %r287;
	shr.u32 	%r295, %r294, 8;
	add.s32 	%r10, %r295, 1;
	and.b32  	%r11, %r10, 15;
	setp.lt.u32 	%p25, %r294, 3840;
	@%p25 bra 	$L__BB25_7;
	and.b32  	%r296, %r10, 33554416;
	neg.s32 	%r467, %r296;
	mul.wide.u32 	%rd53, %r2, 16384;
	mul.wide.u32 	%rd54, %r471, 4;
	or.b64  	%rd55, %rd53, %rd54;
	add.s64 	%rd56, %rd55, %rd2;
	add.s64 	%rd72, %rd56, 8192;
$L__BB25_6:
	.pragma "nounroll";
	ld.global.u32 	%r297, [%rd72+-8192];
	add.s32 	%r298, %r297, %r482;
	ld.global.u32 	%r299, [%rd72+-7168];
	add.s32 	%r300, %r299, %r298;
	ld.global.u32 	%r301, [%rd72+-6144];
	add.s32 	%r302, %r301, %r300;
	ld.global.u32 	%r303, [%rd72+-5120];
	add.s32 	%r304, %r303, %r302;
	ld.global.u32 	%r305, [%rd72+-4096];
	add.s32 	%r306, %r305, %r304;
	ld.global.u32 	%r307, [%rd72+-3072];
	add.s32 	%r308, %r307, %r306;
	ld.global.u32 	%r309, [%rd72+-2048];
	add.s32 	%r310, %r309, %r308;
	ld.global.u32 	%r311, [%rd72+-1024];
	add.s32 	%r312, %r311, %r310;
	ld.global.u32 	%r313, [%rd72];
	add.s32 	%r314, %r313, %r312;
	ld.global.u32 	%r315, [%rd72+1024];
	add.s32 	%r316, %r315, %r314;
	ld.global.u32 	%r317, [%rd72+2048];
	add.s32 	%r318, %r317, %r316;
	ld.global.u32 	%r319, [%rd72+3072];
	add.s32 	%r320, %r319, %r318;
	ld.global.u32 	%r321, [%rd72+4096];
	add.s32 	%r322, %r321, %r320;
	ld.global.u32 	%r323, [%rd72+5120];
	add.s32 	%r324, %r323, %r322;
	ld.global.u32 	%r325, [%rd72+6144];
	add.s32 	%r326, %r325, %r324;
	ld.global.u32 	%r327, [%rd72+7168];
	add.s32 	%r482, %r327, %r326;
	add.s32 	%r471, %r471, 4096;
	add.s32 	%r467, %r467, 16;
	add.s64 	%rd72, %rd72, 16384;
	setp.ne.s32 	%p26, %r467, 0;
	@%p26 bra 	$L__BB25_6;
$L__BB25_7:
	setp.eq.s32 	%p27, %r11, 0;
	@%p27 bra 	$L__BB25_16;
	and.b32  	%r22, %r10, 7;
	setp.lt.u32 	%p28, %r11, 8;
	@%p28 bra 	$L__BB25_10;
	cvt.s64.s32 	%rd57, %r471;
	add.s64 	%rd58, %rd57, %rd4;
	shl.b64 	%rd59, %rd58, 2;
	add.s64 	%rd60, %rd2, %rd59;
	ld.global.u32 	%r329, [%rd60];
	add.s32 	%r330, %r329, %r482;
	ld.global.u32 	%r331, [%rd60+1024];
	add.s32 	%r332, %r331, %r330;
	ld.global.u32 	%r333, [%rd60+2048];
	add.s32 	%r334, %r333, %r332;
	ld.global.u32 	%r335, [%rd60+3072];
	add.s32 	%r336, %r335, %r334;
	ld.global.u32 	%r337, [%rd60+4096];
	add.s32 	%r338, %r337, %r336;
	ld.global.u32 	%r339, [%rd60+5120];
	add.s32 	%r340, %r339, %r338;
	ld.global.u32 	%r341, [%rd60+6144];
	add.s32 	%r342, %r341, %r340;
	ld.global.u32 	%r343, [%rd60+7168];
	add.s32 	%r482, %r343, %r342;
	add.s32 	%r471, %r471, 2048;
$L__BB25_10:
	setp.eq.s32 	%p29, %r22, 0;
	@%p29 bra 	$L__BB25_16;
	and.b32  	%r28, %r10, 3;
	setp.lt.u32 	%p30, %r22, 4;
	@%p30 bra 	$L__BB25_13;
	cvt.s64.s32 	%rd61, %r471;
	add.s64 	%rd62, %rd61, %rd4;
	shl.b64 	%rd63, %rd62, 2;
	add.s64 	%rd64, %rd2, %rd63;
	ld.global.u32 	%r345, [%rd64];
	add.s32 	%r346, %r345, %r482;
	ld.global.u32 	%r347, [%rd64+1024];
	add.s32 	%r348, %r347, %r346;
	ld.global.u32 	%r349, [%rd64+2048];
	add.s32 	%r350, %r349, %r348;
	ld.global.u32 	%r351, [%rd64+3072];
	add.s32 	%r482, %r351, %r350;
	add.s32 	%r471, %r471, 1024;
$L__BB25_13:
	setp.eq.s32 	%p31, %r28, 0;
	@%p31 bra 	$L__BB25_16;
	mul.wide.u32 	%rd65, %r2, 16384;
	add.s64 	%rd9, %rd2, %rd65;
	neg.s32 	%r479, %r28;
$L__BB25_15:
	.pragma "nounroll";
	mul.wide.s32 	%rd66, %r471, 4;
	add.s64 	%rd67, %rd9, %rd66;
	ld.global.u32 	%r352, [%rd67];
	add.s32 	%r482, %r352, %r482;
	add.s32 	%r471, %r471, 256;
	add.s32 	%r479, %r479, 1;
	setp.ne.s32 	%p32, %r479, 0;
	@%p32 bra 	$L__BB25_15;
$L__BB25_16:
	setp.lt.s32 	%p33, %r4, 256;
	@%p33 bra 	$L__BB25_21;
	// begin inline asm
	mov.u32 %r416, %laneid;
	// end inline asm
	mov.b32 	%r419, 1;
	mov.b32 	%r440, 31;
	mov.b32 	%r441, -1;
	// begin inline asm
	shfl.sync.down.b32 %r417, %r482, %r419, %r440, %r441;
	// end inline asm
	setp.gt.s32 	%p49, %r416, 30;
	selp.b32 	%r442, 0, %r417, %p49;
	add.s32 	%r423, %r442, %r482;
	mov.b32 	%r424, 2;
	// begin inline asm
	shfl.sync.down.b32 %r422, %r423, %r424, %r440, %r441;
	// end inline asm
	setp.gt.s32 	%p50, %r416, 29;
	selp.b32 	%r443, 0, %r422, %p50;
	add.s32 	%r428, %r423, %r443;
	mov.b32 	%r429, 4;
	// begin inline asm
	shfl.sync.down.b32 %r427, %r428, %r429, %r440, %r441;
	// end inline asm
	setp.gt.s32 	%p51, %r416, 27;
	selp.b32 	%r444, 0, %r427, %p51;
	add.s32 	%r433, %r428, %r444;
	mov.b32 	%r434, 8;
	// begin inline asm
	shfl.sync.down.b32 %r432, %r433, %r434, %r440, %r441;
	// end inline asm
	setp.gt.s32 	%p52, %r416, 23;
	selp.b32 	%r445, 0, %r432, %p52;
	add.s32 	%r438, %r433, %r445;
	mov.b32 	%r439, 16;
	// begin inline asm
	shfl.sync.down.b32 %r437, %r438, %r439, %r440, %r441;
	// end inline asm
	setp.gt.s32 	%p53, %r416, 15;
	selp.b32 	%r446, 0, %r437, %p53;
	add.s32 	%r501, %r438, %r446;
	setp.ne.s32 	%p54, %r416, 0;
	@%p54 bra 	$L__BB25_19;
	shr.u32 	%r447, %r5, 3;
	and.b32  	%r448, %r447, 124;
	mov.u32 	%r449, _ZZN3cub18CUB_300001_SM_10006detail6reduce18DeviceReduceKernelINS2_10policy_hubIiyN4cuda3std3__44plusIiEEE10Policy1000EN6thrust24THRUST_300001_SM_1000_NS6detail15normal_iteratorINSD_10device_ptrIiEEEEyS9_iNS7_10__identityEEEvT0_PT3_T1_NS0_13GridEvenShareISN_EET2_T4_E12temp_storage;
	add.s32 	%r450, %r449, %r448;
	st.shared.u32 	[%r450+8], %r501;
$L__BB25_19:
	bar.sync 	0;
	setp.ne.s32 	%p55, %r5, 0;
	@%p55 bra 	$L__BB25_46;
	ld.shared.u32 	%r451, [_ZZN3cub18CUB_300001_SM_10006detail6reduce18DeviceReduceKernelINS2_10policy_hubIiyN4cuda3std3__44plusIiEEE10Policy1000EN6thrust24THRUST_300001_SM_1000_NS6detail15normal_iteratorINSD_10device_ptrIiEEEEyS9_iNS7_10__identityEEEvT0_PT3_T1_NS0_13GridEvenShareISN_EET2_T4_E12temp_storage+12];
	add.s32 	%r452, %r451, %r501;
	ld.shared.u32 	%r453, [_ZZN3cub18CUB_300001_SM_10006detail6reduce18DeviceReduceKernelINS2_10policy_hubIiyN4cuda3std3__44plusIiEEE10Policy1000EN6thrust24THRUST_300001_SM_1000_NS6detail15normal_iteratorINSD_10device_ptrIiEEEEyS9_iNS7_10__identityEEEvT0_PT3_T1_NS0_13GridEvenShareISN_EET2_T4_E12temp_storage+16];
	add.s32 	%r454, %r452, %r453;
	ld.shared.u32 	%r455, [_ZZN3cub18CUB_300001_SM_10006detail6reduce18DeviceReduceKernelINS2_10policy_hubIiyN4cuda3std3__44plusIiEEE10Policy1000EN6thrust24THRUST_300001_SM_1000_NS6detail15normal_iteratorINSD_10device_ptrIiEEEEyS9_iNS7_10__identityEEEvT0_PT3_T1_NS0_13GridEvenShareISN_EET2_T4_E12temp_storage+20];
	add.s32 	%r456, %r454, %r455;
	ld.shared.u32 	%r457, [_ZZN3cub18CUB_300001_SM_10006detail6reduce18DeviceReduceKernelINS2_10policy_hubIiyN4cuda3std3__44plusIiEEE10Policy1000EN6thrust24THRUST_300001_SM_1000_NS6detail15normal_iteratorINSD_10device_ptrIiEEEEyS9_iNS7_10__identityEEEvT0_PT3_T1_NS0_13GridEvenShareISN_EET2_T4_E12temp_storage+24];
	add.s32 	%r458, %r456, %r457;
	ld.shared.u32 	%r459, [_ZZN3cub18CUB_300001_SM_10006detail6reduce18DeviceReduceKernelINS2_10policy_hubIiyN4cuda3std3__44plusIiEEE10Policy1000EN6thrust24THRUST_300001_SM_1000_NS6detail15normal_iteratorINSD_10device_ptrIiEEEEyS9_iNS7_10__identityEEEvT0_PT3_T1_NS0_13GridEvenShareISN_EET2_T4_E12temp_storage+28];
	add.s32 	%r460, %r458, %r459;
	ld.shared.u32 	%r461, [_ZZN3cub18CUB_300001_SM_10006detail6reduce18DeviceReduceKernelINS2_10policy_hubIiyN4cuda3std3__44plusIiEEE10Policy1000EN6thrust24THRUST_300001_SM_1000_NS6detail15normal_iteratorINSD_10device_ptrIiEEEEyS9_iNS7_10__identityEEEvT0_PT3_T1_NS0_13GridEvenShareISN_EET2_T4_E12temp_storage+32];
	add.s32 	%r462, %r460, %r461;
	ld.shared.u32 	%r463, [_ZZN3cub18CUB_300001_SM_10006detail6reduce18DeviceReduceKernelINS2_10policy_hubIiyN4cuda3std3__44plusIiEEE10Policy1000EN6thrust24THRUST_300001_SM_1000_NS6detail15normal_iteratorINSD_10device_ptrIiEEEEyS9_iNS7_10__identityEEEvT0_PT3_T1_NS0_13GridEvenShareISN_EET2_T4_E12temp_storage+36];
	add.s32 	%r501, %r462, %r463;
	bra.uni 	$L__BB25_46;
$L__BB25_21:
	// begin inline asm
	mov.u32 %r353, %laneid;
	// end inline asm
	and.b32  	%r379, %r5, 992;
	add.s32 	%r380, %r379, 32;
	setp.gt.s32 	%p34, %r380, %r4;
	not.b32 	%r381, %r379;
	add.s32 	%r382, %r4, %r381;
	selp.b32 	%r377, %r382, 31, %p34;
	mov.b32 	%r356, 1;
	mov.b32 	%r378, -1;
	// begin inline asm
	shfl.sync.down.b32 %r354, %r482, %r356, %r377, %r378;
	// end inline asm
	setp.lt.s32 	%p35, %r353, %r377;
	selp.b32 	%r383, %r354, 0, %p35;
	add.s32 	%r360, %r383, %r482;
	mov.b32 	%r361, 2;
	// begin inline asm
	shfl.sync.down.b32 %r359, %r360, %r361, %r377, %r378;
	// end inline asm
	add.s32 	%r384, %r353, 2;
	setp.gt.s32 	%p36, %r384, %r377;
	selp.b32 	%r385, 0, %r359, %p36;
	add.s32 	%r365, %r360, %r385;
	mov.b32 	%r366, 4;
	// begin inline asm
	shfl.sync.down.b32 %r364, %r365, %r366, %r377, %r378;
	// end inline asm
	add.s32 	%r386, %r353, 4;
	setp.gt.s32 	%p37, %r386, %r377;
	selp.b32 	%r387, 0, %r364, %p37;
	add.s32 	%r370, %r365, %r387;
	mov.b32 	%r371, 8;
	// begin inline asm
	shfl.sync.down.b32 %r369, %r370, %r371, %r377, %r378;
	// end inline asm
	add.s32 	%r388, %r353, 8;
	setp.gt.s32 	%p38, %r388, %r377;
	selp.b32 	%r389, 0, %r369, %p38;
	add.s32 	%r375, %r370, %r389;
	mov.b32 	%r376, 16;
	// begin inline asm
	shfl.sync.down.b32 %r374, %r375, %r376, %r377, %r378;
	// end inline asm
	add.s32 	%r390, %r353, 16;
	setp.gt.s32 	%p39, %r390, %r377;
	selp.b32 	%r391, 0, %r374, %p39;
	add.s32 	%r501, %r375, %r391;
	setp.ne.s32 	%p40, %r353, 0;
	@%p40 bra 	$L__BB25_23;
	shr.u32 	%r392, %r5, 3;
	and.b32  	%r393, %r392, 124;
	mov.u32 	%r394, _ZZN3cub18CUB_300001_SM_10006detail6reduce18DeviceReduceKernelINS2_10policy_hubIiyN4cuda3std3__44plusIiEEE10Policy1000EN6thrust24THRUST_300001_SM_1000_NS6detail15normal_iteratorINSD_10device_ptrIiEEEEyS9_iNS7_10__identityEEEvT0_PT3_T1_NS0_13GridEvenShareISN_EET2_T4_E12temp_storage;
	add.s32 	%r395, %r394, %r393;
	st.shared.u32 	[%r395+8], %r501;
$L__BB25_23:
	bar.sync 	0;
	setp.ne.s32 	%p41, %r5, 0;
	@%p41 bra 	$L__BB25_46;
	setp.gt.s32 	%p42, %r4, 32;
	ld.shared.u32 	%r396, [_ZZN3cub18CUB_300001_SM_10006detail6reduce18DeviceReduceKernelINS2_10policy_hubIiyN4cuda3std3__44plusIiEEE10Policy1000EN6thrust24THRUST_300001_SM_1000_NS6detail15normal_iteratorINSD_10device_ptrIiEEEEyS9_iNS7_10__identityEEEvT0_PT3_T1_NS0_13GridEvenShareISN_EET2_T4_E12temp_storage+12];
	selp.b32 	%r397, %r396, 0, %p42;
	add.s32 	%r398, %r397, %r501;
	setp.gt.s32 	%p43, %r4, 64;
	ld.shared.u32 	%r399, [_ZZN3cub18CUB_300001_SM_10006detail6reduce18DeviceReduceKernelINS2_10policy_hubIiyN4cuda3std3__44plusIiEEE10Policy1000EN6thrust24THRUST_300001_SM_1000_NS6detail15normal_iteratorINSD_10device_ptrIiEEEEyS9_iNS7_10__identityEEEvT0_PT3_T1_NS0_13GridEvenShareISN_EET2_T4_E12temp_storage+16];
	selp.b32 	%r400, %r399, 0, %p43;
	add.s32 	%r401, %r398, %r400;
	setp.gt.s32 	%p44, %r4, 96;
	ld.shared.u32 	%r402, [_ZZN3cub18CUB_300001_SM_10006detail6reduce18DeviceReduceKernelINS2_10policy_hubIiyN4cuda3std3__44plusIiEEE10Policy1000EN6thrust24THRUST_300001_SM_1000_NS6detail15normal_iteratorINSD_10device_ptrIiEEEEyS9_iNS7_10__identityEEEvT0_PT3_T1_NS0_13GridEvenShareISN_EET2_T4_E12temp_storage+20];
	selp.b32 	%r403, %r402, 0, %p44;
	add.s32 	%r404, %r401, %r403;
	setp.gt.s32 	%p45, %r4, 128;
	ld.shared.u32 	%r405, [_ZZN3cub18CUB_300001_SM_10006detail6reduce18DeviceReduceKernelINS2_10policy_hubIiyN4cuda3std3__44plusIiEEE10Policy1000EN6thrust24THRUST_300001_SM_1000_NS6detail15normal_iteratorINSD_10device_ptrIiEEEEyS9_iNS7_10__identityEEEvT0_PT3_T1_NS0_13GridEvenShareISN_EET2_T4_E12temp_storage+24];
	selp.b32 	%r406, %r405, 0, %p45;
	add.s32 	%r407, %r404, %r406;
	setp.gt.s32 	%p46, %r4, 160;
	ld.shared.u32 	%r408, [_ZZN3cub18CUB_300001_SM_10006detail6reduce18DeviceReduceKernelINS2_10policy_hubIiyN4cuda3std3__44plusIiEEE10Policy1000EN6thrust24THRUST_300001_SM_1000_NS6detail15normal_iteratorINSD_10device_ptrIiEEEEyS9_iNS7_10__identityEEEvT0_PT3_T1_NS0_13GridEvenShareISN_EET2_T4_E12temp_storage+28];
	selp.b32 	%r409, %r408, 0, %p46;
	add.s32 	%r410, %r407, %r409;
	setp.gt.s32 	%p47, %r4, 192;
	ld.shared.u32 	%r411, [_ZZN3cub18CUB_300001_SM_10006detail6reduce18DeviceReduceKernelINS2_10policy_hubIiyN4cuda3std3__44plusIiEEE10Policy1000EN6thrust24THRUST_300001_SM_1000_NS6detail15normal_iteratorINSD_10device_ptrIiEEEEyS9_iNS7_10__identityEEEvT0_PT3_T1_NS0_13GridEvenShareISN_EET2_T4_E12temp_storage+32];
	selp.b32 	%r412, %r411, 0, %p47;
	add.s32 	%r413, %r410, %r412;
	setp.gt.s32 	%p48, %r4, 224;
	ld.shared.u32 	%r414, [_ZZN3cub18CUB_300001_SM_10006detail6reduce18DeviceReduceKernelINS2_10policy_hubIiyN4cuda3std3__44plusIiEEE10Policy1000EN6thrust24THRUST_300001_SM_1000_NS6detail15normal_iteratorINSD_10device_ptrIiEEEEyS9_iNS7_10__identityEEEvT0_PT3_T1_NS0_13GridEvenShareISN_EET2_T4_E12temp_storage+36];
	selp.b32 	%r415, %r414, 0, %p48;
	add.s32 	%r501, %r413, %r415;
	bra.uni 	$L__BB25_46;
$L__BB25_25:
	cvt.u32.u64 	%r90, %rd4;
	mov.u32 	%r46, %tid.x;
	add.s32 	%r91, %r46, %r90;
	mul.wide.u32 	%rd26, %r91, 4;
	add.s64 	%rd27, %rd2, %rd26;
	ld.global.u32 	%r92, [%rd27];
	ld.global.u32 	%r93, [%rd27+1024];
	ld.global.u32 	%r94, [%rd27+2048];
	ld.global.u32 	%r95, [%rd27+3072];
	ld.global.u32 	%r96, [%rd27+4096];
	ld.global.u32 	%r97, [%rd27+5120];
	ld.global.u32 	%r98, [%rd27+6144];
	ld.global.u32 	%r99, [%rd27+7168];
	ld.global.u32 	%r100, [%rd27+8192];
	ld.global.u32 	%r101, [%rd27+9216];
	ld.global.u32 	%r102, [%rd27+10240];
	ld.global.u32 	%r103, [%rd27+11264];
	ld.global.u32 	%r104, [%rd27+12288];
	ld.global.u32 	%r105, [%rd27+13312];
	ld.global.u32 	%r106, [%rd27+14336];
	ld.global.u32 	%r107, [%rd27+15360];
	add.s32 	%r108, %r93, %r92;
	add.s32 	%r109, %r94, %r108;
	add.s32 	%r110, %r95, %r109;
	add.s32 	%r111, %r96, %r110;
	add.s32 	%r112, %r97, %r111;
	add.s32 	%r113, %r98, %r112;
	add.s32 	%r114, %r99, %r113;
	add.s32 	%r115, %r100, %r114;
	add.s32 	%r116, %r101, %r115;
	add.s32 	%r117, %r102, %r116;
	add.s32 	%r118, %r103, %r117;
	add.s32 	%r119, %r104, %r118;
	add.s32 	%r120, %r105, %r119;
	add.s32 	%r121, %r106, %r120;
	add.s32 	%r500, %r107, %r121;
	setp.lt.u64 	%p2, %rd5, %rd3;
	@%p2 bra 	$L__BB25_42;
	cvt.u32.u64 	%r123, %rd3;
	cvt.u64.u32 	%rd28, %r46;
	add.s64 	%rd74, %rd4, %rd3;
	cvt.u32.u64 	%r48, %rd1;
	not.b32 	%r125, %r46;
	add.s32 	%r126, %r125, %r48;
	sub.s32 	%r127, %r126, %r123;
	sub.s32 	%r483, %r127, %r90;
	add.s64 	%rd29, %rd74, %rd28;
	shl.b64 	%rd30, %rd29, 2;
	add.s64 	%rd31, %rd30, %rd2;
	add.s64 	%rd73, %rd31, 8192;
	mov.b32 	%r484, 0;
	shl.b32 	%r128, %r1, 12;
	mov.u64 	%rd75, %rd4;
$L__BB25_27:
	cvt.s64.s32 	%rd15, %r128;
	add.s64 	%rd75, %rd75, %rd15;
	add.s64 	%rd32, %rd1, -4096;
	setp.gt.u64 	%p3, %rd75, %rd32;
	@%p3 bra 	$L__BB25_29;
	shl.b32 	%r129, %r1, 12;
	cvt.s64.s32 	%rd33, %r129;
	cvt.u64.u32 	%rd34, %r46;
	add.s64 	%rd35, %rd75, %rd34;
	shl.b64 	%rd36, %rd35, 2;
	add.s64 	%rd37, %rd2, %rd36;
	ld.global.u32 	%r130, [%rd37];
	ld.global.u32 	%r131, [%rd37+1024];
	ld.global.u32 	%r132, [%rd37+2048];
	ld.global.u32 	%r133, [%rd37+3072];
	ld.global.u32 	%r134, [%rd37+4096];
	ld.global.u32 	%r135, [%rd37+5120];
	ld.global.u32 	%r136, [%rd37+6144];
	ld.global.u32 	%r137, [%rd37+7168];
	ld.global.u32 	%r138, [%rd37+8192];
	ld.global.u32 	%r139, [%rd37+9216];
	ld.global.u32 	%r140, [%rd37+10240];
	ld.global.u32 	%r141, [%rd37+11264];
	ld.global.u32 	%r142, [%rd37+12288];
	ld.global.u32 	%r143, [%rd37+13312];
	ld.global.u32 	%r144, [%rd37+14336];
	ld.global.u32 	%r145, [%rd37+15360];
	add.s32 	%r146, %r130, %r500;
	add.s32 	%r147, %r131, %r146;
	add.s32 	%r148, %r132, %r147;
	add.s32 	%r149, %r133, %r148;
	add.s32 	%r150, %r134, %r149;
	add.s32 	%r151, %r135, %r150;
	add.s32 	%r152, %r136, %r151;
	add.s32 	%r153, %r137, %r152;
	add.s32 	%r154, %r138, %r153;
	add.s32 	%r155, %r139, %r154;
	add.s32 	%r156, %r140, %r155;
	add.s32 	%r157, %r141, %r156;
	add.s32 	%r158, %r142, %r157;
	add.s32 	%r159, %r143, %r158;
	add.s32 	%r160, %r144, %r159;
	add.s32 	%r500, %r145, %r160;
	sub.s64 	%rd38, %rd1, %rd75;
	setp.lt.u64 	%p4, %rd38, %rd33;
	add.s32 	%r484, %r484, 1;
	add.s64 	%rd74, %rd74, %rd33;
	sub.s32 	%r483, %r483, %r129;
	mul.wide.s32 	%rd39, %r129, 4;
	add.s64 	%rd73, %rd73, %rd39;
	@%p4 bra 	$L__BB25_42;
	bra.uni 	$L__BB25_27;
$L__BB25_29:
	setp.le.u64 	%p5, %rd1, %rd75;
	cvt.u32.u64 	%r161, %rd75;
	cvt.u32.u64 	%r162, %rd1;
	sub.s32 	%r163, %r162, %r161;
	setp.ge.s32 	%p6, %r46, %r163;
	or.pred  	%p7, %p5, %p6;
	@%p7 bra 	$L__BB25_42;
	cvt.u32.u64 	%r166, %rd15;
	cvt.u32.u64 	%r167, %rd4;
	not.b32 	%r168, %r46;
	add.s32 	%r169, %r168, %r48;
	add.s32 	%r170, %r166, %r167;
	sub.s32 	%r171, %r169, %r170;
	mul.lo.s32 	%r172, %r1, %r484;
	shl.b32 	%r173, %r172, 12;
	sub.s32 	%r174, %r171, %r173;
	shr.u32 	%r175, %r174, 8;
	add.s32 	%r56, %r175, 1;
	and.b32  	%r57, %r56, 15;
	setp.lt.u32 	%p8, %r174, 3840;
	mov.u32 	%r490, %r46;
	@%p8 bra 	$L__BB25_33;
	shr.u32 	%r176, %r483, 8;
	add.s32 	%r177, %r176, 1;
	and.b32  	%r178, %r177, 33554416;
	neg.s32 	%r486, %r178;
	mov.u32 	%r490, %r46;
$L__BB25_32:
	.pragma "nounroll";
	ld.global.u32 	%r179, [%rd73+-8192];
	add.s32 	%r180, %r179, %r500;
	ld.global.u32 	%r181, [%rd73+-7168];
	add.s32 	%r182, %r181, %r180;
	ld.global.u32 	%r183, [%rd73+-6144];
	add.s32 	%r184, %r183, %r182;
	ld.global.u32 	%r185, [%rd73+-5120];
	add.s32 	%r186, %r185, %r184;
	ld.global.u32 	%r187, [%rd73+-4096];
	add.s32 	%r188, %r187, %r186;
	ld.global.u32 	%r189, [%rd73+-3072];
	add.s32 	%r190, %r189, %r188;
	ld.global.u32 	%r191, [%rd73+-2048];
	add.s32 	%r192, %r191, %r190;
	ld.global.u32 	%r193, [%rd73+-1024];
	add.s32 	%r194, %r193, %r192;
	ld.global.u32 	%r195, [%rd73];
	add.s32 	%r196, %r195, %r194;
	ld.global.u32 	%r197, [%rd73+1024];
	add.s32 	%r198, %r197, %r196;
	ld.global.u32 	%r199, [%rd73+2048];
	add.s32 	%r200, %r199, %r198;
	ld.global.u32 	%r201, [%rd73+3072];
	add.s32 	%r202, %r201, %r200;
	ld.global.u32 	%r203, [%rd73+4096];
	add.s32 	%r204, %r203, %r202;
	ld.global.u32 	%r205, [%rd73+5120];
	add.s32 	%r206, %r205, %r204;
	ld.global.u32 	%r207, [%rd73+6144];
	add.s32 	%r208, %r207, %r206;
	ld.global.u32 	%r209, [%rd73+7168];
	add.s32 	%r500, %r209, %r208;
	add.s32 	%r490, %r490, 4096;
	add.s32 	%r486, %r486, 16;
	add.s64 	%rd73, %rd73, 16384;
	setp.ne.s32 	%p9, %r486, 0;
	@%p9 bra 	$L__BB25_32;
$L__BB25_33:
	setp.eq.s32 	%p10, %r57, 0;
	@%p10 bra 	$L__BB25_42;
	and.b32  	%r68, %r56, 7;
	setp.lt.u32 	%p11, %r57, 8;
	@%p11 bra 	$L__BB25_36;
	cvt.u64.u32 	%rd40, %r490;
	add.s64 	%rd41, %rd75, %rd40;
	shl.b64 	%rd42, %rd41, 2;
	add.s64 	%rd43, %rd2, %rd42;
	ld.global.u32 	%r211, [%rd43];
	add.s32 	%r212, %r211, %r500;
	ld.global.u32 	%r213, [%rd43+1024];
	add.s32 	%r214, %r213, %r212;
	ld.global.u32 	%r215, [%rd43+2048];
	add.s32 	%r216, %r215, %r214;
	ld.global.u32 	%r217, [%rd43+3072];
	add.s32 	%r218, %r217, %r216;
	ld.global.u32 	%r219, [%rd43+4096];
	add.s32 	%r220, %r219, %r218;
	ld.global.u32 	%r221, [%rd43+5120];
	add.s32 	%r222, %r221, %r220;
	ld.global.u32 	%r223, [%rd43+6144];
	add.s32 	%r224, %r223, %r222;
	ld.global.u32 	%r225, [%rd43+7168];
	add.s32 	%r500, %r225, %r224;
	add.s32 	%r490, %r490, 2048;
$L__BB25_36:
	setp.eq.s32 	%p12, %r68, 0;
	@%p12 bra 	$L__BB25_42;
	setp.lt.u32 	%p13, %r68, 4;
	@%p13 bra 	$L__BB25_39;
	cvt.u64.u32 	%rd44, %r490;
	add.s64 	%rd45, %rd75, %rd44;
	shl.b64 	%rd46, %rd45, 2;
	add.s64 	%rd47, %rd2, %rd46;
	ld.global.u32 	%r227, [%rd47];
	add.s32 	%r228, %r227, %r500;
	ld.global.u32 	%r229, [%rd47+1024];
	add.s32 	%r230, %r229, %r228;
	ld.global.u32 	%r231, [%rd47+2048];
	add.s32 	%r232, %r231, %r230;
	ld.global.u32 	%r233, [%rd47+3072];
	add.s32 	%r500, %r233, %r232;
	add.s32 	%r490, %r490, 1024;
$L__BB25_39:
	and.b32  	%r234, %r56, 3;
	setp.eq.s32 	%p14, %r234, 0;
	@%p14 bra 	$L__BB25_42;
	cvt.u64.u32 	%rd48, %r490;
	add.s64 	%rd49, %rd48, %rd74;
	shl.b64 	%rd50, %rd49, 2;
	add.s64 	%rd77, %rd2, %rd50;
	cvt.u16.u32 	%rs1, %r483;
	shr.u16 	%rs2, %rs1, 8;
	add.s16 	%rs3, %rs2, 1;
	cvt.u32.u16 	%r235, %rs3;
	and.b32  	%r236, %r235, 3;
	neg.s32 	%r498, %r236;
$L__BB25_41:
	.pragma "nounroll";
	ld.global.u32 	%r237, [%rd77];
	add.s32 	%r500, %r237, %r500;
	add.s64 	%rd77, %rd77, 1024;
	add.s32 	%r498, %r498, 1;
	setp.ne.s32 	%p15, %r498, 0;
	@%p15 bra 	$L__BB25_41;
$L__BB25_42:
	// begin inline asm
	mov.u32 %r238, %laneid;
	// end inline asm
	mov.b32 	%r241, 1;
	mov.b32 	%r262, 31;
	mov.b32 	%r263, -1;
	// begin inline asm
	shfl.sync.down.b32 %r239, %r500, %r241, %r262, %r263;
	// end inline asm
	setp.gt.s32 	%p16, %r238, 30;
	selp.b32 	%r264, 0, %r239, %p16;
	add.s32 	%r245, %r264, %r500;
	mov.b32 	%r246, 2;
	// begin inline asm
	shfl.sync.down.b32 %r244, %r245, %r246, %r262, %r263;
	// end inline asm
	setp.gt.s32 	%p17, %r238, 29;
	selp.b32 	%r265, 0, %r244, %p17;
	add.s32 	%r250, %r245, %r265;
	mov.b32 	%r251, 4;
	// begin inline asm
	shfl.sync.down.b32 %r249, %r250, %r251, %r262, %r263;
	// end inline asm
	setp.gt.s32 	%p18, %r238, 27;
	selp.b32 	%r266, 0, %r249, %p18;
	add.s32 	%r255, %r250, %r266;
	mov.b32 	%r256, 8;
	// begin inline asm
	shfl.sync.down.b32 %r254, %r255, %r256, %r262, %r263;
	// end inline asm
	setp.gt.s32 	%p19, %r238, 23;
	selp.b32 	%r267, 0, %r254, %p19;
	add.s32 	%r260, %r255, %r267;
	mov.b32 	%r261, 16;
	// begin inline asm
	shfl.sync.down.b32 %r259, %r260, %r261, %r262, %r263;
	// end inline asm
	setp.gt.s32 	%p20, %r238, 15;
	selp.b32 	%r268, 0, %r259, %p20;
	add.s32 	%r501, %r260, %r268;
	setp.ne.s32 	%p21, %r238, 0;
	@%p21 bra 	$L__BB25_44;
	shr.u32 	%r269, %r46, 3;
	and.b32  	%r270, %r269, 124;
	mov.u32 	%r271, _ZZN3cub18CUB_300001_SM_10006detail6reduce18DeviceReduceKernelINS2_10policy_hubIiyN4cuda3std3__44plusIiEEE10Policy1000EN6thrust24THRUST_300001_SM_1000_NS6detail15normal_iteratorINSD_10device_ptrIiEEEEyS9_iNS7_10__identityEEEvT0_PT3_T1_NS0_13GridEvenShareISN_EET2_T4_E12temp_storage;
	add.s32 	%r272, %r271, %r270;
	st.shared.u32 	[%r272+8], %r501;
$L__BB25_44:
	bar.sync 	0;
	setp.ne.s32 	%p22, %r46, 0;
	@%p22 bra 	$L__BB25_46;
	ld.shared.u32 	%r273, [_ZZN3cub18CUB_300001_SM_10006detail6reduce18DeviceReduceKernelINS2_10policy_hubIiyN4cuda3std3__44plusIiEEE10Policy1000EN6thrust24THRUST_300001_SM_1000_NS6detail15normal_iteratorINSD_10device_ptrIiEEEEyS9_iNS7_10__identityEEEvT0_PT3_T1_NS0_13GridEvenShareISN_EET2_T4_E12temp_storage+12];
	add.s32 	%r274, %r273, %r501;
	ld.shared.u32 	%r275, [_ZZN3cub18CUB_300001_SM_10006detail6reduce18DeviceReduceKernelINS2_10policy_hubIiyN4cuda3std3__44plusIiEEE10Policy1000EN6thrust24THRUST_300001_SM_1000_NS6detail15normal_iteratorINSD_10device_ptrIiEEEEyS9_iNS7_10__identityEEEvT0_PT3_T1_NS0_13GridEvenShareISN_EET2_T4_E12temp_storage+16];
	add.s32 	%r276, %r274, %r275;
	ld.shared.u32 	%r277, [_ZZN3cub18CUB_300001_SM_10006detail6reduce18DeviceReduceKernelINS2_10policy_hubIiyN4cuda3std3__44plusIiEEE10Policy1000EN6thrust24THRUST_300001_SM_1000_NS6detail15normal_iteratorINSD_10device_ptrIiEEEEyS9_iNS7_10__identityEEEvT0_PT3_T1_NS0_13GridEvenShareISN_EET2_T4_E12temp_storage+20];
	add.s32 	%r278, %r276, %r277;
	ld.shared.u32 	%r279, [_ZZN3cub18CUB_300001_SM_10006detail6reduce18DeviceReduceKernelINS2_10policy_hubIiyN4cuda3std3__44plusIiEEE10Policy1000EN6thrust24THRUST_300001_SM_1000_NS6detail15normal_iteratorINSD_10device_ptrIiEEEEyS9_iNS7_10__identityEEEvT0_PT3_T1_NS0_13GridEvenShareISN_EET2_T4_E12temp_storage+24];
	add.s32 	%r280, %r278, %r279;
	ld.shared.u32 	%r281, [_ZZN3cub18CUB_300001_SM_10006detail6reduce18DeviceReduceKernelINS2_10policy_hubIiyN4cuda3std3__44plusIiEEE10Policy1000EN6thrust24THRUST_300001_SM_1000_NS6detail15normal_iteratorINSD_10device_ptrIiEEEEyS9_iNS7_10__identityEEEvT0_PT3_T1_NS0_13GridEvenShareISN_EET2_T4_E12temp_storage+28];
	add.s32 	%r282, %r280, %r281;
	ld.shared.u32 	%r283, [_ZZN3cub18CUB_300001_SM_10006detail6reduce18DeviceReduceKernelINS2_10policy_hubIiyN4cuda3std3__44plusIiEEE10Policy1000EN6thrust24THRUST_300001_SM_1000_NS6detail15normal_iteratorINSD_10device_ptrIiEEEEyS9_iNS7_10__identityEEEvT0_PT3_T1_NS0_13GridEvenShareISN_EET2_T4_E12temp_storage+32];
	add.s32 	%r284, %r282, %r283;
	ld.shared.u32 	%r285, [_ZZN3cub18CUB_300001_SM_10006detail6reduce18DeviceReduceKernelINS2_10policy_hubIiyN4cuda3std3__44plusIiEEE10Policy1000EN6thrust24THRUST_300001_SM_1000_NS6detail15normal_iteratorINSD_10device_ptrIiEEEEyS9_iNS7_10__identityEEEvT0_PT3_T1_NS0_13GridEvenShareISN_EET2_T4_E12temp_storage+36];
	add.s32 	%r501, %r284, %r285;
$L__BB25_46:
	mov.u32 	%r464, %tid.x;
	setp.ne.s32 	%p56, %r464, 0;
	@%p56 bra 	$L__BB25_48;
	ld.param.u64 	%rd71, [_ZN3cub18CUB_300001_SM_10006detail6reduce18DeviceReduceKernelINS2_10policy_hubIiyN4cuda3std3__44plusIiEEE10Policy1000EN6thrust24THRUST_300001_SM_1000_NS6detail15normal_iteratorINSD_10device_ptrIiEEEEyS9_iNS7_10__identityEEEvT0_PT3_T1_NS0_13GridEvenShareISN_EET2_T4__param_1];
	cvta.to.global.u64 	%rd68, %rd71;
	mul.wide.u32 	%rd69, %r2, 4;
	add.s64 	%rd70, %rd68, %rd69;
	st.global.u32 	[%rd70], %r501;
$L__BB25_48:
	ret;

}
	// .globl	_ZN3cub18CUB_300001_SM_10006detail6reduce28DeviceReduceSingleTileKernelINS2_10policy_hubIiyN4cuda3std3__44plusIiEEE10Policy1000EPiSC_iS9_iiNS7_10__identityEEEvT0_T1_T2_T3_T4_T6_
.visible .entry _ZN3cub18CUB_300001_SM_10006detail6reduce28DeviceReduceSingleTileKernelINS2_10policy_hubIiyN4cuda3std3__44plusIiEEE10Policy1000EPiSC_iS9_iiNS7_10__identityEEEvT0_T1_T2_T3_T4_T6_(
	.param .u64 .ptr .align 1 _ZN3cub18CUB_300001_SM_10006detail6reduce28DeviceReduceSingleTileKernelINS2_10policy_hubIiyN4cuda3std3__44plusIiEEE10Policy1000EPiSC_iS9_iiNS7_10__identityEEEvT0_T1_T2_T3_T4_T6__param_0,
	.param .u64 .ptr .align 1 _ZN3cub18CUB_300001_SM_10006detail6reduce28DeviceReduceSingleTileKernelINS2_10policy_hubIiyN4cuda3std3__44plusIiEEE10Policy1000EPiSC_iS9_iiNS7_10__identityEEEvT0_T1_T2_T3_T4_T6__param_1,
	.param .u32 _ZN3cub18CUB_300001_SM_10006detail6reduce28DeviceReduceSingleTileKernelINS2_10policy_hubIiyN4cuda3std3__44plusIiEEE10Policy1000EPiSC_iS9_iiNS7_10__identityEEEvT0_T1_T2_T3_T4_T6__param_2,
	.param .align 1 .b8 _ZN3cub18CUB_300001_SM_10006detail6reduce28DeviceReduceSingleTileKernelINS2_10policy_hubIiyN4cuda3std3__44plusIiEEE10Policy1000EPiSC_iS9_iiNS7_10__identityEEEvT0_T1_T2_T3_T4_T6__param_3[1],
	.param .u32 _ZN3cub18CUB_300001_SM_10006detail6reduce28DeviceReduceSingleTileKernelINS2_10policy_hubIiyN4cuda3std3__44plusIiEEE10Policy1000EPiSC_iS9_iiNS7_10__identityEEEvT0_T1_T2_T3_T4_T6__param_4,
	.param .align 1 .b8 _ZN3cub18CUB_300001_SM_10006detail6reduce28DeviceReduceSingleTileKernelINS2_10policy_hubIiyN4cuda3std3__44plusIiEEE10Policy1000EPiSC_iS9_iiNS7_10__identityEEEvT0_T1_T2_T3_T4_T6__param_5[1]
)
.maxntid 256
.minnctapersm 1
{
	.reg .pred 	%p<97>;
	.reg .b32 	%r<687>;
	.reg .b64 	%rd<125>;
	// demoted variable
	.shared .align 4 .b8 _ZZN3cub18CUB_300001_SM_10006detail6reduce28DeviceReduceSingleTileKernelINS2_10policy_hubIiyN4cuda3std3__44plusIiEEE10Policy1000EPiSC_iS9_iiNS7_10__identityEEEvT0_T1_T2_T3_T4_T6_E12temp_storage[44];
	ld.param.u64 	%rd16, [_ZN3cub18CUB_300001_SM_10006detail6reduce28DeviceReduceSingleTileKernelINS2_10policy_hubIiyN4cuda3std3__44plusIiEEE10Policy1000EPiSC_iS9_iiNS7_10__identityEEEvT0_T1_T2_T3_T4_T6__param_0];
	ld.param.u64 	%rd17, [_ZN3cub18CUB_300001_SM_10006detail6reduce28DeviceReduceSingleTileKernelINS2_10policy_hubIiyN4cuda3std3__44plusIiEEE10Policy1000EPiSC_iS9_iiNS7_10__identityEEEvT0_T1_T2_T3_T4_T6__param_1];
	ld.param.u32 	%r120, [_ZN3cub18CUB_300001_SM_10006detail6reduce28DeviceReduceSingleTileKernelINS2_10policy_hubIiyN4cuda3std3__44plusIiEEE10Policy1000EPiSC_iS9_iiNS7_10__identityEEEvT0_T1_T2_T3_T4_T6__param_2];
	ld.param.u32 	%r121, [_ZN3cub18CUB_300001_SM_10006detail6reduce28DeviceReduceSingleTileKernelINS2_10policy_hubIiyN4cuda3std3__44plusIiEEE10Policy1000EPiSC_iS9_iiNS7_10__identityEEEvT0_T1_T2_T3_T4_T6__param_4];
	cvta.to.global.u64 	%rd1, %rd17;
	setp.ne.s32 	%p1, %r120, 0;
	@%p1 bra 	$L__BB26_3;
	mov.u32 	%r633, %tid.x;
	setp.ne.s32 	%p96, %r633, 0;
	@%p96 bra 	$L__BB26_74;
	st.global.u32 	[%rd1], %r121;
	bra.uni 	$L__BB26_74;
$L__BB26_3:
	and.b64  	%rd18, %rd16, 15;
	setp.ne.s64 	%p2, %rd18, 0;
	@%p2 bra 	$L__BB26_38;
	setp.gt.s32 	%p49, %r120, 4095;
	@%p49 bra 	$L__BB26_22;
	mov.u32 	%r1, %tid.x;
	setp.ge.s32 	%p66, %r1, %r120;
	mov.b32 	%r644, 0;
	mov.u32 	%r639, %r1;
	@%p66 bra 	$L__BB26_7;
	mul.wide.u32 	%rd113, %r1, 4;
	add.s64 	%rd112, %rd16, %rd113;
	// begin inline asm
	ld.global.nc.u32 %r644, [%rd112];
	// end inline asm
	add.s32 	%r639, %r1, 256;
$L__BB26_7:
	setp.ge.s32 	%p67, %r639, %r120;
	@%p67 bra 	$L__BB26_13;
	not.b32 	%r507, %r639;
	add.s32 	%r6, %r120, %r507;
	and.b32  	%r508, %r6, 768;
	setp.eq.s32 	%p68, %r508, 768;
	@%p68 bra 	$L__BB26_11;
	mul.wide.u32 	%rd114, %r639, 4;
	add.s64 	%rd121, %rd16, %rd114;
	shr.u32 	%r509, %r6, 8;
	add.s32 	%r510, %r509, 1;
	and.b32  	%r511, %r510, 3;
	neg.s32 	%r636, %r511;
$L__BB26_10:
	.pragma "nounroll";
	// begin inline asm
	ld.global.nc.u32 %r512, [%rd121];
	// end inline asm
	add.s32 	%r644, %r512, %r644;
	add.s32 	%r639, %r639, 256;
	add.s64 	%rd121, %rd121, 1024;
	add.s32 	%r636, %r636, 1;
	setp.ne.s32 	%p69, %r636, 0;
	@%p69 bra 	$L__BB26_10;
$L__BB26_11:
	setp.lt.u32 	%p70, %r6, 768;
	@%p70 bra 	$L__BB26_13;
$L__BB26_12:
	mul.wide.s32 	%rd120, %r639, 4;
	add.s64 	%rd116, %rd16, %rd120;
	// begin inline asm
	ld.global.nc.u32 %r513, [%rd116];
	// end inline asm
	add.s32 	%r517, %r513, %r644;
	add.s64 	%rd117, %rd116, 1024;
	// begin inline asm
	ld.global.nc.u32 %r514, [%rd117];
	// end inline asm
	add.s32 	%r518, %r514, %r517;
	add.s64 	%rd118, %rd116, 2048;
	// begin inline asm
	ld.global.nc.u32 %r515, [%rd118];
	// end inline asm
	add.s32 	%r519, %r515, %r518;
	add.s64 	%rd119, %rd116, 3072;
	// begin inline asm
	ld.global.nc.u32 %r516, [%rd119];
	// end inline asm
	add.s32 	%r644, %r516, %r519;
	add.s32 	%r639, %r639, 1024;
	setp.lt.s32 	%p71, %r639, %r120;
	@%p71 bra 	$L__BB26_12;
$L__BB26_13:
	setp.lt.s32 	%p72, %r120, 256;
	@%p72 bra 	$L__BB26_18;
	// begin inline asm
	mov.u32 %r583, %laneid;
	// end inline asm
	mov.b32 	%r586, 1;
	mov.b32 	%r607, 31;
	mov.b32 	%r608, -1;
	// begin inline asm
	shfl.sync.down.b32 %r584, %r644, %r586, %r607, %r608;
	// end inline asm
	setp.gt.s32 	%p88, %r583, 30;
	selp.b32 	%r609, 0, %r584, %p88;
	add.s32 	%r590, %r609, %r644;
	mov.b32 	%r591, 2;
	// begin inline asm
	shfl.sync.down.b32 %r589, %r590, %r591, %r607, %r608;
	// end inline asm
	setp.gt.s32 	%p89, %r583, 29;
	selp.b32 	%r610, 0, %r589, %p89;
	add.s32 	%r595, %r590, %r610;
	mov.b32 	%r596, 4;
	// begin inline asm
	shfl.sync.down.b32 %r594, %r595, %r596, %r607, %r608;
	// end inline asm
	setp.gt.s32 	%p90, %r583, 27;
	selp.b32 	%r611, 0, %r594, %p90;
	add.s32 	%r600, %r595, %r611;
	mov.b32 	%r601, 8;
	// begin inline asm
	shfl.sync.down.b32 %r599, %r600, %r601, %r607, %r608;
	// end inline asm
	setp.gt.s32 	%p91, %r583, 23;
	selp.b32 	%r612, 0, %r599, %p91;
	add.s32 	%r605, %r600, %r612;
	mov.b32 	%r606, 16;
	// begin inline asm
	shfl.sync.down.b32 %r604, %r605, %r606, %r607, %r608;
	// end inline asm
	setp.gt.s32 	%p92, %r583, 15;
	selp.b32 	%r613, 0, %r604, %p92;
	add.s32 	%r686, %r605, %r613;
	setp.ne.s32 	%p93, %r583, 0;
	@%p93 bra 	$L__BB26_16;
	shr.u32 	%r614, %r1, 3;
	and.b32  	%r615, %r614, 124;
	mov.u32 	%r616, _ZZN3cub18CUB_300001_SM_10006detail6reduce28DeviceReduceSingleTileKernelINS2_10policy_hubIiyN4cuda3std3__44plusIiEEE10Policy1000EPiSC_iS9_iiNS7_10__identityEEEvT0_T1_T2_T3_T4_T6_E12temp_storage;
	add.s32 	%r617, %r616, %r615;
	st.shared.u32 	[%r617+8], %r686;
$L__BB26_16:
	bar.sync 	0;
	setp.ne.s32 	%p94, %r1, 0;
	@%p94 bra 	$L__BB26_72;
	ld.shared.u32 	%r618, [_ZZN3cub18CUB_300001_SM_10006detail6reduce28DeviceReduceSingleTileKernelINS2_10policy_hubIiyN4cuda3std3__44plusIiEEE10Policy1000EPiSC_iS9_iiNS7_10__identityEEEvT0_T1_T2_T3_T4_T6_E12temp_storage+12];
	add.s32 	%r619, %r618, %r686;
	ld.shared.u32 	%r620, [_ZZN3cub18CUB_300001_SM_10006detail6reduce28DeviceReduceSingleTileKernelINS2_10policy_hubIiyN4cuda3std3__44plusIiEEE10Policy1000EPiSC_iS9_iiNS7_10__identityEEEvT0_T1_T2_T3_T4_T6_E12temp_storage+16];
	add.s32 	%r621, %r619, %r620;
	ld.shared.u32 	%r622, [_ZZN3cub18CUB_300001_SM_10006detail6reduce28DeviceReduceSingleTileKernelINS2_10policy_hubIiyN4cuda3std3__44plusIiEEE10Policy1000EPiSC_iS9_iiNS7_10__identityEEEvT0_T1_T2_T3_T4_T6_E12temp_storage+20];
	add.s32 	%r623, %r621, %r622;
	ld.shared.u32 	%r624, [_ZZN3cub18CUB_300001_SM_10006detail6reduce28DeviceReduceSingleTileKernelINS2_10policy_hubIiyN4cuda3std3__44plusIiEEE10Policy1000EPiSC_iS9_iiNS7_10__identityEEEvT0_T1_T2_T3_T4_T6_E12temp_storage+24];
	add.s32 	%r625, %r623, %r624;
	ld.shared.u32 	%r626, [_ZZN3cub18CUB_300001_SM_10006detail6reduce28DeviceReduceSingleTileKernelINS2_10policy_hubIiyN4cuda3std3__44plusIiEEE10Policy1000EPiSC_iS9_iiNS7_10__identityEEEvT0_T1_T2_T3_T4_T6_E12temp_storage+28];
	add.s32 	%r627, %r625, %r626;
	ld.shared.u32 	%r628, [_ZZN3cub18CUB_300001_SM_10006detail6reduce28DeviceReduceSingleTileKernelINS2_10policy_hubIiyN4cuda3std3__44plusIiEEE10Policy1000EPiSC_iS9_iiNS7_10__identityEEEvT0_T1_T2_T3_T4_T6_E12temp_storage+32];
	add.s32 	%r629, %r627, %r628;
	ld.shared.u32 	%r630, [_ZZN3cub18CUB_300001_SM_10006detail6reduce28DeviceReduceSingleTileKernelINS2_10policy_hubIiyN4cuda3std3__44plusIiEEE10Policy1000EPiSC_iS9_iiNS7_10__identityEEEvT0_T1_T2_T3_T4_T6_E12temp_storage+36];
	add.s32 	%r686, %r629, %r630;
	bra.uni 	$L__BB26_72;
$L__BB26_18:
	// begin inline asm
	mov.u32 %r520, %laneid;
	// end inline asm
	and.b32  	%r546, %r1, 992;
	add.s32 	%r547, %r546, 32;
	setp.gt.s32 	%p73, %r547, %r120;
	not.b32 	%r548, %r546;
	add.s32 	%r549, %r120, %r548;
	selp.b32 	%r544, %r549, 31, %p73;
	mov.b32 	%r523, 1;
	mov.b32 	%r545, -1;
	// begin inline asm
	shfl.sync.down.b32 %r521, %r644, %r523, %r544, %r545;
	// end inline asm
	setp.lt.s32 	%p74, %r520, %r544;
	selp.b32 	%r550, %r521, 0, %p74;
	add.s32 	%r527, %r550, %r644;
	mov.b32 	%r528, 2;
	// begin inline asm
	shfl.sync.down.b32 %r526, %r527, %r528, %r544, %r545;
	// end inline asm
	add.s32 	%r551, %r520, 2;
	setp.gt.s32 	%p75, %r551, %r544;
	selp.b32 	%r552, 0, %r526, %p75;
	add.s32 	%r532, %r527, %r552;
	mov.b32 	%r533, 4;
	// begin inline asm
	shfl.sync.down.b32 %r531, %r532, %r533, %r544, %r545;
	// end inline asm
	add.s32 	%r553, %r520, 4;
	setp.gt.s32 	%p76, %r553, %r544;
	selp.b32 	%r554, 0, %r531, %p76;
	add.s32 	%r537, %r532, %r554;
	mov.b32 	%r538, 8;
	// begin inline asm
	shfl.sync.down.b32 %r536, %r537, %r538, %r544, %r545;
	// end inline asm
	add.s32 	%r555, %r520, 8;
	setp.gt.s32 	%p77, %r555, %r544;
	selp.b32 	%r556, 0, %r536, %p77;
	add.s32 	%r542, %r537, %r556;
	mov.b32 	%r543, 16;
	// begin inline asm
	shfl.sync.down.b32 %r541, %r542, %r543, %r544, %r545;
	// end inline asm
	add.s32 	%r557, %r520, 16;
	setp.gt.s32 	%p78, %r557, %r544;
	selp.b32 	%r558, 0, %r541, %p78;
	add.s32 	%r686, %r542, %r558;
	setp.ne.s32 	%p79, %r520, 0;
	@%p79 bra 	$L__BB26_20;
	shr.u32 	%r559, %r1, 3;
	and.b32  	%r560, %r559, 124;
	mov.u32 	%r561, _ZZN3cub18CUB_300001_SM_10006detail6reduce28DeviceReduceSingleTileKernelINS2_10policy_hubIiyN4cuda3std3__44plusIiEEE10Policy1000EPiSC_iS9_iiNS7_10__identityEEEvT0_T1_T2_T3_T4_T6_E12temp_storage;
	add.s32 	%r562, %r561, %r560;
	st.shared.u32 	[%r562+8], %r686;
$L__BB26_20:
	bar.sync 	0;
	setp.ne.s32 	%p80, %r1, 0;
	@%p80 bra 	$L__BB26_72;
	setp.gt.s32 	%p81, %r120, 32;
	ld.shared.u32 	%r563, [_ZZN3cub18CUB_300001_SM_10006detail6reduce28DeviceReduceSingleTileKernelINS2_10policy_hubIiyN4cuda3std3__44plusIiEEE10Policy1000EPiSC_iS9_iiNS7_10__identityEEEvT0_T1_T2_T3_T4_T6_E12temp_storage+12];
	selp.b32 	%r564, %r563, 0, %p81;
	add.s32 	%r565, %r564, %r686;
	setp.gt.s32 	%p82, %r120, 64;
	ld.shared.u32 	%r566, [_ZZN3cub18CUB_300001_SM_10006detail6reduce28DeviceReduceSingleTileKernelINS2_10policy_hubIiyN4cuda3std3__44plusIiEEE10Policy1000EPiSC_iS9_iiNS7_10__identityEEEvT0_T1_T2_T3_T4_T6_E12temp_storage+16];
	selp.b32 	%r567, %r566, 0, %p82;
	add.s32 	%r568, %r565, %r567;
	setp.gt.s32 	%p83, %r120, 96;
	ld.shared.u32 	%r569, [_ZZN3cub18CUB_300001_SM_10006detail6reduce28DeviceReduceSingleTileKernelINS2_10policy_hubIiyN4cuda3std3__44plusIiEEE10Policy1000EPiSC_iS9_iiNS7_10__identityEEEvT0_T1_T2_T3_T4_T6_E12temp_storage+20];
	selp.b32 	%r570, %r569, 0, %p83;
	add.s32 	%r571, %r568, %r570;
	setp.gt.s32 	%p84, %r120, 128;
	ld.shared.u32 	%r572, [_ZZN3cub18CUB_300001_SM_10006detail6reduce28DeviceReduceSingleTileKernelINS2_10policy_hubIiyN4cuda3std3__44plusIiEEE10Policy1000EPiSC_iS9_iiNS7_10__identityEEEvT0_T1_T2_T3_T4_T6_E12temp_storage+24];
	selp.b32 	%r573, %r572, 0, %p84;
	add.s32 	%r574, %r571, %r573;
	setp.gt.s32 	%p85, %r120, 160;
	ld.shared.u32 	%r575, [_ZZN3cub18CUB_300001_SM_10006detail6reduce28DeviceReduceSingleTileKernelINS2_10policy_hubIiyN4cuda3std3__44plusIiEEE10Policy1000EPiSC_iS9_iiNS7_10__identityEEEvT0_T1_T2_T3_T4_T6_E12temp_storage+28];
	selp.b32 	%r576, %r575, 0, %p85;
	add.s32 	%r577, %r574, %r576;
	setp.gt.s32 	%p86, %r120, 192;
	ld.shared.u32 	%r578, [_ZZN3cub18CUB_300001_SM_10006detail6reduce28DeviceReduceSingleTileKernelINS2_10policy_hubIiyN4cuda3std3__44plusIiEEE10Policy1000EPiSC_iS9_iiNS7_10__identityEEEvT0_T1_T2_T3_T4_T6_E12temp_storage+32];
	selp.b32 	%r579, %r578, 0, %p86;
	add.s32 	%r580, %r577, %r579;
	setp.gt.s32 	%p87, %r120, 224;
	ld.shared.u32 	%r581, [_ZZN3cub18CUB_300001_SM_10006detail6reduce28DeviceReduceSingleTileKernelINS2_10policy_hubIiyN4cuda3std3__44plusIiEEE10Policy1000EPiSC_iS9_iiNS7_10__identityEEEvT0_T1_T2_T3_T4_T6_E12temp_storage+36];
	selp.b32 	%r582, %r581, 0, %p87;
	add.s32 	%r686, %r580, %r582;
	bra.uni 	$L__BB26_72;
$L__BB26_22:
	mov.u32 	%r26, %tid.x;
	shl.b32 	%r377, %r26, 2;
	mul.wide.u32 	%rd86, %r377, 4;
	add.s64 	%rd76, %rd16, %rd86;
	// begin inline asm
	ld.global.nc.v2.u64 {%rd74, %rd75}, [%rd76];
	// end inline asm
	mov.b64 	{%r378, %r379}, %rd75;
	mov.b64 	{%r380, %r381}, %rd74;
	add.s64 	%rd79, %rd76, 4096;
	// begin inline asm
	ld.global.nc.v2.u64 {%rd77, %rd78}, [%rd79];
	// end inline asm
	mov.b64 	{%r382, %r383}, %rd78;
	mov.b64 	{%r384, %r385}, %rd77;
	add.s64 	%rd82, %rd76, 8192;
	// begin inline asm
	ld.global.nc.v2.u64 {%rd80, %rd81}, [%rd82];
	// end inline asm
	mov.b64 	{%r386, %r387}, %rd81;
	mov.b64 	{%r388, %r389}, %rd80;
	add.s64 	%rd85, %rd76, 12288;
	// begin inline asm
	ld.global.nc.v2.u64 {%rd83, %rd84}, [%rd85];
	// end inline asm
	mov.b64 	{%r390, %r391}, %rd84;
	mov.b64 	{%r392, %r393}, %rd83;
	add.s32 	%r394, %r381, %r380;
	add.s32 	%r395, %r378, %r394;
	add.s32 	%r396, %r379, %r395;
	add.s32 	%r397, %r384, %r396;
	add.s32 	%r398, %r385, %r397;
	add.s32 	%r399, %r382, %r398;
	add.s32 	%r400, %r383, %r399;
	add.s32 	%r401, %r388, %r400;
	add.s32 	%r402, %r389, %r401;
	add.s32 	%r403, %r386, %r402;
	add.s32 	%r404, %r387, %r403;
	add.s32 	%r405, %r392, %r404;
	add.s32 	%r406, %r393, %r405;
	add.s32 	%r407, %r390, %r406;
	add.s32 	%r659, %r391, %r407;
	setp.lt.u32 	%p50, %r120, 8192;
	mov.b32 	%r648, 4096;
	@%p50 bra 	$L__BB26_26;
	add.s32 	%r28, %r120, -4096;
	mov.b32 	%r648, 4096;
$L__BB26_24:
	mul.wide.s32 	%rd99, %r648, 4;
	add.s64 	%rd89, %rd76, %rd99;
	// begin inline asm
	ld.global.nc.v2.u64 {%rd87, %rd88}, [%rd89];
	// end inline asm
	mov.b64 	{%r409, %r410}, %rd88;
	mov.b64 	{%r411, %r412}, %rd87;
	add.s64 	%rd92, %rd89, 4096;
	// begin inline asm
	ld.global.nc.v2.u64 {%rd90, %rd91}, [%rd92];
	// end inline asm
	mov.b64 	{%r413, %r414}, %rd91;
	mov.b64 	{%r415, %r416}, %rd90;
	add.s64 	%rd95, %rd89, 8192;
	// begin inline asm
	ld.global.nc.v2.u64 {%rd93, %rd94}, [%rd95];
	// end inline asm
	mov.b64 	{%r417, %r418}, %rd94;
	mov.b64 	{%r419, %r420}, %rd93;
	add.s64 	%rd98, %rd89, 12288;
	// begin inline asm
	ld.global.nc.v2.u64 {%rd96, %rd97}, [%rd98];
	// end inline asm
	mov.b64 	{%r421, %r422}, %rd97;
	mov.b64 	{%r423, %r424}, %rd96;
	add.s32 	%r425, %r411, %r659;
	add.s32 	%r426, %r412, %r425;
	add.s32 	%r427, %r409, %r426;
	add.s32 	%r428, %r410, %r427;
	add.s32 	%r429, %r415, %r428;
	add.s32 	%r430, %r416, %r429;
	add.s32 	%r431, %r413, %r430;
	add.s32 	%r432, %r414, %r431;
	add.s32 	%r433, %r419, %r432;
	add.s32 	%r434, %r420, %r433;
	add.s32 	%r435, %r417, %r434;
	add.s32 	%r436, %r418, %r435;
	add.s32 	%r437, %r423, %r436;
	add.s32 	%r438, %r424, %r437;
	add.s32 	%r439, %r421, %r438;
	add.s32 	%r659, %r422, %r439;
	sub.s32 	%r440, %r120, %r648;
	setp.lt.s32 	%p51, %r440, 4096;
	@%p51 bra 	$L__BB26_34;
	add.s32 	%r648, %r648, 4096;
	setp.le.s32 	%p52, %r648, %r28;
	@%p52 bra 	$L__BB26_24;
$L__BB26_26:
	setp.le.s32 	%p53, %r120, %r648;
	@%p53 bra 	$L__BB26_34;
	sub.s32 	%r35, %r120, %r648;
	setp.ge.s32 	%p54, %r26, %r35;
	@%p54 bra 	$L__BB26_34;
	not.b32 	%r442, %r26;
	add.s32 	%r443, %r120, %r442;
	sub.s32 	%r36, %r443, %r648;
	and.b32  	%r444, %r36, 768;
	setp.eq.s32 	%p55, %r444, 768;
	mov.u32 	%r653, %r26;
	@%p55 bra 	$L__BB26_31;
	add.s32 	%r650, %r26, %r648;
	shr.u32 	%r445, %r36, 8;
	add.s32 	%r446, %r445, 1;
	and.b32  	%r447, %r446, 3;
	neg.s32 	%r649, %r447;
	mov.u32 	%r653, %r26;
$L__BB26_30:
	.pragma "nounroll";
	mul.wide.u32 	%rd101, %r650, 4;
	add.s64 	%rd100, %rd16, %rd101;
	// begin inline asm
	ld.global.nc.u32 %r448, [%rd100];
	// end inline asm
	add.s32 	%r659, %r448, %r659;
	add.s32 	%r653, %r653, 256;
	add.s32 	%r650, %r650, 256;
	add.s32 	%r649, %r649, 1;
	setp.ne.s32 	%p56, %r649, 0;
	@%p56 bra 	$L__BB26_30;
$L__BB26_31:
	setp.lt.u32 	%p57, %r36, 768;
	@%p57 bra 	$L__BB26_34;
	cvt.u64.u32 	%rd102, %r653;
	cvt.u64.u32 	%rd103, %r648;
	add.s64 	%rd104, %rd102, %rd103;
	shl.b64 	%rd105, %rd104, 2;
	add.s64 	%rd106, %rd105, %rd16;
	add.s64 	%rd122, %rd106, 2048;
	add.s32 	%r656, %r653, %r648;
$L__BB26_33:
	mul.wide.u32 	%rd111, %r656, 4;
	add.s64 	%rd107, %rd16, %rd111;
	// begin inline asm
	ld.global.nc.u32 %r449, [%rd107];
	// end inline asm
	add.s32 	%r453, %r449, %r659;
	add.s64 	%rd108, %rd122, -1024;
	// begin inline asm
	ld.global.nc.u32 %r450, [%rd108];
	// end inline asm
	add.s32 	%r454, %r450, %r453;
	// begin inline asm
	ld.global.nc.u32 %r451, [%rd122];
	// end inline asm
	add.s32 	%r455, %r451, %r454;
	add.s64 	%rd110, %rd122, 1024;
	// begin inline asm
	ld.global.nc.u32 %r452, [%rd110];
	// end inline asm
	add.s32 	%r659, %r452, %r455;
	add.s32 	%r653, %r653, 1024;
	add.s64 	%rd122, %rd122, 4096;
	add.s32 	%r656, %r656, 1024;
	setp.lt.s32 	%p58, %r653, %r35;
	@%p58 bra 	$L__BB26_33;
$L__BB26_34:
	// begin inline asm
	mov.u32 %r456, %laneid;
	// end inline asm
	mov.b32 	%r459, 1;
	mov.b32 	%r480, 31;
	mov.b32 	%r481, -1;
	// begin inline asm
	shfl.sync.down.b32 %r457, %r659, %r459, %r480, %r481;
	// end inline asm
	setp.gt.s32 	%p59, %r456, 30;
	selp.b32 	%r482, 0, %r457, %p59;
	add.s32 	%r463, %r482, %r659;
	mov.b32 	%r464, 2;
	// begin inline asm
	shfl.sync.down.b32 %r462, %r463, %r464, %r480, %r481;
	// end inline asm
	setp.gt.s32 	%p60, %r456, 29;
	selp.b32 	%r483, 0, %r462, %p60;
	add.s32 	%r468, %r463, %r483;
	mov.b32 	%r469, 4;
	// begin inline asm
	shfl.sync.down.b32 %r467, %r468, %r469, %r480, %r481;
	// end inline asm
	setp.gt.s32 	%p61, %r456, 27;
	selp.b32 	%r484, 0, %r467, %p61;
	add.s32 	%r473, %r468, %r484;
	mov.b32 	%r474, 8;
	// begin inline asm
	shfl.sync.down.b32 %r472, %r473, %r474, %r480, %r481;
	// end inline asm
	setp.gt.s32 	%p62, %r456, 23;
	selp.b32 	%r485, 0, %r472, %p62;
	add.s32 	%r478, %r473, %r485;
	mov.b32 	%r479, 16;
	// begin inline asm
	shfl.sync.down.b32 %r477, %r478, %r479, %r480, %r481;
	// end inline asm
	setp.gt.s32 	%p63, %r456, 15;
	selp.b32 	%r486, 0, %r477, %p63;
	add.s32 	%r686, %r478, %r486;
	setp.ne.s32 	%p64, %r456, 0;
	@%p64 bra 	$L__BB26_36;
	shr.u32 	%r487, %r26, 3;
	and.b32  	%r488, %r487, 124;
	mov.u32 	%r489, _ZZN3cub18CUB_300001_SM_10006detail6reduce28DeviceReduceSingleTileKernelINS2_10policy_hubIiyN4cuda3std3__44plusIiEEE10Policy1000EPiSC_iS9_iiNS7_10__identityEEEvT0_T1_T2_T3_T4_T6_E12temp_storage;
	add.s32 	%r490, %r489, %r488;
	st.shared.u32 	[%r490+8], %r686;
$L__BB26_36:
	bar.sync 	0;
	setp.ne.s32 	%p65, %r26, 0;
	@%p65 bra 	$L__BB26_72;
	ld.shared.u32 	%r491, [_ZZN3cub18CUB_300001_SM_10006detail6reduce28DeviceReduceSingleTileKernelINS2_10policy_hubIiyN4cuda3std3__44plusIiEEE10Policy1000EPiSC_iS9_iiNS7_10__identityEEEvT0_T1_T2_T3_T4_T6_E12temp_storage+12];
	add.s32 	%r492, %r491, %r686;
	ld.shared.u32 	%r493, [_ZZN3cub18CUB_300001_SM_10006detail6reduce28DeviceReduceSingleTileKernelINS2_10policy_hubIiyN4cuda3std3__44plusIiEEE10Policy1000EPiSC_iS9_iiNS7_10__identityEEEvT0_T1_T2_T3_T4_T6_E12temp_storage+16];
	add.s32 	%r494, %r492, %r493;
	ld.shared.u32 	%r495, [_ZZN3cub18CUB_300001_SM_10006detail6reduce28DeviceReduceSingleTileKernelINS2_10policy_hubIiyN4cuda3std3__44plusIiEEE10Policy1000EPiSC_iS9_iiNS7_10__identityEEEvT0_T1_T2_T3_T4_T6_E12temp_storage+20];
	add.s32 	%r496, %r494, %r495;
	ld.shared.u32 	%r497, [_ZZN3cub18CUB_300001_SM_10006detail6reduce28DeviceReduceSingleTileKernelINS2_10policy_hubIiyN4cuda3std3__44plusIiEEE10Policy1000EPiSC_iS9_iiNS7_10__identityEEEvT0_T1_T2_T3_T4_T6_E12temp_storage+24];
	add.s32 	%r498, %r496, %r497;
	ld.shared.u32 	%r499, [_ZZN3cub18CUB_300001_SM_10006detail6reduce28DeviceReduceSingleTileKernelINS2_10policy_hubIiyN4cuda3std3__44plusIiEEE10Policy1000EPiSC_iS9_iiNS7_10__identityEEEvT0_T1_T2_T3_T4_T6_E12temp_storage+28];
	add.s32 	%r500, %r498, %r499;
	ld.shared.u32 	%r501, [_ZZN3cub18CUB_300001_SM_10006detail6reduce28DeviceReduceSingleTileKernelINS2_10policy_hubIiyN4cuda3std3__44plusIiEEE10Policy1000EPiSC_iS9_iiNS7_10__identityEEEvT0_T1_T2_T3_T4_T6_E12temp_storage+32];
	add.s32 	%r502, %r500, %r501;
	ld.shared.u32 	%r503, [_ZZN3cub18CUB_300001_SM_10006detail6reduce28DeviceReduceSingleTileKernelINS2_10policy_hubIiyN4cuda3std3__44plusIiEEE10Policy1000EPiSC_iS9_iiNS7_10__identityEEEvT0_T1_T2_T3_T4_T6_E12temp_storage+36];
	add.s32 	%r686, %r502, %r503;
	bra.uni 	$L__BB26_72;
$L__BB26_38:
	setp.gt.s32 	%p3, %r120, 4095;
	@%p3 bra 	$L__BB26_56;
	mov.u32 	%r60, %tid.x;
	setp.ge.s32 	%p20, %r60, %r120;
	mov.b32 	%r670, 0;
	mov.u32 	%r665, %r60;
	@%p20 bra 	$L__BB26_41;
	mul.wide.u32 	%rd66, %r60, 4;
	add.s64 	%rd65, %rd16, %rd66;
	// begin inline asm
	ld.global.nc.u32 %r670, [%rd65];
	// end inline asm
	add.s32 	%r665, %r60, 256;
$L__BB26_41:
	setp.ge.s32 	%p21, %r665, %r120;
	@%p21 bra 	$L__BB26_47;
	not.b32 	%r252, %r665;
	add.s32 	%r65, %r120, %r252;
	and.b32  	%r253, %r65, 768;
	setp.eq.s32 	%p22, %r253, 768;
	@%p22 bra 	$L__BB26_45;
	mul.wide.u32 	%rd67, %r665, 4;
	add.s64 	%rd123, %rd16, %rd67;
	shr.u32 	%r254, %r65, 8;
	add.s32 	%r255, %r254, 1;
	and.b32  	%r256, %r255, 3;
	neg.s32 	%r662, %r256;
$L__BB26_44:
	.pragma "nounroll";
	// begin inline asm
	ld.global.nc.u32 %r257, [%rd123];
	// end inline asm
	add.s32 	%r670, %r257, %r670;
	add.s32 	%r665, %r665, 256;
	add.s64 	%rd123, %rd123, 1024;
	add.s32 	%r662, %r662, 1;
	setp.ne.s32 	%p23, %r662, 0;
	@%p23 bra 	$L__BB26_44;
$L__BB26_45:
	setp.lt.u32 	%p24, %r65, 768;
	@%p24 bra 	$L__BB26_47;
$L__BB26_46:
	mul.wide.s32 	%rd73, %r665, 4;
	add.s64 	%rd69, %rd16, %rd73;
	// begin inline asm
	ld.global.nc.u32 %r258, [%rd69];
	// end inline asm
	add.s32 	%r262, %r258, %r670;
	add.s64 	%rd70, %rd69, 1024;
	// begin inline asm
	ld.global.nc.u32 %r259, [%rd70];
	// end inline asm
	add.s32 	%r263, %r259, %r262;
	add.s64 	%rd71, %rd69, 2048;
	// begin inline asm
	ld.global.nc.u32 %r260, [%rd71];
	// end inline asm
	add.s32 	%r264, %r260, %r263;
	add.s64 	%rd72, %rd69, 3072;
	// begin inline asm
	ld.global.nc.u32 %r261, [%rd72];
	// end inline asm
	add.s32 	%r670, %r261, %r264;
	add.s32 	%r665, %r665, 1024;
	setp.lt.s32 	%p25, %r665, %r120;
	@%p25 bra 	$L__BB26_46;
$L__BB26_47:
	setp.lt.s32 	%p26, %r120, 256;
	@%p26 bra 	$L__BB26_52;
	// begin inline asm
	mov.u32 %r328, %laneid;
	// end inline asm
	mov.b32 	%r331, 1;
	mov.b32 	%r352, 31;
	mov.b32 	%r353, -1;
	// begin inline asm
	shfl.sync.down.b32 %r329, %r670, %r331, %r352, %r353;
	// end inline asm
	setp.gt.s32 	%p42, %r328, 30;
	selp.b32 	%r354, 0, %r329, %p42;
	add.s32 	%r335, %r354, %r670;
	mov.b32 	%r336, 2;
	// begin inline asm
	shfl.sync.down.b32 %r334, %r335, %r336, %r352, %r353;
	// end inline asm
	setp.gt.s32 	%p43, %r328, 29;
	selp.b32 	%r355, 0, %r334, %p43;
	add.s32 	%r340, %r335, %r355;
	mov.b32 	%r341, 4;
	// begin inline asm
	shfl.sync.down.b32 %r339, %r340, %r341, %r352, %r353;
	// end inline asm
	setp.gt.s32 	%p44, %r328, 27;
	selp.b32 	%r356, 0, %r339, %p44;
	add.s32 	%r345, %r340, %r356;
	mov.b32 	%r346, 8;
	// begin inline asm
	shfl.sync.down.b32 %r344, %r345, %r346, %r352, %r353;
	// end inline asm
	setp.gt.s32 	%p45, %r328, 23;
	selp.b32 	%r357, 0, %r344, %p45;
	add.s32 	%r350, %r345, %r357;
	mov.b32 	%r351, 16;
	// begin inline asm
	shfl.sync.down.b32 %r349, %r350, %r351, %r352, %r353;
	// end inline asm
	setp.gt.s32 	%p46, %r328, 15;
	selp.b32 	%r358, 0, %r349, %p46;
	add.s32 	%r686, %r350, %r358;
	setp.ne.s32 	%p47, %r328, 0;
	@%p47 bra 	$L__BB26_50;
	shr.u32 	%r359, %r60, 3;
	and.b32  	%r360, %r359, 124;
	mov.u32 	%r361, _ZZN3cub18CUB_300001_SM_10006detail6reduce28DeviceReduceSingleTileKernelINS2_10policy_hubIiyN4cuda3std3__44plusIiEEE10Policy1000EPiSC_iS9_iiNS7_10__identityEEEvT0_T1_T2_T3_T4_T6_E12temp_storage;
	add.s32 	%r362, %r361, %r360;
	st.shared.u32 	[%r362+8], %r686;
$L__BB26_50:
	bar.sync 	0;
	setp.ne.s32 	%p48, %r60, 0;
	@%p48 bra 	$L__BB26_72;
	ld.shared.u32 	%r363, [_ZZN3cub18CUB_300001_SM_10006detail6reduce28DeviceReduceSingleTileKernelINS2_10policy_hubIiyN4cuda3std3__44plusIiEEE10Policy1000EPiSC_iS9_iiNS7_10__identityEEEvT0_T1_T2_T3_T4_T6_E12temp_storage+12];
	add.s32 	%r364, %r363, %r686;
	ld.shared.u32 	%r365, [_ZZN3cub18CUB_300001_SM_10006detail6reduce28DeviceReduceSingleTileKernelINS2_10policy_hubIiyN4cuda3std3__44plusIiEEE10Policy1000EPiSC_iS9_iiNS7_10__identityEEEvT0_T1_T2_T3_T4_T6_E12temp_storage+16];
	add.s32 	%r366, %r364, %r365;
	ld.shared.u32 	%r367, [_ZZN3cub18CUB_300001_SM_10006detail6reduce28DeviceReduceSingleTileKernelINS2_10policy_hubIiyN4cuda3std3__44plusIiEEE10Policy1000EPiSC_iS9_iiNS7_10__identityEEEvT0_T1_T2_T3_T4_T6_E12temp_storage+20];
	add.s32 	%r368, %r366, %r367;
	ld.shared.u32 	%r369, [_ZZN3cub18CUB_300001_SM_10006detail6reduce28DeviceReduceSingleTileKernelINS2_10policy_hubIiyN4cuda3std3__44plusIiEEE10Policy1000EPiSC_iS9_iiNS7_10__identityEEEvT0_T1_T2_T3_T4_T6_E12temp_storage+24];
	add.s32 	%r370, %r368, %r369;
	ld.shared.u32 	%r371, [_ZZN3cub18CUB_300001_SM_10006detail6reduce28DeviceReduceSingleTileKernelINS2_10policy_hubIiyN4cuda3std3__44plusIiEEE10Policy1000EPiSC_iS9_iiNS7_10__identityEEEvT0_T1_T2_T3_T4_T6_E12temp_storage+28];
	add.s32 	%r372, %r370, %r371;
	ld.shared.u32 	%r373, [_ZZN3cub18CUB_300001_SM_10006detail6reduce28DeviceReduceSingleTileKernelINS2_10policy_hubIiyN4cuda3std3__44plusIiEEE10Policy1000EPiSC_iS9_iiNS7_10__identityEEEvT0_T1_T2_T3_T4_T6_E12temp_storage+32];
	add.s32 	%r374, %r372, %r373;
	ld.shared.u32 	%r375, [_ZZN3cub18CUB_300001_SM_10006detail6reduce28DeviceReduceSingleTileKernelINS2_10policy_hubIiyN4cuda3std3__44plusIiEEE10Policy1000EPiSC_iS9_iiNS7_10__identityEEEvT0_T1_T2_T3_T4_T6_E12temp_storage+36];
	add.s32 	%r686, %r374, %r375;
	bra.uni 	$L__BB26_72;
$L__BB26_52:
	// begin inline asm
	mov.u32 %r265, %laneid;
	// end inline asm
	and.b32  	%r291, %r60, 992;
	add.s32 	%r292, %r291, 32;
	setp.gt.s32 	%p27, %r292, %r120;
	not.b32 	%r293, %r291;
	add.s32 	%r294, %r120, %r293;
	selp.b32 	%r289, %r294, 31, %p27;
	mov.b32 	%r268, 1;
	mov.b32 	%r290, -1;
	// begin inline asm
	shfl.sync.down.b32 %r266, %r670, %r268, %r289, %r290;
	// end inline asm
	setp.lt.s32 	%p28, %r265, %r289;
	selp.b32 	%r295, %r266, 0, %p28;
	add.s32 	%r272, %r295, %r670;
	mov.b32 	%r273, 2;
	// begin inline asm
	shfl.sync.down.b32 %r271, %r272, %r273, %r289, %r290;
	// end inline asm
	add.s32 	%r296, %r265, 2;
	setp.gt.s32 	%p29, %r296, %r289;
	selp.b32 	%r297, 0, %r271, %p29;
	add.s32 	%r277, %r272, %r297;
	mov.b32 	%r278, 4;
	// begin inline asm
	shfl.sync.down.b32 %r276, %r277, %r278, %r289, %r290;
	// end inline asm
	add.s32 	%r298, %r265, 4;
	setp.gt.s32 	%p30, %r298, %r289;
	selp.b32 	%r299, 0, %r276, %p30;
	add.s32 	%r282, %r277, %r299;
	mov.b32 	%r283, 8;
	// begin inline asm
	shfl.sync.down.b32 %r281, %r282, %r283, %r289, %r290;
	// end inline asm
	add.s32 	%r300, %r265, 8;
	setp.gt.s32 	%p31, %r300, %r289;
	selp.b32 	%r301, 0, %r281, %p31;
	add.s32 	%r287, %r282, %r301;
	mov.b32 	%r288, 16;
	// begin inline asm
	shfl.sync.down.b32 %r286, %r287, %r288, %r289, %r290;
	// end inline asm
	add.s32 	%r302, %r265, 16;
	setp.gt.s32 	%p32, %r302, %r289;
	selp.b32 	%r303, 0, %r286, %p32;
	add.s32 	%r686, %r287, %r303;
	setp.ne.s32 	%p33, %r265, 0;
	@%p33 bra 	$L__BB26_54;
	shr.u32 	%r304, %r60, 3;
	and.b32  	%r305, %r304, 124;
	mov.u32 	%r306, _ZZN3cub18CUB_300001_SM_10006detail6reduce28DeviceReduceSingleTileKernelINS2_10policy_hubIiyN4cuda3std3__44plusIiEEE10Policy1000EPiSC_iS9_iiNS7_10__identityEEEvT0_T1_T2_T3_T4_T6_E12temp_storage;
	add.s32 	%r307, %r306, %r305;
	st.shared.u32 	[%r307+8], %r686;
$L__BB26_54:
	bar.sync 	0;
	setp.ne.s32 	%p34, %r60, 0;
	@%p34 bra 	$L__BB26_72;
	setp.gt.s32 	%p35, %r120, 32;
	ld.shared.u32 	%r308, [_ZZN3cub18CUB_300001_SM_10006detail6reduce28DeviceReduceSingleTileKernelINS2_10policy_hubIiyN4cuda3std3__44plusIiEEE10Policy1000EPiSC_iS9_iiNS7_10__identityEEEvT0_T1_T2_T3_T4_T6_E12temp_storage+12];
	selp.b32 	%r309, %r308, 0, %p35;
	add.s32 	%r310, %r309, %r686;
	setp.gt.s32 	%p36, %r120, 64;
	ld.shared.u32 	%r311, [_ZZN3cub18CUB_300001_SM_10006detail6reduce28DeviceReduceSingleTileKernelINS2_10policy_hubIiyN4cuda3std3__44plusIiEEE10Policy1000EPiSC_iS9_iiNS7_10__identityEEEvT0_T1_T2_T3_T4_T6_E12temp_storage+16];
	selp.b32 	%r312, %r311, 0, %p36;
	add.s32 	%r313, %r310, %r312;
	setp.gt.s32 	%p37, %r120, 96;
	ld.shared.u32 	%r314, [_ZZN3cub18CUB_300001_SM_10006detail6reduce28DeviceReduceSingleTileKernelINS2_10policy_hubIiyN4cuda3std3__44plusIiEEE10Policy1000EPiSC_iS9_iiNS7_10__identityEEEvT0_T1_T2_T3_T4_T6_E12temp_storage+20];
	selp.b32 	%r315, %r314, 0, %p37;
	add.s32 	%r316, %r313, %r315;
	setp.gt.s32 	%p38, %r120, 128;
	ld.shared.u32 	%r317, [_ZZN3cub18CUB_300001_SM_10006detail6reduce28DeviceReduceSingleTileKernelINS2_10policy_hubIiyN4cuda3std3__44plusIiEEE10Policy1000EPiSC_iS9_iiNS7_10__identityEEEvT0_T1_T2_T3_T4_T6_E12temp_storage+24];
	selp.b32 	%r318, %r317, 0, %p38;
	add.s32 	%r319, %r316, %r318;
	setp.gt.s32 	%p39, %r120, 160;
	ld.shared.u32 	%r320, [_ZZN3cub18CUB_300001_SM_10006detail6reduce28DeviceReduceSingleTileKernelINS2_10policy_hubIiyN4cuda3std3__44plusIiEEE10Policy1000EPiSC_iS9_iiNS7_10__identityEEEvT0_T1_T2_T3_T4_T6_E12temp_storage+28];
	selp.b32 	%r321, %r320, 0, %p39;
	add.s32 	%r322, %r319, %r321;
	setp.gt.s32 	%p40, %r120, 192;
	ld.shared.u32 	%r323, [_ZZN3cub18CUB_300001_SM_10006detail6reduce28DeviceReduceSingleTileKernelINS2_10policy_hubIiyN4cuda3std3__44plusIiEEE10Policy1000EPiSC_iS9_iiNS7_10__identityEEEvT0_T1_T2_T3_T4_T6_E12temp_storage+32];
	selp.b32 	%r324, %r323, 0, %p40;
	add.s32 	%r325, %r322, %r324;
	setp.gt.s32 	%p41, %r120, 224;
	ld.shared.u32 	%r326, [_ZZN3cub18CUB_300001_SM_10006detail6reduce28DeviceReduceSingleTileKernelINS2_10policy_hubIiyN4cuda3std3__44plusIiEEE10Policy1000EPiSC_iS9_iiNS7_10__identityEEEvT0_T1_T2_T3_T4_T6_E12temp_storage+36];
	selp.b32 	%r327, %r326, 0, %p41;
	add.s32 	%r686, %r325, %r327;
	bra.uni 	$L__BB26_72;
$L__BB26_56:
	mov.u32 	%r85, %tid.x;
	mul.wide.u32 	%rd35, %r85, 4;
	add.s64 	%rd19, %rd16, %rd35;
	// begin inline asm
	ld.global.nc.u32 %r122, [%rd19];
	// end inline asm
	add.s64 	%rd20, %rd19, 1024;
	// begin inline asm
	ld.global.nc.u32 %r123, [%rd20];
	// end inline asm
	add.s64 	%rd21, %rd19, 2048;
	// begin inline asm
	ld.global.nc.u32 %r124, [%rd21];
	// end inline asm
	add.s64 	%rd22, %rd19, 3072;
	// begin inline asm
	ld.global.nc.u32 %r125, [%rd22];
	// end inline asm
	add.s64 	%rd23, %rd19, 4096;
	// begin inline asm
	ld.global.nc.u32 %r126, [%rd23];
	// end inline asm
	add.s64 	%rd24, %rd19, 5120;
	// begin inline asm
	ld.global.nc.u32 %r127, [%rd24];
	// end inline asm
	add.s64 	%rd25, %rd19, 6144;
	// begin inline asm
	ld.global.nc.u32 %r128, [%rd25];
	// end inline asm
	add.s64 	%rd26, %rd19, 7168;
	// begin inline asm
	ld.global.nc.u32 %r129, [%rd26];
	// end inline asm
	add.s64 	%rd27, %rd19, 8192;
	// begin inline asm
	ld.global.nc.u32 %r130, [%rd27];
	// end inline asm
	add.s64 	%rd28, %rd19, 9216;
	// begin inline asm
	ld.global.nc.u32 %r131, [%rd28];
	// end inline asm
	add.s64 	%rd29, %rd19, 10240;
	// begin inline asm
	ld.global.nc.u32 %r132, [%rd29];
	// end inline asm
	add.s64 	%rd30, %rd19, 11264;
	// begin inline asm
	ld.global.nc.u32 %r133, [%rd30];
	// end inline asm
	add.s64 	%rd31, %rd19, 12288;
	// begin inline asm
	ld.global.nc.u32 %r134, [%rd31];
	// end inline asm
	add.s64 	%rd32, %rd19, 13312;
	// begin inline asm
	ld.global.nc.u32 %r135, [%rd32];
	// end inline asm
	add.s64 	%rd33, %rd19, 14336;
	// begin inline asm
	ld.global.nc.u32 %r136, [%rd33];
	// end inline asm
	add.s64 	%rd34, %rd19, 15360;
	// begin inline asm
	ld.global.nc.u32 %r137, [%rd34];
	// end inline asm
	add.s32 	%r139, %r123, %r122;
	add.s32 	%r140, %r124, %r139;
	add.s32 	%r141, %r125, %r140;
	add.s32 	%r142, %r126, %r141;
	add.s32 	%r143, %r127, %r142;
	add.s32 	%r144, %r128, %r143;
	add.s32 	%r145, %r129, %r144;
	add.s32 	%r146, %r130, %r145;
	add.s32 	%r147, %r131, %r146;
	add.s32 	%r148, %r132, %r147;
	add.s32 	%r149, %r133, %r148;
	add.s32 	%r150, %r134, %r149;
	add.s32 	%r151, %r135, %r150;
	add.s32 	%r152, %r136, %r151;
	add.s32 	%r685, %r137, %r152;
	setp.lt.u32 	%p4, %r120, 8192;
	mov.b32 	%r674, 4096;
	@%p4 bra 	$L__BB26_60;
	add.s32 	%r87, %r120, -4096;
	mov.b32 	%r674, 4096;
$L__BB26_58:
	mul.wide.s32 	%rd52, %r674, 4;
	add.s64 	%rd36, %rd19, %rd52;
	// begin inline asm
	ld.global.nc.u32 %r154, [%rd36];
	// end inline asm
	add.s64 	%rd37, %rd36, 1024;
	// begin inline asm
	ld.global.nc.u32 %r155, [%rd37];
	// end inline asm
	add.s64 	%rd38, %rd36, 2048;
	// begin inline asm
	ld.global.nc.u32 %r156, [%rd38];
	// end inline asm
	add.s64 	%rd39, %rd36, 3072;
	// begin inline asm
	ld.global.nc.u32 %r157, [%rd39];
	// end inline asm
	add.s64 	%rd40, %rd36, 4096;
	// begin inline asm
	ld.global.nc.u32 %r158, [%rd40];
	// end inline asm
	add.s64 	%rd41, %rd36, 5120;
	// begin inline asm
	ld.global.nc.u32 %r159, [%rd41];
	// end inline asm
	add.s64 	%rd42, %rd36, 6144;
	// begin inline asm
	ld.global.nc.u32 %r160, [%rd42];
	// end inline asm
	add.s64 	%rd43, %rd36, 7168;
	// begin inline asm
	ld.global.nc.u32 %r161, [%rd43];
	// end inline asm
	add.s64 	%rd44, %rd36, 8192;
	// begin inline asm
	ld.global.nc.u32 %r162, [%rd44];
	// end inline asm
	add.s64 	%rd45, %rd36, 9216;
	// begin inline asm
	ld.global.nc.u32 %r163, [%rd45];
	// end inline asm
	add.s64 	%rd46, %rd36, 10240;
	// begin inline asm
	ld.global.nc.u32 %r164, [%rd46];
	// end inline asm
	add.s64 	%rd47, %rd36, 11264;
	// begin inline asm
	ld.global.nc.u32 %r165, [%rd47];
	// end inline asm
	add.s64 	%rd48, %rd36, 12288;
	// begin inline asm
	ld.global.nc.u32 %r166, [%rd48];
	// end inline asm
	add.s64 	%rd49, %rd36, 13312;
	// begin inline asm
	ld.global.nc.u32 %r167, [%rd49];
	// end inline asm
	add.s64 	%rd50, %rd36, 14336;
	// begin inline asm
	ld.global.nc.u32 %r168, [%rd50];
	// end inline asm
	add.s64 	%rd51, %rd36, 15360;
	// begin inline asm
	ld.global.nc.u32 %r169, [%rd51];
	// end inline asm
	add.s32 	%r170, %r154, %r685;
	add.s32 	%r171, %r155, %r170;
	add.s32 	%r172, %r156, %r171;
	add.s32 	%r173, %r157, %r172;
	add.s32 	%r174, %r158, %r173;
	add.s32 	%r175, %r159, %r174;
	add.s32 	%r176, %r160, %r175;
	add.s32 	%r177, %r161, %r176;
	add.s32 	%r178, %r162, %r177;
	add.s32 	%r179, %r163, %r178;
	add.s32 	%r180, %r164, %r179;
	add.s32 	%r181, %r165, %r180;
	add.s32 	%r182, %r166, %r181;
	add.s32 	%r183, %r167, %r182;
	add.s32 	%r184, %r168, %r183;
	add.s32 	%r685, %r169, %r184;
	sub.s32 	%r185, %r120, %r674;
	setp.lt.s32 	%p5, %r185, 4096;
	@%p5 bra 	$L__BB26_68;
	add.s32 	%r674, %r674, 4096;
	setp.le.s32 	%p6, %r674, %r87;
	@%p6 bra 	$L__BB26_58;
$L__BB26_60:
	setp.le.s32 	%p7, %r120, %r674;
	@%p7 bra 	$L__BB26_68;
	sub.s32 	%r94, %r120, %r674;
	setp.ge.s32 	%p8, %r85, %r94;
	@%p8 bra 	$L__BB26_68;
	not.b32 	%r187, %r85;
	add.s32 	%r188, %r120, %r187;
	sub.s32 	%r95, %r188, %r674;
	and.b32  	%r189, %r95, 768;
	setp.eq.s32 	%p9, %r189, 768;
	mov.u32 	%r679, %r85;
	@%p9 bra 	$L__BB26_65;
	add.s32 	%r676, %r85, %r674;
	shr.u32 	%r190, %r95, 8;
	add.s32 	%r191, %r190, 1;
	and.b32  	%r192, %r191, 3;
	neg.s32 	%r675, %r192;
	mov.u32 	%r679, %r85;
$L__BB26_64:
	.pragma "nounroll";
	mul.wide.u32 	%rd54, %r676, 4;
	add.s64 	%rd53, %rd16, %rd54;
	// begin inline asm
	ld.global.nc.u32 %r193, [%rd53];
	// end inline asm
	add.s32 	%r685, %r193, %r685;
	add.s32 	%r679, %r679, 256;
	add.s32 	%r676, %r676, 256;
	add.s32 	%r675, %r675, 1;
	setp.ne.s32 	%p10, %r675, 0;
	@%p10 bra 	$L__BB26_64;
$L__BB26_65:
	setp.lt.u32 	%p11, %r95, 768;
	@%p11 bra 	$L__BB26_68;
	cvt.u64.u32 	%rd55, %r679;
	cvt.u64.u32 	%rd56, %r674;
	add.s64 	%rd57, %rd55, %rd56;
	shl.b64 	%rd58, %rd57, 2;
	add.s64 	%rd59, %rd58, %rd16;
	add.s64 	%rd124, %rd59, 2048;
	add.s32 	%r682, %r679, %r674;
$L__BB26_67:
	mul.wide.u32 	%rd64, %r682, 4;
	add.s64 	%rd60, %rd16, %rd64;
	// begin inline asm
	ld.global.nc.u32 %r194, [%rd60];
	// end inline asm
	add.s32 	%r198, %r194, %r685;
	add.s64 	%rd61, %rd124, -1024;
	// begin inline asm
	ld.global.nc.u32 %r195, [%rd61];
	// end inline asm
	add.s32 	%r199, %r195, %r198;
	// begin inline asm
	ld.global.nc.u32 %r196, [%rd124];
	// end inline asm
	add.s32 	%r200, %r196, %r199;
	add.s64 	%rd63, %rd124, 1024;
	// begin inline asm
	ld.global.nc.u32 %r197, [%rd63];
	// end inline asm
	add.s32 	%r685, %r197, %r200;
	add.s32 	%r679, %r679, 1024;
	add.s64 	%rd124, %rd124, 4096;
	add.s32 	%r682, %r682, 1024;
	setp.lt.s32 	%p12, %r679, %r94;
	@%p12 bra 	$L__BB26_67;
$L__BB26_68:
	// begin inline asm
	mov.u32 %r201, %laneid;
	// end inline asm
	mov.b32 	%r204, 1;
	mov.b32 	%r225, 31;
	mov.b32 	%r226, -1;
	// begin inline asm
	shfl.sync.down.b32 %r202, %r685, %r204, %r225, %r226;
	// end inline asm
	setp.gt.s32 	%p13, %r201, 30;
	selp.b32 	%r227, 0, %r202, %p13;
	add.s32 	%r208, %r227, %r685;
	mov.b32 	%r209, 2;
	// begin inline asm
	shfl.sync.down.b32 %r207, %r208, %r209, %r225, %r226;
	// end inline asm
	setp.gt.s32 	%p14, %r201, 29;
	selp.b32 	%r228, 0, %r207, %p14;
	add.s32 	%r213, %r208, %r228;
	mov.b32 	%r214, 4;
	// begin inline asm
	shfl.sync.down.b32 %r212, %r213, %r214, %r225, %r226;
	// end inline asm
	setp.gt.s32 	%p15, %r201, 27;
	selp.b32 	%r229, 0, %r212, %p15;
	add.s32 	%r218, %r213, %r229;
	mov.b32 	%r219, 8;
	// begin inline asm
	shfl.sync.down.b32 %r217, %r218, %r219, %r225, %r226;
	// end inline asm
	setp.gt.s32 	%p16, %r201, 23;
	selp.b32 	%r230, 0, %r217, %p16;
	add.s32 	%r223, %r218, %r230;
	mov.b32 	%r224, 16;
	// begin inline asm
	shfl.sync.down.b32 %r222, %r223, %r224, %r225, %r226;
	// end inline asm
	setp.gt.s32 	%p17, %r201, 15;
	selp.b32 	%r231, 0, %r222, %p17;
	add.s32 	%r686, %r223, %r231;
	setp.ne.s32 	%p18, %r201, 0;
	@%p18 bra 	$L__BB26_70;
	shr.u32 	%r232, %r85, 3;
	and.b32  	%r233, %r232, 124;
	mov.u32 	%r234, _ZZN3cub18CUB_300001_SM_10006detail6reduce28DeviceReduceSingleTileKernelINS2_10policy_hubIiyN4cuda3std3__44plusIiEEE10Policy1000EPiSC_iS9_iiNS7_10__identityEEEvT0_T1_T2_T3_T4_T6_E12temp_storage;
	add.s32 	%r235, %r234, %r233;
	st.shared.u32 	[%r235+8], %r686;
$L__BB26_70:
	bar.sync 	0;
	setp.ne.s32 	%p19, %r85, 0;
	@%p19 bra 	$L__BB26_72;
	ld.shared.u32 	%r236, [_ZZN3cub18CUB_300001_SM_10006detail6reduce28DeviceReduceSingleTileKernelINS2_10policy_hubIiyN4cuda3std3__44plusIiEEE10Policy1000EPiSC_iS9_iiNS7_10__identityEEEvT0_T1_T2_T3_T4_T6_E12temp_storage+12];
	add.s32 	%r237, %r236, %r686;
	ld.shared.u32 	%r238, [_ZZN3cub18CUB_300001_SM_10006detail6reduce28DeviceReduceSingleTileKernelINS2_10policy_hubIiyN4cuda3std3__44plusIiEEE10Policy1000EPiSC_iS9_iiNS7_10__identityEEEvT0_T1_T2_T3_T4_T6_E12temp_storage+16];
	add.s32 	%r239, %r237, %r238;
	ld.shared.u32 	%r240, [_ZZN3cub18CUB_300001_SM_10006detail6reduce28DeviceReduceSingleTileKernelINS2_10policy_hubIiyN4cuda3std3__44plusIiEEE10Policy1000EPiSC_iS9_iiNS7_10__identityEEEvT0_T1_T2_T3_T4_T6_E12temp_storage+20];
	add.s32 	%r241, %r239, %r240;
	ld.shared.u32 	%r242, [_ZZN3cub18CUB_300001_SM_10006detail6reduce28DeviceReduceSingleTileKernelINS2_10policy_hubIiyN4cuda3std3__44plusIiEEE10Policy1000EPiSC_iS9_iiNS7_10__identityEEEvT0_T1_T2_T3_T4_T6_E12temp_storage+24];
	add.s32 	%r243, %r241, %r242;
	ld.shared.u32 	%r244, [_ZZN3cub18CUB_300001_SM_10006detail6reduce28DeviceReduceSingleTileKernelINS2_10policy_hubIiyN4cuda3std3__44plusIiEEE10Policy1000EPiSC_iS9_iiNS7_10__identityEEEvT0_T1_T2_T3_T4_T6_E12temp_storage+28];
	add.s32 	%r245, %r243, %r244;
	ld.shared.u32 	%r246, [_ZZN3cub18CUB_300001_SM_10006detail6reduce28DeviceReduceSingleTileKernelINS2_10policy_hubIiyN4cuda3std3__44plusIiEEE10Policy1000EPiSC_iS9_iiNS7_10__identityEEEvT0_T1_T2_T3_T4_T6_E12temp_storage+32];
	add.s32 	%r247, %r245, %r246;
	ld.shared.u32 	%r248, [_ZZN3cub18CUB_300001_SM_10006detail6reduce28DeviceReduceSingleTileKernelINS2_10policy_hubIiyN4cuda3std3__44plusIiEEE10Policy1000EPiSC_iS9_iiNS7_10__identityEEEvT0_T1_T2_T3_T4_T6_E12temp_storage+36];
	add.s32 	%r686, %r247, %r248;
$L__BB26_72:
	mov.u32 	%r631, %tid.x;
	setp.ne.s32 	%p95, %r631, 0;
	@%p95 bra 	$L__BB26_74;
	add.s32 	%r632, %r686, %r121;
	st.global.u32 	[%rd1], %r632;
$L__BB26_74:
	ret;

}
	// .globl	_ZN3cub18CUB_300001_SM_10006detail6reduce28DeviceReduceSingleTileKernelINS2_10policy_hubIljN4cuda3std3__44plusIlEEE10Policy1000EN6thrust24THRUST_300001_SM_1000_NS18transform_iteratorINSD_6detail14equal_to_valueIiEENSF_15normal_iteratorINSD_10device_ptrIiEEEEllEEPljS9_llNS7_10__identityEEEvT0_T1_T2_T3_T4_T6_
.visible .entry _ZN3cub18CUB_300001_SM_10006detail6reduce28DeviceReduceSingleTileKernelINS2_10policy_hubIljN4cuda3std3__44plusIlEEE10Policy1000EN6thrust24THRUST_300001_SM_1000_NS18transform_iteratorINSD_6detail14equal_to_valueIiEENSF_15normal_iteratorINSD_10device_ptrIiEEEEllEEPljS9_llNS7_10__identityEEEvT0_T1_T2_T3_T4_T6_(
	.param .align 8 .b8 _ZN3cub18CUB_300001_SM_10006detail6reduce28DeviceReduceSingleTileKernelINS2_10policy_hubIljN4cuda3std3__44plusIlEEE10Policy1000EN6thrust24THRUST_300001_SM_1000_NS18transform_iteratorINSD_6detail14equal_to_valueIiEENSF_15normal_iteratorINSD_10device_ptrIiEEEEllEEPljS9_llNS7_10__identityEEEvT0_T1_T2_T3_T4_T6__param_0[16],
	.param .u64 .ptr .align 1 _ZN3cub18CUB_300001_SM_10006detail6reduce28DeviceReduceSingleTileKernelINS2_10policy_hubIljN4cuda3std3__44plusIlEEE10Policy1000EN6thrust24THRUST_300001_SM_1000_NS18transform_iteratorINSD_6detail14equal_to_valueIiEENSF_15normal_iteratorINSD_10device_ptrIiEEEEllEEPljS9_llNS7_10__identityEEEvT0_T1_T2_T3_T4_T6__param_1,
	.param .u32 _ZN3cub18CUB_300001_SM_10006detail6reduce28DeviceReduceSingleTileKernelINS2_10policy_hubIljN4cuda3std3__44plusIlEEE10Policy1000EN6thrust24THRUST_300001_SM_1000_NS18transform_iteratorINSD_6detail14equal_to_valueIiEENSF_15normal_iteratorINSD_10device_ptrIiEEEEllEEPljS9_llNS7_10__identityEEEvT0_T1_T2_T3_T4_T6__param_2,
	.param .align 1 .b8 _ZN3cub18CUB_300001_SM_10006detail6reduce28DeviceReduceSingleTileKernelINS2_10policy_hubIljN4cuda3std3__44plusIlEEE10Policy1000EN6thrust24THRUST_300001_SM_1000_NS18transform_iteratorINSD_6detail14equal_to_valueIiEENSF_15normal_iteratorINSD_10device_ptrIiEEEEllEEPljS9_llNS7_10__identityEEEvT0_T1_T2_T3_T4_T6__param_3[1],
	.param .u64 _ZN3cub18CUB_300001_SM_10006detail6reduce28DeviceReduceSingleTileKernelINS2_10policy_hubIljN4cuda3std3__44plusIlEEE10Policy1000EN6thrust24THRUST_300001_SM_1000_NS18transform_iteratorINSD_6detail14equal_to_valueIiEENSF_15normal_iteratorINSD_10device_ptrIiEEEEllEEPljS9_llNS7_10__identityEEEvT0_T1_T2_T3_T4_T6__param_4,
	.param .align 1 .b8 _ZN3cub18CUB_300001_SM_10006detail6reduce28DeviceReduceSingleTileKernelINS2_10policy_hubIljN4cuda3std3__44plusIlEEE10Policy1000EN6thrust24THRUST_300001_SM_1000_NS18transform_iteratorINSD_6detail14equal_to_valueIiEENSF_15normal_iteratorINSD_10device_ptrIiEEEEllEEPljS9_llNS7_10__identityEEEvT0_T1_T2_T3_T4_T6__param_5[1]
)
.maxntid 512
.minnctapersm 1
{
	.reg .pred 	%p<140>;
	.reg .b16 	%rs<5>;
	.reg .b32 	%r<365>;
	.reg .b64 	%rd<431>;
	// demoted variable
	.shared .align 8 .b8 _ZZN3cub18CUB_300001_SM_10006detail6reduce28DeviceReduceSingleTileKernelINS2_10policy_hubIljN4cuda3std3__44plusIlEEE10Policy1000EN6thrust24THRUST_300001_SM_1000_NS18transform_iteratorINSD_6detail14equal_to_valueIiEENSF_15normal_iteratorINSD_10device_ptrIiEEEEllEEPljS9_llNS7_10__identityEEEvT0_T1_T2_T3_T4_T6_E12temp_storage[152];
	ld.param.u32 	%r52, [_ZN3cub18CUB_300001_SM_10006detail6reduce28DeviceReduceSingleTileKernelINS2_10policy_hubIljN4cuda3std3__44plusIlEEE10Policy1000EN6thrust24THRUST_300001_SM_1000_NS18transform_iteratorINSD_6detail14equal_to_valueIiEENSF_15normal_iteratorINSD_10device_ptrIiEEEEllEEPljS9_llNS7_10__identityEEEvT0_T1_T2_T3_T4_T6__param_0+8];
	ld.param.u64 	%rd49, [_ZN3cub18CUB_300001_SM_10006detail6reduce28DeviceReduceSingleTileKernelINS2_10policy_hubIljN4cuda3std3__44plusIlEEE10Policy1000EN6thrust24THRUST_300001_SM_1000_NS18transform_iteratorINSD_6detail14equal_to_valueIiEENSF_15normal_iteratorINSD_10device_ptrIiEEEEllEEPljS9_llNS7_10__identityEEEvT0_T1_T2_T3_T4_T6__param_0];
	ld.param.u64 	%rd51, [_ZN3cub18CUB_300001_SM_10006detail6reduce28DeviceReduceSingleTileKernelINS2_10policy_hubIljN4cuda3std3__44plusIlEEE10Policy1000EN6thrust24THRUST_300001_SM_1000_NS18transform_iteratorINSD_6detail14equal_to_valueIiEENSF_15normal_iteratorINSD_10device_ptrIiEEEEllEEPljS9_llNS7_10__identityEEEvT0_T1_T2_T3_T4_T6__param_1];
	ld.param.u32 	%r53, [_ZN3cub18CUB_300001_SM_10006detail6reduce28DeviceReduceSingleTileKernelINS2_10policy_hubIljN4cuda3std3__44plusIlEEE10Policy1000EN6thrust24THRUST_300001_SM_1000_NS18transform_iteratorINSD_6detail14equal_to_valueIiEENSF_15normal_iteratorINSD_10device_ptrIiEEEEllEEPljS9_llNS7_10__identityEEEvT0_T1_T2_T3_T4_T6__param_2];
	ld.param.u64 	%rd50, [_ZN3cub18CUB_300001_SM_10006detail6reduce28DeviceReduceSingleTileKernelINS2_10policy_hubIljN4cuda3std3__44plusIlEEE10Policy1000EN6thrust24THRUST_300001_SM_1000_NS18transform_iteratorINSD_6detail14equal_to_valueIiEENSF_15normal_iteratorINSD_10device_ptrIiEEEEllEEPljS9_llNS7_10__identityEEEvT0_T1_T2_T3_T4_T6__param_4];
	cvta.to.global.u64 	%rd1, %rd51;
	setp.ne.s32 	%p1, %r53, 0;
	@%p1 bra 	$L__BB27_3;
	mov.u32 	%r347, %tid.x;
	setp.ne.s32 	%p139, %r347, 0;
	@%p139 bra 	$L__BB27_52;
	st.global.u64 	[%rd1], %rd50;
	bra.uni 	$L__BB27_52;
$L__BB27_3:
	cvta.to.global.u64 	%rd2, %rd49;
	setp.gt.u32 	%p2, %r53, 3583;
	@%p2 bra 	$L__BB27_28;
	mov.u32 	%r2, %tid.x;
	setp.ge.u32 	%p67, %r2, %r53;
	mov.b64 	%rd418, 0;
	mov.u32 	%r351, %r2;
	@%p67 bra 	$L__BB27_6;
	mul.wide.u32 	%rd239, %r2, 4;
	add.s64 	%rd240, %rd2, %rd239;
	ld.global.u32 	%r194, [%rd240];
	setp.eq.s32 	%p68, %r194, %r52;
	selp.u64 	%rd418, 1, 0, %p68;
	add.s32 	%r351, %r2, 512;
$L__BB27_6:
	setp.ge.u32 	%p69, %r351, %r53;
	@%p69 bra 	$L__BB27_19;
	not.b32 	%r195, %r351;
	add.s32 	%r196, %r53, %r195;
	shr.u32 	%r197, %r196, 9;
	add.s32 	%r5, %r197, 1;
	and.b32  	%r6, %r5, 15;
	setp.lt.u32 	%p70, %r196, 7680;
	@%p70 bra 	$L__BB27_10;
	and.b32  	%r198, %r5, 16777200;
	neg.s32 	%r349, %r198;
	mul.wide.u32 	%rd242, %r351, 4;
	add.s64 	%rd243, %rd242, %rd2;
	add.s64 	%rd408, %rd243, 16384;
$L__BB27_9:
	.pragma "nounroll";
	ld.global.u32 	%r199, [%rd408+-16384];
	setp.eq.s32 	%p71, %r199, %r52;
	selp.u64 	%rd244, 1, 0, %p71;
	add.s64 	%rd245, %rd418, %rd244;
	ld.global.u32 	%r200, [%rd408+-14336];
	setp.eq.s32 	%p72, %r200, %r52;
	selp.u64 	%rd246, 1, 0, %p72;
	add.s64 	%rd247, %rd245, %rd246;
	ld.global.u32 	%r201, [%rd408+-12288];
	setp.eq.s32 	%p73, %r201, %r52;
	selp.u64 	%rd248, 1, 0, %p73;
	add.s64 	%rd249, %rd247, %rd248;
	ld.global.u32 	%r202, [%rd408+-10240];
	setp.eq.s32 	%p74, %r202, %r52;
	selp.u64 	%rd250, 1, 0, %p74;
	add.s64 	%rd251, %rd249, %rd250;
	ld.global.u32 	%r203, [%rd408+-8192];
	setp.eq.s32 	%p75, %r203, %r52;
	selp.u64 	%rd252, 1, 0, %p75;
	add.s64 	%rd253, %rd251, %rd252;
	ld.global.u32 	%r204, [%rd408+-6144];
	setp.eq.s32 	%p76, %r204, %r52;
	selp.u64 	%rd254, 1, 0, %p76;
	add.s64 	%rd255, %rd253, %rd254;
	ld.global.u32 	%r205, [%rd408+-4096];
	setp.eq.s32 	%p77, %r205, %r52;
	selp.u64 	%rd256, 1, 0, %p77;
	add.s64 	%rd257, %rd255, %rd256;
	ld.global.u32 	%r206, [%rd408+-2048];
	setp.eq.s32 	%p78, %r206, %r52;
	selp.u64 	%rd258, 1, 0, %p78;
	add.s64 	%rd259, %rd257, %rd258;
	ld.global.u32 	%r207, [%rd408];
	setp.eq.s32 	%p79, %r207, %r52;
	selp.u64 	%rd260, 1, 0, %p79;
	add.s64 	%rd261, %rd259, %rd260;
	ld.global.u32 	%r208, [%rd408+2048];
	setp.eq.s32 	%p80, %r208, %r52;
	selp.u64 	%rd262, 1, 0, %p80;
	add.s64 	%rd263, %rd261, %rd262;
	ld.global.u32 	%r209, [%rd408+4096];
	setp.eq.s32 	%p81, %r209, %r52;
	selp.u64 	%rd264, 1, 0, %p81;
	add.s64 	%rd265, %rd263, %rd264;
	ld.global.u32 	%r210, [%rd408+6144];
	setp.eq.s32 	%p82, %r210, %r52;
	selp.u64 	%rd266, 1, 0, %p82;
	add.s64 	%rd267, %rd265, %rd266;
	ld.global.u32 	%r211, [%rd408+8192];
	setp.eq.s32 	%p83, %r211, %r52;
	selp.u64 	%rd268, 1, 0, %p83;
	add.s64 	%rd269, %rd267, %rd268;
	ld.global.u32 	%r212, [%rd408+10240];
	setp.eq.s32 	%p84, %r212, %r52;
	selp.u64 	%rd270, 1, 0, %p84;
	add.s64 	%rd271, %rd269, %rd270;
	ld.global.u32 	%r213, [%rd408+12288];
	setp.eq.s32 	%p85, %r213, %r52;
	selp.u64 	%rd272, 1, 0, %p85;
	add.s64 	%rd273, %rd271, %rd272;
	ld.global.u32 	%r214, [%rd408+14336];
	setp.eq.s32 	%p86, %r214, %r52;
	selp.u64 	%rd274, 1, 0, %p86;
	add.s64 	%rd418, %rd273, %rd274;
	add.s32 	%r351, %r351, 8192;
	add.s32 	%r349, %r349, 16;
	add.s64 	%rd408, %rd408, 32768;
	setp.ne.s32 	%p87, %r349, 0;
	@%p87 bra 	$L__BB27_9;
$L__BB27_10:
	setp.eq.s32 	%p88, %r6, 0;
	@%p88 bra 	$L__BB27_19;
	and.b32  	%r13, %r5, 7;
	setp.lt.u32 	%p89, %r6, 8;
	@%p89 bra 	$L__BB27_13;
	mul.wide.u32 	%rd276, %r351, 4;
	add.s64 	%rd277, %rd2, %rd276;
	ld.global.u32 	%r215, [%rd277];
	setp.eq.s32 	%p90, %r215, %r52;
	selp.u64 	%rd278, 1, 0, %p90;
	add.s64 	%rd279, %rd418, %rd278;
	ld.global.u32 	%r216, [%rd277+2048];
	setp.eq.s32 	%p91, %r216, %r52;
	selp.u64 	%rd280, 1, 0, %p91;
	add.s64 	%rd281, %rd279, %rd280;
	ld.global.u32 	%r217, [%rd277+4096];
	setp.eq.s32 	%p92, %r217, %r52;
	selp.u64 	%rd282, 1, 0, %p92;
	add.s64 	%rd283, %rd281, %rd282;
	ld.global.u32 	%r218, [%rd277+6144];
	setp.eq.s32 	%p93, %r218, %r52;
	selp.u64 	%rd284, 1, 0, %p93;
	add.s64 	%rd285, %rd283, %rd284;
	ld.global.u32 	%r219, [%rd277+8192];
	setp.eq.s32 	%p94, %r219, %r52;
	selp.u64 	%rd286, 1, 0, %p94;
	add.s64 	%rd287, %rd285, %rd286;
	ld.global.u32 	%r220, [%rd277+10240];
	setp.eq.s32 	%p95, %r220, %r52;
	selp.u64 	%rd288, 1, 0, %p95;
	add.s64 	%rd289, %rd287, %rd288;
	ld.global.u32 	%r221, [%rd277+12288];
	setp.eq.s32 	%p96, %r221, %r52;
	selp.u64 	%rd290, 1, 0, %p96;
	add.s64 	%rd291, %rd289, %rd290;
	ld.global.u32 	%r222, [%rd277+14336];
	setp.eq.s32 	%p97, %r222, %r52;
	selp.u64 	%rd292, 1, 0, %p97;
	add.s64 	%rd418, %rd291, %rd292;
	add.s32 	%r351, %r351, 4096;
$L__BB27_13:
	setp.eq.s32 	%p98, %r13, 0;
	@%p98 bra 	$L__BB27_19;
	and.b32  	%r16, %r5, 3;
	setp.lt.u32 	%p99, %r13, 4;
	@%p99 bra 	$L__BB27_16;
	mul.wide.u32 	%rd294, %r351, 4;
	add.s64 	%rd295, %rd2, %rd294;
	ld.global.u32 	%r223, [%rd295];
	setp.eq.s32 	%p100, %r223, %r52;
	selp.u64 	%rd296, 1, 0, %p100;
	add.s64 	%rd297, %rd418, %rd296;
	ld.global.u32 	%r224, [%rd295+2048];
	setp.eq.s32 	%p101, %r224, %r52;
	selp.u64 	%rd298, 1, 0, %p101;
	add.s64 	%rd299, %rd297, %rd298;
	ld.global.u32 	%r225, [%rd295+4096];
	setp.eq.s32 	%p102, %r225, %r52;
	selp.u64 	%rd300, 1, 0, %p102;
	add.s64 	%rd301, %rd299, %rd300;
	ld.global.u32 	%r226, [%rd295+6144];
	setp.eq.s32 	%p103, %r226, %r52;
	selp.u64 	%rd302, 1, 0, %p103;
	add.s64 	%rd418, %rd301, %rd302;
	add.s32 	%r351, %r351, 2048;
$L__BB27_16:
	setp.eq.s32 	%p104, %r16, 0;
	@%p104 bra 	$L__BB27_19;
	mul.wide.u32 	%rd303, %r351, 4;
	add.s64 	%rd416, %rd2, %rd303;
	neg.s32 	%r354, %r16;
$L__BB27_18:
	.pragma "nounroll";
	ld.global.u32 	%r227, [%rd416];
	setp.eq.s32 	%p105, %r227, %r52;
	selp.u64 	%rd304, 1, 0, %p105;
	add.s64 	%rd418, %rd418, %rd304;
	add.s64 	%rd416, %rd416, 2048;
	add.s32 	%r354, %r354, 1;
	setp.ne.s32 	%p106, %r354, 0;
	@%p106 bra 	$L__BB27_18;
$L__BB27_19:
	setp.lt.u32 	%p107, %r53, 512;
	@%p107 bra 	$L__BB27_24;
	// begin inline asm
	mov.u32 %r291, %laneid;
	// end inline asm
	mov.b64 	{%r293, %r298}, %rd418;
	mov.b32 	%r299, 1;
	mov.b32 	%r340, 31;
	mov.b32 	%r341, -1;
	// begin inline asm
	shfl.sync.down.b32 %r292, %r293, %r299, %r340, %r341;
	// end inline asm
	// begin inline asm
	shfl.sync.down.b32 %r297, %r298, %r299, %r340, %r341;
	// end inline asm
	mov.b64 	%rd363, {%r292, %r297};
	setp.gt.s32 	%p131, %r291, 30;
	selp.b64 	%rd364, 0, %rd363, %p131;
	add.s64 	%rd365, %rd364, %rd418;
	mov.b64 	{%r303, %r308}, %rd365;
	mov.b32 	%r309, 2;
	// begin inline asm
	shfl.sync.down.b32 %r302, %r303, %r309, %r340, %r341;
	// end inline asm
	// begin inline asm
	shfl.sync.down.b32 %r307, %r308, %r309, %r340, %r341;
	// end inline asm
	mov.b64 	%rd366, {%r302, %r307};
	setp.gt.s32 	%p132, %r291, 29;
	selp.b64 	%rd367, 0, %rd366, %p132;
	add.s64 	%rd368, %rd367, %rd365;
	mov.b64 	{%r313, %r318}, %rd368;
	mov.b32 	%r319, 4;
	// begin inline asm
	shfl.sync.down.b32 %r312, %r313, %r319, %r340, %r341;
	// end inline asm
	// begin inline asm
	shfl.sync.down.b32 %r317, %r318, %r319, %r340, %r341;
	// end inline asm
	mov.b64 	%rd369, {%r312, %r317};
	setp.gt.s32 	%p133, %r291, 27;
	selp.b64 	%rd370, 0, %rd369, %p133;
	add.s64 	%rd371, %rd370, %rd368;
	mov.b64 	{%r323, %r328}, %rd371;
	mov.b32 	%r329, 8;
	// begin inline asm
	shfl.sync.down.b32 %r322, %r323, %r329, %r340, %r341;
	// end inline asm
	// begin inline asm
	shfl.sync.down.b32 %r327, %r328, %r329, %r340, %r341;
	// end inline asm
	mov.b64 	%rd372, {%r322, %r327};
	setp.gt.s32 	%p134, %r291, 23;
	selp.b64 	%rd373, 0, %rd372, %p134;
	add.s64 	%rd374, %rd373, %rd371;
	mov.b64 	{%r333, %r338}, %rd374;
	mov.b32 	%r339, 16;
	// begin inline asm
	shfl.sync.down.b32 %r332, %r333, %r339, %r340, %r341;
	// end inline asm
	// begin inline asm
	shfl.sync.down.b32 %r337, %r338, %r339, %r340, %r341;
	// end inline asm
	mov.b64 	%rd375, {%r332, %r337};
	setp.gt.s32 	%p135, %r291, 15;
	selp.b64 	%rd376, 0, %rd375, %p135;
	add.s64 	%rd430, %rd376, %rd374;
	setp.ne.s32 	%p136, %r291, 0;
	@%p136 bra 	$L__BB27_22;
	shr.u32 	%r342, %r2, 2;
	and.b32  	%r343, %r342, 248;
	mov.u32 	%r344, _ZZN3cub18CUB_300001_SM_10006detail6reduce28DeviceReduceSingleTileKernelINS2_10policy_hubIljN4cuda3std3__44plusIlEEE10Policy1000EN6thrust24THRUST_300001_SM_1000_NS18transform_iteratorINSD_6detail14equal_to_valueIiEENSF_15normal_iteratorINSD_10device_ptrIiEEEEllEEPljS9_llNS7_10__identityEEEvT0_T1_T2_T3_T4_T6_E12temp_storage;
	add.s32 	%r345, %r344, %r343;
	st.shared.u64 	[%r345+16], %rd430;
$L__BB27_22:
	bar.sync 	0;
	setp.ne.s32 	%p137, %r2, 0;
	@%p137 bra 	$L__BB27_50;
	ld.shared.u64 	%rd377, [_ZZN3cub18CUB_300001_SM_10006detail6reduce28DeviceReduceSingleTileKernelINS2_10policy_hubIljN4cuda3std3__44plusIlEEE10Policy1000EN6thrust24THRUST_300001_SM_1000_NS18transform_iteratorINSD_6detail14equal_to_valueIiEENSF_15normal_iteratorINSD_10device_ptrIiEEEEllEEPljS9_llNS7_10__identityEEEvT0_T1_T2_T3_T4_T6_E12temp_storage+24];
	add.s64 	%rd378, %rd377, %rd430;
	ld.shared.u64 	%rd379, [_ZZN3cub18CUB_300001_SM_10006detail6reduce28DeviceReduceSingleTileKernelINS2_10policy_hubIljN4cuda3std3__44plusIlEEE10Policy1000EN6thrust24THRUST_300001_SM_1000_NS18transform_iteratorINSD_6detail14equal_to_valueIiEENSF_15normal_iteratorINSD_10device_ptrIiEEEEllEEPljS9_llNS7_10__identityEEEvT0_T1_T2_T3_T4_T6_E12temp_storage+32];
	add.s64 	%rd380, %rd378, %rd379;
	ld.shared.u64 	%rd381, [_ZZN3cub18CUB_300001_SM_10006detail6reduce28DeviceReduceSingleTileKernelINS2_10policy_hubIljN4cuda3std3__44plusIlEEE10Policy1000EN6thrust24THRUST_300001_SM_1000_NS18transform_iteratorINSD_6detail14equal_to_valueIiEENSF_15normal_iteratorINSD_10device_ptrIiEEEEllEEPljS9_llNS7_10__identityEEEvT0_T1_T2_T3_T4_T6_E12temp_storage+40];
	add.s64 	%rd382, %rd380, %rd381;
	ld.shared.u64 	%rd383, [_ZZN3cub18CUB_300001_SM_10006detail6reduce28DeviceReduceSingleTileKernelINS2_10policy_hubIljN4cuda3std3__44plusIlEEE10Policy1000EN6thrust24THRUST_300001_SM_1000_NS18transform_iteratorINSD_6detail14equal_to_valueIiEENSF_15normal_iteratorINSD_10device_ptrIiEEEEllEEPljS9_llNS7_10__identityEEEvT0_T1_T2_T3_T4_T6_E12temp_storage+48];
	add.s64 	%rd384, %rd382, %rd383;
	ld.shared.u64 	%rd385, [_ZZN3cub18CUB_300001_SM_10006detail6reduce28DeviceReduceSingleTileKernelINS2_10policy_hubIljN4cuda3std3__44plusIlEEE10Policy1000EN6thrust24THRUST_300001_SM_1000_NS18transform_iteratorINSD_6detail14equal_to_valueIiEENSF_15normal_iteratorINSD_10device_ptrIiEEEEllEEPljS9_llNS7_10__identityEEEvT0_T1_T2_T3_T4_T6_E12temp_storage+56];
	add.s64 	%rd386, %rd384, %rd385;
	ld.shared.u64 	%rd387, [_ZZN3cub18CUB_300001_SM_10006detail6reduce28DeviceReduceSingleTileKernelINS2_10policy_hubIljN4cuda3std3__44plusIlEEE10Policy1000EN6thrust24THRUST_300001_SM_1000_NS18transform_iteratorINSD_6detail14equal_to_valueIiEENSF_15normal_iteratorINSD_10device_ptrIiEEEEllEEPljS9_llNS7_10__identityEEEvT0_T1_T2_T3_T4_T6_E12temp_storage+64];
	add.s64 	%rd388, %rd386, %rd387;
	ld.shared.u64 	%rd389, [_ZZN3cub18CUB_300001_SM_10006detail6reduce28DeviceReduceSingleTileKernelINS2_10policy_hubIljN4cuda3std3__44plusIlEEE10Policy1000EN6thrust24THRUST_300001_SM_1000_NS18transform_iteratorINSD_6detail14equal_to_valueIiEENSF_15normal_iteratorINSD_10device_ptrIiEEEEllEEPljS9_llNS7_10__identityEEEvT0_T1_T2_T3_T4_T6_E12temp_storage+72];
	add.s64 	%rd390, %rd388, %rd389;
	ld.shared.u64 	%rd391, [_ZZN3cub18CUB_300001_SM_10006detail6reduce28DeviceReduceSingleTileKernelINS2_10policy_hubIljN4cuda3std3__44plusIlEEE10Policy1000EN6thrust24THRUST_300001_SM_1000_NS18transform_iteratorINSD_6detail14equal_to_valueIiEENSF_15normal_iteratorINSD_10device_ptrIiEEEEllEEPljS9_llNS7_10__identityEEEvT0_T1_T2_T3_T4_T6_E12temp_storage+80];
	add.s64 	%rd392, %rd390, %rd391;
	ld.shared.u64 	%rd393, [_ZZN3cub18CUB_300001_SM_10006detail6reduce28DeviceReduceSingleTileKernelINS2_10policy_hubIljN4cuda3std3__44plusIlEEE10Policy1000EN6thrust24THRUST_300001_SM_1000_NS18transform_iteratorINSD_6detail14equal_to_valueIiEENSF_15normal_iteratorINSD_10device_ptrIiEEEEllEEPljS9_llNS7_10__identityEEEvT0_T1_T2_T3_T4_T6_E12temp_storage+88];
	add.s64 	%rd394, %rd392, %rd393;
	ld.shared.u64 	%rd395, [_ZZN3cub18CUB_300001_SM_10006detail6reduce28DeviceReduceSingleTileKernelINS2_10policy_hubIljN4cuda3std3__44plusIlEEE10Policy1000EN6thrust24THRUST_300001_SM_1000_NS18transform_iteratorINSD_6detail14equal_to_valueIiEENSF_15normal_iteratorINSD_10device_ptrIiEEEEllEEPljS9_llNS7_10__identityEEEvT0_T1_T2_T3_T4_T6_E12temp_storage+96];
	add.s64 	%rd396, %rd394, %rd395;
	ld.shared.u64 	%rd397, [_ZZN3cub18CUB_300001_SM_10006detail6reduce28DeviceReduceSingleTileKernelINS2_10policy_hubIljN4cuda3std3__44plusIlEEE10Policy1000EN6thrust24THRUST_300001_SM_1000_NS18transform_iteratorINSD_6detail14equal_to_valueIiEENSF_15normal_iteratorINSD_10device_ptrIiEEEEllEEPljS9_llNS7_10__identityEEEvT0_T1_T2_T3_T4_T6_E12temp_storage+104];
	add.s64 	%rd398, %rd396, %rd397;
	ld.shared.u64 	%rd399, [_ZZN3cub18CUB_300001_SM_10006detail6reduce28DeviceReduceSingleTileKernelINS2_10policy_hubIljN4cuda3std3__44plusIlEEE10Policy1000EN6thrust24THRUST_300001_SM_1000_NS18transform_iteratorINSD_6detail14equal_to_valueIiEENSF_15normal_iteratorINSD_10device_ptrIiEEEEllEEPljS9_llNS7_10__identityEEEvT0_T1_T2_T3_T4_T6_E12temp_storage+112];
	add.s64 	%rd400, %rd398, %rd399;
	ld.shared.u64 	%rd401, [_ZZN3cub18CUB_300001_SM_10006detail6reduce28DeviceReduceSingleTileKernelINS2_10policy_hubIljN4cuda3std3__44plusIlEEE10Policy1000EN6thrust24THRUST_300001_SM_1000_NS18transform_iteratorINSD_6detail14equal_to_valueIiEENSF_15normal_iteratorINSD_10device_ptrIiEEEEllEEPljS9_llNS7_10__identityEEEvT0_T1_T2_T3_T4_T6_E12temp_storage+120];
	add.s64 	%rd402, %rd400, %rd401;
	ld.shared.u64 	%rd403, [_ZZN3cub18CUB_300001_SM_10006detail6reduce28DeviceReduceSingleTileKernelINS2_10policy_hubIljN4cuda3std3__44plusIlEEE10Policy1000EN6thrust24THRUST_300001_SM_1000_NS18transform_iteratorINSD_6detail14equal_to_valueIiEENSF_15normal_iteratorINSD_10device_ptrIiEEEEllEEPljS9_llNS7_10__identityEEEvT0_T1_T2_T3_T4_T6_E12temp_storage+128];
	add.s64 	%rd404, %rd402, %rd403;
	ld.shared.u64 	%rd405, [_ZZN3cub18CUB_300001_SM_10006detail6reduce28DeviceReduceSingleTileKernelINS2_10policy_hubIljN4cuda3std3__44plusIlEEE10Policy1000EN6thrust24THRUST_300001_SM_1000_NS18transform_iteratorINSD_6detail14equal_to_valueIiEENSF_15normal_iteratorINSD_10device_ptrIiEEEEllEEPljS9_llNS7_10__identityEEEvT0_T1_T2_T3_T4_T6_E12temp_storage+136];
	add.s64 	%rd430, %rd404, %rd405;
	bra.uni 	$L__BB27_50;
$L__BB27_24:
	// begin inline asm
	mov.u32 %r228, %laneid;
	// end inline asm
	and.b32  	%r279, %r2, 992;
	add.s32 	%r280, %r279, 32;
	setp.gt.u32 	%p108, %r280, %r53;
	not.b32 	%r281, %r279;
	add.s32 	%r282, %r53, %r281;
	selp.b32 	%r277, %r282, 31, %p108;
	mov.b64 	{%r230, %r235}, %rd418;
	mov.b32 	%r236, 1;
	mov.b32 	%r278, -1;
	// begin inline asm
	shfl.sync.down.b32 %r229, %r230, %r236, %r277, %r278;
	// end inline asm
	// begin inline asm
	shfl.sync.down.b32 %r234, %r235, %r236, %r277, %r278;
	// end inline asm
	mov.b64 	%rd305, {%r229, %r234};
	setp.lt.s32 	%p109, %r228, %r277;
	selp.b64 	%rd306, %rd305, 0, %p109;
	add.s64 	%rd307, %rd306, %rd418;
	mov.b64 	{%r240, %r245}, %rd307;
	mov.b32 	%r246, 2;
	// begin inline asm
	shfl.sync.down.b32 %r239, %r240, %r246, %r277, %r278;
	// end inline asm
	// begin inline asm
	shfl.sync.down.b32 %r244, %r245, %r246, %r277, %r278;
	// end inline asm
	mov.b64 	%rd308, {%r239, %r244};
	add.s32 	%r283, %r228, 2;
	setp.gt.s32 	%p110, %r283, %r277;
	selp.b64 	%rd309, 0, %rd308, %p110;
	add.s64 	%rd310, %rd309, %rd307;
	mov.b64 	{%r250, %r255}, %rd310;
	mov.b32 	%r256, 4;
	// begin inline asm
	shfl.sync.down.b32 %r249, %r250, %r256, %r277, %r278;
	// end inline asm
	// begin inline asm
	shfl.sync.down.b32 %r254, %r255, %r256, %r277, %r278;
	// end inline asm
	mov.b64 	%rd311, {%r249, %r254};
	add.s32 	%r284, %r228, 4;
	setp.gt.s32 	%p111, %r284, %r277;
	selp.b64 	%rd312, 0, %rd311, %p111;
	add.s64 	%rd313, %rd312, %rd310;
	mov.b64 	{%r260, %r265}, %rd313;
	mov.b32 	%r266, 8;
	// begin inline asm
	shfl.sync.down.b32 %r259, %r260, %r266, %r277, %r278;
	// end inline asm
	// begin inline asm
	shfl.sync.down.b32 %r264, %r265, %r266, %r277, %r278;
	// end inline asm
	mov.b64 	%rd314, {%r259, %r264};
	add.s32 	%r285, %r228, 8;
	setp.gt.s32 	%p112, %r285, %r277;
	selp.b64 	%rd315, 0, %rd314, %p112;
	add.s64 	%rd316, %rd315, %rd313;
	mov.b64 	{%r270, %r275}, %rd316;
	mov.b32 	%r276, 16;
	// begin inline asm
	shfl.sync.down.b32 %r269, %r270, %r276, %r277, %r278;
	// end inline asm
	// begin inline asm
	shfl.sync.down.b32 %r274, %r275, %r276, %r277, %r278;
	// end inline asm
	mov.b64 	%rd317, {%r269, %r274};
	add.s32 	%r286, %r228, 16;
	setp.gt.s32 	%p113, %r286, %r277;
	selp.b64 	%rd318, 0, %rd317, %p113;
	add.s64 	%rd430, %rd318, %rd316;
	setp.ne.s32 	%p114, %r228, 0;
	@%p114 bra 	$L__BB27_26;
	shr.u32 	%r287, %r2, 2;
	and.b32  	%r288, %r287, 248;
	mov.u32 	%r289, _ZZN3cub18CUB_300001_SM_10006detail6reduce28DeviceReduceSingleTileKernelINS2_10policy_hubIljN4cuda3std3__44plusIlEEE10Policy1000EN6thrust24THRUST_300001_SM_1000_NS18transform_iteratorINSD_6detail14equal_to_valueIiEENSF_15normal_iteratorINSD_10device_ptrIiEEEEllEEPljS9_llNS7_10__identityEEEvT0_T1_T2_T3_T4_T6_E12temp_storage;
	add.s32 	%r290, %r289, %r288;
	st.shared.u64 	[%r290+16], %rd430;
$L__BB27_26:
	bar.sync 	0;
	setp.ne.s32 	%p115, %r2, 0;
	@%p115 bra 	$L__BB27_50;
	setp.gt.u32 	%p116, %r53, 32;
	ld.shared.u64 	%rd319, [_ZZN3cub18CUB_300001_SM_10006detail6reduce28DeviceReduceSingleTileKernelINS2_10policy_hubIljN4cuda3std3__44plusIlEEE10Policy1000EN6thrust24THRUST_300001_SM_1000_NS18transform_iteratorINSD_6detail14equal_to_valueIiEENSF_15normal_iteratorINSD_10device_ptrIiEEEEllEEPljS9_llNS7_10__identityEEEvT0_T1_T2_T3_T4_T6_E12temp_storage+24];
	selp.b64 	%rd320, %rd319, 0, %p116;
	add.s64 	%rd321, %rd320, %rd430;
	setp.gt.u32 	%p117, %r53, 64;
	ld.shared.u64 	%rd322, [_ZZN3cub18CUB_300001_SM_10006detail6reduce28DeviceReduceSingleTileKernelINS2_10policy_hubIljN4cuda3std3__44plusIlEEE10Policy1000EN6thrust24THRUST_300001_SM_1000_NS18transform_iteratorINSD_6detail14equal_to_valueIiEENSF_15normal_iteratorINSD_10device_ptrIiEEEEllEEPljS9_llNS7_10__identityEEEvT0_T1_T2_T3_T4_T6_E12temp_storage+32];
	selp.b64 	%rd323, %rd322, 0, %p117;
	add.s64 	%rd324, %rd321, %rd323;
	setp.gt.u32 	%p118, %r53, 96;
	ld.shared.u64 	%rd325, [_ZZN3cub18CUB_300001_SM_10006detail6reduce28DeviceReduceSingleTileKernelINS2_10policy_hubIljN4cuda3std3__44plusIlEEE10Policy1000EN6thrust24THRUST_300001_SM_1000_NS18transform_iteratorINSD_6detail14equal_to_valueIiEENSF_15normal_iteratorINSD_10device_ptrIiEEEEllEEPljS9_llNS7_10__identityEEEvT0_T1_T2_T3_T4_T6_E12temp_storage+40];
	selp.b64 	%rd326, %rd325, 0, %p118;
	add.s64 	%rd327, %rd324, %rd326;
	setp.gt.u32 	%p119, %r53, 128;
	ld.shared.u64 	%rd328, [_ZZN3cub18CUB_300001_SM_10006detail6reduce28DeviceReduceSingleTileKernelINS2_10policy_hubIljN4cuda3std3__44plusIlEEE10Policy1000EN6thrust24THRUST_300001_SM_1000_NS18transform_iteratorINSD_6detail14equal_to_valueIiEENSF_15normal_iteratorINSD_10device_ptrIiEEEEllEEPljS9_llNS7_10__identityEEEvT0_T1_T2_T3_T4_T6_E12temp_storage+48];
	selp.b64 	%rd329, %rd328, 0, %p119;
	add.s64 	%rd330, %rd327, %rd329;
	setp.gt.u32 	%p120, %r53, 160;
	ld.shared.u64 	%rd331, [_ZZN3cub18CUB_300001_SM_10006detail6reduce28DeviceReduceSingleTileKernelINS2_10policy_hubIljN4cuda3std3__44plusIlEEE10Policy1000EN6thrust24THRUST_300001_SM_1000_NS18transform_iteratorINSD_6detail14equal_to_valueIiEENSF_15normal_iteratorINSD_10device_ptrIiEEEEllEEPljS9_llNS7_10__identityEEEvT0_T1_T2_T3_T4_T6_E12temp_storage+56];
	selp.b64 	%rd332, %rd331, 0, %p120;
	add.s64 	%rd333, %rd330, %rd332;
	setp.gt.u32 	%p121, %r53, 192;
	ld.shared.u64 	%rd334, [_ZZN3cub18CUB_300001_SM_10006detail6reduce28DeviceReduceSingleTileKernelINS2_10policy_hubIljN4cuda3std3__44plusIlEEE10Policy1000EN6thrust24THRUST_300001_SM_1000_NS18transform_iteratorINSD_6detail14equal_to_valueIiEENSF_15normal_iteratorINSD_10device_ptrIiEEEEllEEPljS9_llNS7_10__identityEEEvT0_T1_T2_T3_T4_T6_E12temp_storage+64];
	selp.b64 	%rd335, %rd334, 0, %p121;
	add.s64 	%rd336, %rd333, %rd335;
	setp.gt.u32 	%p122, %r53, 224;
	ld.shared.u64 	%rd337, [_ZZN3cub18CUB_300001_SM_10006detail6reduce28DeviceReduceSingleTileKernelINS2_10policy_hubIljN4cuda3std3__44plusIlEEE10Policy1000EN6thrust24THRUST_300001_SM_1000_NS18transform_iteratorINSD_6detail14equal_to_valueIiEENSF_15normal_iteratorINSD_10device_ptrIiEEEEllEEPljS9_llNS7_10__identityEEEvT0_T1_T2_T3_T4_T6_E12temp_storage+72];
	selp.b64 	%rd338, %rd337, 0, %p122;
	add.s64 	%rd339, %rd336, %rd338;
	setp.gt.u32 	%p123, %r53, 256;
	ld.shared.u64 	%rd340, [_ZZN3cub18CUB_300001_SM_10006detail6reduce28DeviceReduceSingleTileKernelINS2_10policy_hubIljN4cuda3std3__44plusIlEEE10Policy1000EN6thrust24THRUST_300001_SM_1000_NS18transform_iteratorINSD_6detail14equal_to_valueIiEENSF_15normal_iteratorINSD_10device_ptrIiEEEEllEEPljS9_llNS7_10__identityEEEvT0_T1_T2_T3_T4_T6_E12temp_storage+80];
	selp.b64 	%rd341, %rd340, 0, %p123;
	add.s64 	%rd342, %rd339, %rd341;
	setp.gt.u32 	%p124, %r53, 288;
	ld.shared.u64 	%rd343, [_ZZN3cub18CUB_300001_SM_10006detail6reduce28DeviceReduceSingleTileKernelINS2_10policy_hubIljN4cuda3std3__44plusIlEEE10Policy1000EN6thrust24THRUST_300001_SM_1000_NS18transform_iteratorINSD_6detail14equal_to_valueIiEENSF_15normal_iteratorINSD_10device_ptrIiEEEEllEEPljS9_llNS7_10__identityEEEvT0_T1_T2_T3_T4_T6_E12temp_storage+88];
	selp.b64 	%rd344, %rd343, 0, %p124;
	add.s64 	%rd345, %rd342, %rd344;
	setp.gt.u32 	%p125, %r53, 320;
	ld.shared.u64 	%rd346, [_ZZN3cub18CUB_300001_SM_10006detail6reduce28DeviceReduceSingleTileKernelINS2_10policy_hubIljN4cuda3std3__44plusIlEEE10Policy1000EN6thrust24THRUST_300001_SM_1000_NS18transform_iteratorINSD_6detail14equal_to_valueIiEENSF_15normal_iteratorINSD_10device_ptrIiEEEEllEEPljS9_llNS7_10__identityEEEvT0_T1_T2_T3_T4_T6_E12temp_storage+96];
	selp.b64 	%rd347, %rd346, 0, %p125;
	add.s64 	%rd348, %rd345, %rd347;
	setp.gt.u32 	%p126, %r53, 352;
	ld.shared.u64 	%rd349, [_ZZN3cub18CUB_300001_SM_10006detail6reduce28DeviceReduceSingleTileKernelINS2_10policy_hubIljN4cuda3std3__44plusIlEEE10Policy1000EN6thrust24THRUST_300001_SM_1000_NS18transform_iteratorINSD_6detail14equal_to_valueIiEENSF_15normal_iteratorINSD_10device_ptrIiEEEEllEEPljS9_llNS7_10__identityEEEvT0_T1_T2_T3_T4_T6_E12temp_storage+104];
	selp.b64 	%rd350, %rd349, 0, %p126;
	add.s64 	%rd351, %rd348, %rd350;
	setp.gt.u32 	%p127, %r53, 384;
	ld.shared.u64 	%rd352, [_ZZN3cub18CUB_300001_SM_10006detail6reduce28DeviceReduceSingleTileKernelINS2_10policy_hubIljN4cuda3std3__44plusIlEEE10Policy1000EN6thrust24THRUST_300001_SM_1000_NS18transform_iteratorINSD_6detail14equal_to_valueIiEENSF_15normal_iteratorINSD_10device_ptrIiEEEEllEEPljS9_llNS7_10__identityEEEvT0_T1_T2_T3_T4_T6_E12temp_storage+112];
	selp.b64 	%rd353, %rd352, 0, %p127;
	add.s64 	%rd354, %rd351, %rd353;
	setp.gt.u32 	%p128, %r53, 416;
	ld.shared.u64 	%rd355, [_ZZN3cub18CUB_300001_SM_10006detail6reduce28DeviceReduceSingleTileKernelINS2_10policy_hubIljN4cuda3std3__44plusIlEEE10Policy1000EN6thrust24THRUST_300001_SM_1000_NS18transform_iteratorINSD_6detail14equal_to_valueIiEENSF_15normal_iteratorINSD_10device_ptrIiEEEEllEEPljS9_llNS7_10__identityEEEvT0_T1_T2_T3_T4_T6_E12temp_storage+120];
	selp.b64 	%rd356, %rd355, 0, %p128;
	add.s64 	%rd357, %rd354, %rd356;
	setp.gt.u32 	%p129, %r53, 448;
	ld.shared.u64 	%rd358, [_ZZN3cub18CUB_300001_SM_10006detail6reduce28DeviceReduceSingleTileKernelINS2_10policy_hubIljN4cuda3std3__44plusIlEEE10Policy1000EN6thrust24THRUST_300001_SM_1000_NS18transform_iteratorINSD_6detail14equal_to_valueIiEENSF_15normal_iteratorINSD_10device_ptrIiEEEEllEEPljS9_llNS7_10__identityEEEvT0_T1_T2_T3_T4_T6_E12temp_storage+128];
	selp.b64 	%rd359, %rd358, 0, %p129;
	add.s64 	%rd360, %rd357, %rd359;
	setp.gt.u32 	%p130, %r53, 480;
	ld.shared.u64 	%rd361, [_ZZN3cub18CUB_300001_SM_10006detail6reduce28DeviceReduceSingleTileKernelINS2_10policy_hubIljN4cuda3std3__44plusIlEEE10Policy1000EN6thrust24THRUST_300001_SM_1000_NS18transform_iteratorINSD_6detail14equal_to_valueIiEENSF_15normal_iteratorINSD_10device_ptrIiEEEEllEEPljS9_llNS7_10__identityEEEvT0_T1_T2_T3_T4_T6_E12temp_storage+136];
	selp.b64 	%rd362, %rd361, 0, %p130;
	add.s64 	%rd430, %rd360, %rd362;
	bra.uni 	$L__BB27_50;
$L__BB27_28:
	mov.u32 	%r22, %tid.x;
	mul.wide.u32 	%rd52, %r22, 4;
	add.s64 	%rd28, %rd2, %rd52;
	ld.global.u32 	%r60, [%rd28];
	setp.eq.s32 	%p3, %r60, %r52;
	selp.u64 	%rd53, 1, 0, %p3;
	ld.global.u32 	%r61, [%rd28+2048];
	setp.eq.s32 	%p4, %r61, %r52;
	selp.u64 	%rd54, 1, 0, %p4;
	ld.global.u32 	%r62, [%rd28+4096];
	setp.eq.s32 	%p5, %r62, %r52;
	selp.u64 	%rd55, 1, 0, %p5;
	ld.global.u32 	%r63, [%rd28+6144];
	setp.eq.s32 	%p6, %r63, %r52;
	selp.u64 	%rd56, 1, 0, %p6;
	ld.global.u32 	%r64, [%rd28+8192];
	setp.eq.s32 	%p7, %r64, %r52;
	selp.u64 	%rd57, 1, 0, %p7;
	ld.global.u32 	%r65, [%rd28+10240];
	setp.eq.s32 	%p8, %r65, %r52;
	selp.u64 	%rd58, 1, 0, %p8;
	ld.global.u32 	%r66, [%rd28+12288];
	setp.eq.s32 	%p9, %r66, %r52;
	selp.u64 	%rd59, 1, 0, %p9;
	add.s64 	%rd60, %rd54, %rd53;
	add.s64 	%rd61, %rd60, %rd55;
	add.s64 	%rd62, %rd61, %rd56;
	add.s64 	%rd63, %rd62, %rd57;
	add.s64 	%rd64, %rd63, %rd58;
	add.s64 	%rd429, %rd64, %rd59;
	add.s32 	%r23, %r53, -3584;
	setp.lt.u32 	%p10, %r23, 3584;
	mov.b32 	%r356, 3584;
	@%p10 bra 	$L__BB27_32;
	mov.b32 	%r356, 3584;
$L__BB27_30:
	mul.wide.u32 	%rd65, %r356, 4;
	add.s64 	%rd66, %rd28, %rd65;
	ld.global.u32 	%r68, [%rd66];
	setp.eq.s32 	%p11, %r68, %r52;
	selp.u64 	%rd67, 1, 0, %p11;
	ld.global.u32 	%r69, [%rd66+2048];
	setp.eq.s32 	%p12, %r69, %r52;
	selp.u64 	%rd68, 1, 0, %p12;
	ld.global.u32 	%r70, [%rd66+4096];
	setp.eq.s32 	%p13, %r70, %r52;
	selp.u64 	%rd69, 1, 0, %p13;
	ld.global.u32 	%r71, [%rd66+6144];
	setp.eq.s32 	%p14, %r71, %r52;
	selp.u64 	%rd70, 1, 0, %p14;
	ld.global.u32 	%r72, [%rd66+8192];
	setp.eq.s32 	%p15, %r72, %r52;
	selp.u64 	%rd71, 1, 0, %p15;
	ld.global.u32 	%r73, [%rd66+10240];
	setp.eq.s32 	%p16, %r73, %r52;
	selp.u64 	%rd72, 1, 0, %p16;
	ld.global.u32 	%r74, [%rd66+12288];
	setp.eq.s32 	%p17, %r74, %r52;
	selp.u64 	%rd73, 1, 0, %p17;
	add.s64 	%rd74, %rd429, %rd67;
	add.s64 	%rd75, %rd74, %rd68;
	add.s64 	%rd76, %rd75, %rd69;
	add.s64 	%rd77, %rd76, %rd70;
	add.s64 	%rd78, %rd77, %rd71;
	add.s64 	%rd79, %rd78, %rd72;
	add.s64 	%rd429, %rd79, %rd73;
	sub.s32 	%r75, %r53, %r356;
	setp.lt.u32 	%p18, %r75, 3584;
	@%p18 bra 	$L__BB27_46;
	add.s32 	%r356, %r356, 3584;
	setp.le.u32 	%p19, %r356, %r23;
	@%p19 bra 	$L__BB27_30;
$L__BB27_32:
	setp.le.u32 	%p20, %r53, %r356;
	sub.s32 	%r76, %r53, %r356;
	setp.ge.s32 	%p21, %r22, %r76;
	or.pred  	%p22, %p20, %p21;
	@%p22 bra 	$L__BB27_46;
	not.b32 	%r78, %r22;
	add.s32 	%r79, %r53, %r78;
	sub.s32 	%r80, %r79, %r356;
	shr.u32 	%r81, %r80, 9;
	add.s32 	%r27, %r81, 1;
	and.b32  	%r28, %r27, 15;
	setp.lt.u32 	%p23, %r80, 7680;
	mov.u32 	%r361, %r22;
	@%p23 bra 	$L__BB27_37;
	or.b32  	%r359, %r22, 4096;
	add.s32 	%r358, %r22, %r356;
	and.b32  	%r82, %r27, 16777200;
	neg.s32 	%r357, %r82;
$L__BB27_35:
	.pragma "nounroll";
	mul.wide.u32 	%rd81, %r358, 4;
	add.s64 	%rd82, %rd2, %rd81;
	ld.global.u32 	%r83, [%rd82];
	setp.eq.s32 	%p24, %r83, %r52;
	selp.u64 	%rd83, 1, 0, %p24;
	add.s64 	%rd84, %rd429, %rd83;
	add.s32 	%r84, %r358, 512;
	mul.wide.u32 	%rd85, %r84, 4;
	add.s64 	%rd86, %rd2, %rd85;
	ld.global.u32 	%r85, [%rd86];
	setp.eq.s32 	%p25, %r85, %r52;
	selp.u64 	%rd87, 1, 0, %p25;
	add.s64 	%rd88, %rd84, %rd87;
	add.s32 	%r86, %r358, 1024;
	mul.wide.u32 	%rd89, %r86, 4;
	add.s64 	%rd90, %rd2, %rd89;
	ld.global.u32 	%r87, [%rd90];
	setp.eq.s32 	%p26, %r87, %r52;
	selp.u64 	%rd91, 1, 0, %p26;
	add.s64 	%rd92, %rd88, %rd91;
	add.s32 	%r88, %r358, 1536;
	mul.wide.u32 	%rd93, %r88, 4;
	add.s64 	%rd94, %rd2, %rd93;
	ld.global.u32 	%r89, [%rd94];
	setp.eq.s32 	%p27, %r89, %r52;
	selp.u64 	%rd95, 1, 0, %p27;
	add.s64 	%rd96, %rd92, %rd95;
	add.s32 	%r90, %r358, 2048;
	mul.wide.u32 	%rd97, %r90, 4;
	add.s64 	%rd98, %rd2, %rd97;
	ld.global.u32 	%r91, [%rd98];
	setp.eq.s32 	%p28, %r91, %r52;
	selp.u64 	%rd99, 1, 0, %p28;
	add.s64 	%rd100, %rd96, %rd99;
	add.s32 	%r92, %r358, 2560;
	mul.wide.u32 	%rd101, %r92, 4;
	add.s64 	%rd102, %rd2, %rd101;
	ld.global.u32 	%r93, [%rd102];
	setp.eq.s32 	%p29, %r93, %r52;
	selp.u64 	%rd103, 1, 0, %p29;
	add.s64 	%rd104, %rd100, %rd103;
	add.s32 	%r94, %r358, 3072;
	mul.wide.u32 	%rd105, %r94, 4;
	add.s64 	%rd106, %rd2, %rd105;
	ld.global.u32 	%r95, [%rd106];
	setp.eq.s32 	%p30, %r95, %r52;
	selp.u64 	%rd107, 1, 0, %p30;
	add.s64 	%rd108, %rd104, %rd107;
	add.s32 	%r96, %r358, 3584;
	mul.wide.u32 	%rd109, %r96, 4;
	add.s64 	%rd110, %rd2, %rd109;
	ld.global.u32 	%r97, [%rd110];
	setp.eq.s32 	%p31, %r97, %r52;
	selp.u64 	%rd111, 1, 0, %p31;
	add.s64 	%rd112, %rd108, %rd111;
	add.s32 	%r98, %r358, 4096;
	mul.wide.u32 	%rd113, %r98, 4;
	add.s64 	%rd114, %rd2, %rd113;
	ld.global.u32 	%r99, [%rd114];
	setp.eq.s32 	%p32, %r99, %r52;
	selp.u64 	%rd115, 1, 0, %p32;
	add.s64 	%rd116, %rd112, %rd115;
	add.s32 	%r100, %r358, 4608;
	mul.wide.u32 	%rd117, %r100, 4;
	add.s64 	%rd118, %rd2, %rd117;
	ld.global.u32 	%r101, [%rd118];
	setp.eq.s32 	%p33, %r101, %r52;
	selp.u64 	%rd119, 1, 0, %p33;
	add.s64 	%rd120, %rd116, %rd119;
	add.s32 	%r102, %r358, 5120;
	mul.wide.u32 	%rd121, %r102, 4;
	add.s64 	%rd122, %rd2, %rd121;
	ld.global.u32 	%r103, [%rd122];
	setp.eq.s32 	%p34, %r103, %r52;
	selp.u64 	%rd123, 1, 0, %p34;
	add.s64 	%rd124, %rd120, %rd123;
	add.s32 	%r104, %r358, 5632;
	mul.wide.u32 	%rd125, %r104, 4;
	add.s64 	%rd126, %rd2, %rd125;
	ld.global.u32 	%r105, [%rd126];
	setp.eq.s32 	%p35, %r105, %r52;
	selp.u64 	%rd127, 1, 0, %p35;
	add.s64 	%rd128, %rd124, %rd127;
	add.s32 	%r106, %r358, 6144;
	mul.wide.u32 	%rd129, %r106, 4;
	add.s64 	%rd130, %rd2, %rd129;
	ld.global.u32 	%r107, [%rd130];
	setp.eq.s32 	%p36, %r107, %r52;
	selp.u64 	%rd131, 1, 0, %p36;
	add.s64 	%rd132, %rd128, %rd131;
	add.s32 	%r108, %r358, 6656;
	mul.wide.u32 	%rd133, %r108, 4;
	add.s64 	%rd134, %rd2, %rd133;
	ld.global.u32 	%r109, [%rd134];
	setp.eq.s32 	%p37, %r109, %r52;
	selp.u64 	%rd135, 1, 0, %p37;
	add.s64 	%rd136, %rd132, %rd135;
	add.s32 	%r110, %r358, 7168;
	mul.wide.u32 	%rd137, %r110, 4;
	add.s64 	%rd138, %rd2, %rd137;
	ld.global.u32 	%r111, [%rd138];
	setp.eq.s32 	%p38, %r111, %r52;
	selp.u64 	%rd139, 1, 0, %p38;
	add.s64 	%rd140, %rd136, %rd139;
	add.s32 	%r112, %r358, 7680;
	mul.wide.u32 	%rd141, %r112, 4;
	add.s64 	%rd142, %rd2, %rd141;
	ld.global.u32 	%r113, [%rd142];
	setp.eq.s32 	%p39, %r113, %r52;
	selp.u64 	%rd143, 1, 0, %p39;
	add.s64 	%rd429, %rd140, %rd143;
	add.s32 	%r359, %r359, 8192;
	add.s32 	%r358, %r358, 8192;
	add.s32 	%r357, %r357, 16;
	setp.ne.s32 	%p40, %r357, 0;
	@%p40 bra 	$L__BB27_35;
	add.s32 	%r361, %r359, -4096;
$L__BB27_37:
	setp.eq.s32 	%p41, %r28, 0;
	@%p41 bra 	$L__BB27_46;
	and.b32  	%r40, %r27, 7;
	setp.lt.u32 	%p42, %r28, 8;
	@%p42 bra 	$L__BB27_40;
	add.s32 	%r114, %r361, %r356;
	mul.wide.u32 	%rd145, %r114, 4;
	add.s64 	%rd146, %rd2, %rd145;
	ld.global.u32 	%r115, [%rd146];
	setp.eq.s32 	%p43, %r115, %r52;
	selp.u64 	%rd147, 1, 0, %p43;
	add.s64 	%rd148, %rd429, %rd147;
	add.s32 	%r116, %r114, 512;
	mul.wide.u32 	%rd149, %r116, 4;
	add.s64 	%rd150, %rd2, %rd149;
	ld.global.u32 	%r117, [%rd150];
	setp.eq.s32 	%p44, %r117, %r52;
	selp.u64 	%rd151, 1, 0, %p44;
	add.s64 	%rd152, %rd148, %rd151;
	add.s32 	%r118, %r114, 1024;
	mul.wide.u32 	%rd153, %r118, 4;
	add.s64 	%rd154, %rd2, %rd153;
	ld.global.u32 	%r119, [%rd154];
	setp.eq.s32 	%p45, %r119, %r52;
	selp.u64 	%rd155, 1, 0, %p45;
	add.s64 	%rd156, %rd152, %rd155;
	add.s32 	%r120, %r114, 1536;
	mul.wide.u32 	%rd157, %r120, 4;
	add.s64 	%rd158, %rd2, %rd157;
	ld.global.u32 	%r121, [%rd158];
	setp.eq.s32 	%p46, %r121, %r52;
	selp.u64 	%rd159, 1, 0, %p46;
	add.s64 	%rd160, %rd156, %rd159;
	add.s32 	%r122, %r114, 2048;
	mul.wide.u32 	%rd161, %r122, 4;
	add.s64 	%rd162, %rd2, %rd161;
	ld.global.u32 	%r123, [%rd162];
	setp.eq.s32 	%p47, %r123, %r52;
	selp.u64 	%rd163, 1, 0, %p47;
	add.s64 	%rd164, %rd160, %rd163;
	add.s32 	%r124, %r114, 2560;
	mul.wide.u32 	%rd165, %r124, 4;
	add.s64 	%rd166, %rd2, %rd165;
	ld.global.u32 	%r125, [%rd166];
	setp.eq.s32 	%p48, %r125, %r52;
	selp.u64 	%rd167, 1, 0, %p48;
	add.s64 	%rd168, %rd164, %rd167;
	add.s32 	%r126, %r114, 3072;
	mul.wide.u32 	%rd169, %r126, 4;
	add.s64 	%rd170, %rd2, %rd169;
	ld.global.u32 	%r127, [%rd170];
	setp.eq.s32 	%p49, %r127, %r52;
	selp.u64 	%rd171, 1, 0, %p49;
	add.s64 	%rd172, %rd168, %rd171;
	add.s32 	%r128, %r114, 3584;
	mul.wide.u32 	%rd173, %r128, 4;
	add.s64 	%rd174, %rd2, %rd173;
	ld.global.u32 	%r129, [%rd174];
	setp.eq.s32 	%p50, %r129, %r52;
	selp.u64 	%rd175, 1, 0, %p50;
	add.s64 	%rd429, %rd172, %rd175;
	add.s32 	%r361, %r361, 4096;
$L__BB27_40:
	setp.eq.s32 	%p51, %r40, 0;
	@%p51 bra 	$L__BB27_46;
	and.b32  	%r43, %r27, 3;
	setp.lt.u32 	%p52, %r40, 4;
	@%p52 bra 	$L__BB27_43;
	add.s32 	%r130, %r361, %r356;
	mul.wide.u32 	%rd177, %r130, 4;
	add.s64 	%rd178, %rd2, %rd177;
	ld.global.u32 	%r131, [%rd178];
	setp.eq.s32 	%p53, %r131, %r52;
	selp.u64 	%rd179, 1, 0, %p53;
	add.s64 	%rd180, %rd429, %rd179;
	add.s32 	%r132, %r130, 512;
	mul.wide.u32 	%rd181, %r132, 4;
	add.s64 	%rd182, %rd2, %rd181;
	ld.global.u32 	%r133, [%rd182];
	setp.eq.s32 	%p54, %r133, %r52;
	selp.u64 	%rd183, 1, 0, %p54;
	add.s64 	%rd184, %rd180, %rd183;
	add.s32 	%r134, %r130, 1024;
	mul.wide.u32 	%rd185, %r134, 4;
	add.s64 	%rd186, %rd2, %rd185;
	ld.global.u32 	%r135, [%rd186];
	setp.eq.s32 	%p55, %r135, %r52;
	selp.u64 	%rd187, 1, 0, %p55;
	add.s64 	%rd188, %rd184, %rd187;
	add.s32 	%r136, %r130, 1536;
	mul.wide.u32 	%rd189, %r136, 4;
	add.s64 	%rd190, %rd2, %rd189;
	ld.global.u32 	%r137, [%rd190];
	setp.eq.s32 	%p56, %r137, %r52;
	selp.u64 	%rd191, 1, 0, %p56;
	add.s64 	%rd429, %rd188, %rd191;
	add.s32 	%r361, %r361, 2048;
$L__BB27_43:
	setp.eq.s32 	%p57, %r43, 0;
	@%p57 bra 	$L__BB27_46;
	add.s32 	%r364, %r361, %r356;
	neg.s32 	%r363, %r43;
$L__BB27_45:
	.pragma "nounroll";
	mul.wide.u32 	%rd192, %r364, 4;
	add.s64 	%rd193, %rd2, %rd192;
	ld.global.u32 	%r138, [%rd193];
	setp.eq.s32 	%p58, %r138, %r52;
	selp.u64 	%rd194, 1, 0, %p58;
	add.s64 	%rd429, %rd429, %rd194;
	add.s32 	%r364, %r364, 512;
	add.s32 	%r363, %r363, 1;
	setp.ne.s32 	%p59, %r363, 0;
	@%p59 bra 	$L__BB27_45;
$L__BB27_46:
	// begin inline asm
	mov.u32 %r139, %laneid;
	// end inline asm
	mov.b64 	{%r141, %r146}, %rd429;
	mov.b32 	%r147, 1;
	mov.b32 	%r188, 31;
	mov.b32 	%r189, -1;
	// begin inline asm
	shfl.sync.down.b32 %r140, %r141, %r147, %r188, %r189;
	// end inline asm
	// begin inline asm
	shfl.sync.down.b32 %r145, %r146, %r147, %r188, %r189;
	// end inline asm
	mov.b64 	%rd195, {%r140, %r145};
	setp.gt.s32 	%p60, %r139, 30;
	selp.b64 	%rd196, 0, %rd195, %p60;
	add.s64 	%rd197, %rd196, %rd429;
	mov.b64 	{%r151, %r156}, %rd197;
	mov.b32 	%r157, 2;
	// begin inline asm
	shfl.sync.down.b32 %r150, %r151, %r157, %r188, %r189;
	// end inline asm
	// begin inline asm
	shfl.sync.down.b32 %r155, %r156, %r157, %r188, %r189;
	// end inline asm
	mov.b64 	%rd198, {%r150, %r155};
	setp.gt.s32 	%p61, %r139, 29;
	selp.b64 	%rd199, 0, %rd198, %p61;
	add.s64 	%rd200, %rd199, %rd197;
	mov.b64 	{%r161, %r166}, %rd200;
	mov.b32 	%r167, 4;
	// begin inline asm
	shfl.sync.down.b32 %r160, %r161, %r167, %r188, %r189;
	// end inline asm
	// begin inline asm
	shfl.sync.down.b32 %r165, %r166, %r167, %r188, %r189;
	// end inline asm
	mov.b64 	%rd201, {%r160, %r165};
	setp.gt.s32 	%p62, %r139, 27;
	selp.b64 	%rd202, 0, %rd201, %p62;
	add.s64 	%rd203, %rd202, %rd200;
	mov.b64 	{%r171, %r176}, %rd203;
	mov.b32 	%r177, 8;
	// begin inline asm
	shfl.sync.down.b32 %r170, %r171, %r177, %r188, %r189;
	// end inline asm
	// begin inline asm
	shfl.sync.down.b32 %r175, %r176, %r177, %r188, %r189;
	// end inline asm
	mov.b64 	%rd204, {%r170, %r175};
	setp.gt.s32 	%p63, %r139, 23;
	selp.b64 	%rd205, 0, %rd204, %p63;
	add.s64 	%rd206, %rd205, %rd203;
	mov.b64 	{%r181, %r186}, %rd206;
	mov.b32 	%r187, 16;
	// begin inline asm
	shfl.sync.down.b32 %r180, %r181, %r187, %r188, %r189;
	// end inline asm
	// begin inline asm
	shfl.sync.down.b32 %r185, %r186, %r187, %r188, %r189;
	// end inline asm
	mov.b64 	%rd207, {%r180, %r185};
	setp.gt.s32 	%p64, %r139, 15;
	selp.b64 	%rd208, 0, %rd207, %p64;
	add.s64 	%rd430, %rd208, %rd206;
	setp.ne.s32 	%p65, %r139, 0;
	@%p65 bra 	$L__BB27_48;
	shr.u32 	%r190, %r22, 2;
	and.b32  	%r191, %r190, 248;
	mov.u32 	%r192, _ZZN3cub18CUB_300001_SM_10006detail6reduce28DeviceReduceSingleTileKernelINS2_10policy_hubIljN4cuda3std3__44plusIlEEE10Policy1000EN6thrust24THRUST_300001_SM_1000_NS18transform_iteratorINSD_6detail14equal_to_valueIiEENSF_15normal_iteratorINSD_10device_ptrIiEEEEllEEPljS9_llNS7_10__identityEEEvT0_T1_T2_T3_T4_T6_E12temp_storage;
	add.s32 	%r193, %r192, %r191;
	st.shared.u64 	[%r193+16], %rd430;
$L__BB27_48:
	bar.sync 	0;
	setp.ne.s32 	%p66, %r22, 0;
	@%p66 bra 	$L__BB27_50;
	ld.shared.u64 	%rd209, [_ZZN3cub18CUB_300001_SM_10006detail6reduce28DeviceReduceSingleTileKernelINS2_10policy_hubIljN4cuda3std3__44plusIlEEE10Policy1000EN6thrust24THRUST_300001_SM_1000_NS18transform_iteratorINSD_6detail14equal_to_valueIiEENSF_15normal_iteratorINSD_10device_ptrIiEEEEllEEPljS9_llNS7_10__identityEEEvT0_T1_T2_T3_T4_T6_E12temp_storage+24];
	add.s64 	%rd210, %rd209, %rd430;
	ld.shared.u64 	%rd211, [_ZZN3cub18CUB_300001_SM_10006detail6reduce28DeviceReduceSingleTileKernelINS2_10policy_hubIljN4cuda3std3__44plusIlEEE10Policy1000EN6thrust24THRUST_300001_SM_1000_NS18transform_iteratorINSD_6detail14equal_to_valueIiEENSF_15normal_iteratorINSD_10device_ptrIiEEEEllEEPljS9_llNS7_10__identityEEEvT0_T1_T2_T3_T4_T6_E12temp_storage+32];
	add.s64 	%rd212, %rd210, %rd211;
	ld.shared.u64 	%rd213, [_ZZN3cub18CUB_300001_SM_10006detail6reduce28DeviceReduceSingleTileKernelINS2_10policy_hubIljN4cuda3std3__44plusIlEEE10Policy1000EN6thrust24THRUST_300001_SM_1000_NS18transform_iteratorINSD_6detail14equal_to_valueIiEENSF_15normal_iteratorINSD_10device_ptrIiEEEEllEEPljS9_llNS7_10__identityEEEvT0_T1_T2_T3_T4_T6_E12temp_storage+40];
	add.s64 	%rd214, %rd212, %rd213;
	ld.shared.u64 	%rd215, [_ZZN3cub18CUB_300001_SM_10006detail6reduce28DeviceReduceSingleTileKernelINS2_10policy_hubIljN4cuda3std3__44plusIlEEE10Policy1000EN6thrust24THRUST_300001_SM_1000_NS18transform_iteratorINSD_6detail14equal_to_valueIiEENSF_15normal_iteratorINSD_10device_ptrIiEEEEllEEPljS9_llNS7_10__identityEEEvT0_T1_T2_T3_T4_T6_E12temp_storage+48];
	add.s64 	%rd216, %rd214, %rd215;
	ld.shared.u64 	%rd217, [_ZZN3cub18CUB_300001_SM_10006detail6reduce28DeviceReduceSingleTileKernelINS2_10policy_hubIljN4cuda3std3__44plusIlEEE10Policy1000EN6thrust24THRUST_300001_SM_1000_NS18transform_iteratorINSD_6detail14equal_to_valueIiEENSF_15normal_iteratorINSD_10device_ptrIiEEEEllEEPljS9_llNS7_10__identityEEEvT0_T1_T2_T3_T4_T6_E12temp_storage+56];
	add.s64 	%rd218, %rd216, %rd217;
	ld.shared.u64 	%rd219, [_ZZN3cub18CUB_300001_SM_10006detail6reduce28DeviceReduceSingleTileKernelINS2_10policy_hubIljN4cuda3std3__44plusIlEEE10Policy1000EN6thrust24THRUST_300001_SM_1000_NS18transform_iteratorINSD_6detail14equal_to_valueIiEENSF_15normal_iteratorINSD_10device_ptrIiEEEEllEEPljS9_llNS7_10__identityEEEvT0_T1_T2_T3_T4_T6_E12temp_storage+64];
	add.s64 	%rd220, %rd218, %rd219;
	ld.shared.u64 	%rd221, [_ZZN3cub18CUB_300001_SM_10006detail6reduce28DeviceReduceSingleTileKernelINS2_10policy_hubIljN4cuda3std3__44plusIlEEE10Policy1000EN6thrust24THRUST_300001_SM_1000_NS18transform_iteratorINSD_6detail14equal_to_valueIiEENSF_15normal_iteratorINSD_10device_ptrIiEEEEllEEPljS9_llNS7_10__identityEEEvT0_T1_T2_T3_T4_T6_E12temp_storage+72];
	add.s64 	%rd222, %rd220, %rd221;
	ld.shared.u64 	%rd223, [_ZZN3cub18CUB_300001_SM_10006detail6reduce28DeviceReduceSingleTileKernelINS2_10policy_hubIljN4cuda3std3__44plusIlEEE10Policy1000EN6thrust24THRUST_300001_SM_1000_NS18transform_iteratorINSD_6detail14equal_to_valueIiEENSF_15normal_iteratorINSD_10device_ptrIiEEEEllEEPljS9_llNS7_10__identityEEEvT0_T1_T2_T3_T4_T6_E12temp_storage+80];
	add.s64 	%rd224, %rd222, %rd223;
	ld.shared.u64 	%rd225, [_ZZN3cub18CUB_300001_SM_10006detail6reduce28DeviceReduceSingleTileKernelINS2_10policy_hubIljN4cuda3std3__44plusIlEEE10Policy1000EN6thrust24THRUST_300001_SM_1000_NS18transform_iteratorINSD_6detail14equal_to_valueIiEENSF_15normal_iteratorINSD_10device_ptrIiEEEEllEEPljS9_llNS7_10__identityEEEvT0_T1_T2_T3_T4_T6_E12temp_storage+88];
	add.s64 	%rd226, %rd224, %rd225;
	ld.shared.u64 	%rd227, [_ZZN3cub18CUB_300001_SM_10006detail6reduce28DeviceReduceSingleTileKernelINS2_10policy_hubIljN4cuda3std3__44plusIlEEE10Policy1000EN6thrust24THRUST_300001_SM_1000_NS18transform_iteratorINSD_6detail14equal_to_valueIiEENSF_15normal_iteratorINSD_10device_ptrIiEEEEllEEPljS9_llNS7_10__identityEEEvT0_T1_T2_T3_T4_T6_E12temp_storage+96];
	add.s64 	%rd228, %rd226, %rd227;
	ld.shared.u64 	%rd229, [_ZZN3cub18CUB_300001_SM_10006detail6reduce28DeviceReduceSingleTileKernelINS2_10policy_hubIljN4cuda3std3__44plusIlEEE10Policy1000EN6thrust24THRUST_300001_SM_1000_NS18transform_iteratorINSD_6detail14equal_to_valueIiEENSF_15normal_iteratorINSD_10device_ptrIiEEEEllEEPljS9_llNS7_10__identityEEEvT0_T1_T2_T3_T4_T6_E12temp_storage+104];
	add.s64 	%rd230, %rd228, %rd229;
	ld.shared.u64 	%rd231, [_ZZN3cub18CUB_300001_SM_10006detail6reduce28DeviceReduceSingleTileKernelINS2_10policy_hubIljN4cuda3std3__44plusIlEEE10Policy1000EN6thrust24THRUST_300001_SM_1000_NS18transform_iteratorINSD_6detail14equal_to_valueIiEENSF_15normal_iteratorINSD_10device_ptrIiEEEEllEEPljS9_llNS7_10__identityEEEvT0_T1_T2_T3_T4_T6_E12temp_storage+112];
	add.s64 	%rd232, %rd230, %rd231;
	ld.shared.u64 	%rd233, [_ZZN3cub18CUB_300001_SM_10006detail6reduce28DeviceReduceSingleTileKernelINS2_10policy_hubIljN4cuda3std3__44plusIlEEE10Policy1000EN6thrust24THRUST_300001_SM_1000_NS18transform_iteratorINSD_6detail14equal_to_valueIiEENSF_15normal_iteratorINSD_10device_ptrIiEEEEllEEPljS9_llNS7_10__identityEEEvT0_T1_T2_T3_T4_T6_E12temp_storage+120];
	add.s64 	%rd234, %rd232, %rd233;
	ld.shared.u64 	%rd235, [_ZZN3cub18CUB_300001_SM_10006detail6reduce28DeviceReduceSingleTileKernelINS2_10policy_hubIljN4cuda3std3__44plusIlEEE10Policy1000EN6thrust24THRUST_300001_SM_1000_NS18transform_iteratorINSD_6detail14equal_to_valueIiEENSF_15normal_iteratorINSD_10device_ptrIiEEEEllEEPljS9_llNS7_10__identityEEEvT0_T1_T2_T3_T4_T6_E12temp_storage+128];
	add.s64 	%rd236, %rd234, %rd235;
	ld.shared.u64 	%rd237, [_ZZN3cub18CUB_300001_SM_10006detail6reduce28DeviceReduceSingleTileKernelINS2_10policy_hubIljN4cuda3std3__44plusIlEEE10Policy1000EN6thrust24THRUST_300001_SM_1000_NS18transform_iteratorINSD_6detail14equal_to_valueIiEENSF_15normal_iteratorINSD_10device_ptrIiEEEEllEEPljS9_llNS7_10__identityEEEvT0_T1_T2_T3_T4_T6_E12temp_storage+136];
	add.s64 	%rd430, %rd236, %rd237;
$L__BB27_50:
	mov.u32 	%r346, %tid.x;
	setp.ne.s32 	%p138, %r346, 0;
	@%p138 bra 	$L__BB27_52;
	add.s64 	%rd406, %rd430, %rd50;
	st.global.u64 	[%rd1], %rd406;
$L__BB27_52:
	ret;

}
	// .globl	_ZN3cub18CUB_300001_SM_10006detail6reduce18DeviceReduceKernelINS2_10policy_hubIljN4cuda3std3__44plusIlEEE10Policy1000EN6thrust24THRUST_300001_SM_1000_NS18transform_iteratorINSD_6detail14equal_to_valueIiEENSF_15normal_iteratorINSD_10device_ptrIiEEEEllEEjS9_lNS7_10__identityEEEvT0_PT3_T1_NS0_13GridEvenShareISR_EET2_T4_
.visible .entry _ZN3cub18CUB_300001_SM_10006detail6reduce18DeviceReduceKernelINS2_10policy_hubIljN4cuda3std3__44plusIlEEE10Policy1000EN6thrust24THRUST_300001_SM_1000_NS18transform_iteratorINSD_6detail14equal_to_valueIiEENSF_15normal_iteratorINSD_10device_ptrIiEEEEllEEjS9_lNS7_10__identityEEEvT0_PT3_T1_NS0_13GridEvenShareISR_EET2_T4_(
	.param .align 8 .b8 _ZN3cub18CUB_300001_SM_10006detail6reduce18DeviceReduceKernelINS2_10policy_hubIljN4cuda3std3__44plusIlEEE10Policy1000EN6thrust24THRUST_300001_SM_1000_NS18transform_iteratorINSD_6detail14equal_to_valueIiEENSF_15normal_iteratorINSD_10device_ptrIiEEEEllEEjS9_lNS7_10__identityEEEvT0_PT3_T1_NS0_13GridEvenShareISR_EET2_T4__param_0[16],
	.param .u64 .ptr .align 1 _ZN3cub18CUB_300001_SM_10006detail6reduce18DeviceReduceKernelINS2_10policy_hubIljN4cuda3std3__44plusIlEEE10Policy1000EN6thrust24THRUST_300001_SM_1000_NS18transform_iteratorINSD_6detail14equal_to_valueIiEENSF_15normal_iteratorINSD_10device_ptrIiEEEEllEEjS9_lNS7_10__identityEEEvT0_PT3_T1_NS0_13GridEvenShareISR_EET2_T4__param_1,
	.param .u32 _ZN3cub18CUB_300001_SM_10006detail6reduce18DeviceReduceKernelINS2_10policy_hubIljN4cuda3std3__44plusIlEEE10Policy1000EN6thrust24THRUST_300001_SM_1000_NS18transform_iteratorINSD_6detail14equal_to_valueIiEENSF_15normal_iteratorINSD_10device_ptrIiEEEEllEEjS9_lNS7_10__identityEEEvT0_PT3_T1_NS0_13GridEvenShareISR_EET2_T4__param_2,
	.param .align 4 .b8 _ZN3cub18CUB_300001_SM_10006detail6reduce18DeviceReduceKernelINS2_10policy_hubIljN4cuda3std3__44plusIlEEE10Policy1000EN6thrust24THRUST_300001_SM_1000_NS18transform_iteratorINSD_6detail14equal_to_valueIiEENSF_15normal_iteratorINSD_10device_ptrIiEEEEllEEjS9_lNS7_10__identityEEEvT0_PT3_T1_NS0_13GridEvenShareISR_EET2_T4__param_3[40],
	.param .align 1 .b8 _ZN3cub18CUB_300001_SM_10006detail6reduce18DeviceReduceKernelINS2_10policy_hubIljN4cuda3std3__44plusIlEEE10Policy1000EN6thrust24THRUST_300001_SM_1000_NS18transform_iteratorINSD_6detail14equal_to_valueIiEENSF_15normal_iteratorINSD_10device_ptrIiEEEEllEEjS9_lNS7_10__identityEEEvT0_PT3_T1_NS0_13GridEvenShareISR_EET2_T4__param_4[1],
	.param .align 1 .b8 _ZN3cub18CUB_300001_SM_10006detail6reduce18DeviceReduceKernelINS2_10policy_hubIljN4cuda3std3__44plusIlEEE10Policy1000EN6thrust24THRUST_300001_SM_1000_NS18transform_iteratorINSD_6detail14equal_to_valueIiEENSF_15normal_iteratorINSD_10device_ptrIiEEEEllEEjS9_lNS7_10__identityEEEvT0_PT3_T1_NS0_13GridEvenShareISR_EET2_T4__param_5[1]
)
.maxntid 512
{
	.reg .pred 	%p<138>;
	.reg .b16 	%rs<4>;
	.reg .b32 	%r<424>;
	.reg .b64 	%rd<476>;
	// demoted variable
	.shared .align 8 .b8 _ZZN3cub18CUB_300001_SM_10006detail6reduce18DeviceReduceKernelINS2_10policy_hubIljN4cuda3std3__44plusIlEEE10Policy1000EN6thrust24THRUST_300001_SM_1000_NS18transform_iteratorINSD_6detail14equal_to_valueIiEENSF_15normal_iteratorINSD_10device_ptrIiEEEEllEEjS9_lNS7_10__identityEEEvT0_PT3_T1_NS0_13GridEvenShareISR_EET2_T4_E12temp_storage[152];
	ld.param.u32 	%r3, [_ZN3cub18CUB_300001_SM_10006detail6reduce18DeviceReduceKernelINS2_10policy_hubIljN4cuda3std3__44plusIlEEE10Policy1000EN6thrust24THRUST_300001_SM_1000_NS18transform_iteratorINSD_6detail14equal_to_valueIiEENSF_15normal_iteratorINSD_10device_ptrIiEEEEllEEjS9_lNS7_10__identityEEEvT0_PT3_T1_NS0_13GridEvenShareISR_EET2_T4__param_0+8];
	ld.param.u32 	%r1, [_ZN3cub18CUB_300001_SM_10006detail6reduce18DeviceReduceKernelINS2_10policy_hubIljN4cuda3std3__44plusIlEEE10Policy1000EN6thrust24THRUST_300001_SM_1000_NS18transform_iteratorINSD_6detail14equal_to_valueIiEENSF_15normal_iteratorINSD_10device_ptrIiEEEEllEEjS9_lNS7_10__identityEEEvT0_PT3_T1_NS0_13GridEvenShareISR_EET2_T4__param_3+20];
	ld.param.u32 	%r2, [_ZN3cub18CUB_300001_SM_10006detail6reduce18DeviceReduceKernelINS2_10policy_hubIljN4cuda3std3__44plusIlEEE10Policy1000EN6thrust24THRUST_300001_SM_1000_NS18transform_iteratorINSD_6detail14equal_to_valueIiEENSF_15normal_iteratorINSD_10device_ptrIiEEEEllEEjS9_lNS7_10__identityEEEvT0_PT3_T1_NS0_13GridEvenShareISR_EET2_T4__param_3+24];
	ld.param.u64 	%rd41, [_ZN3cub18CUB_300001_SM_10006detail6reduce18DeviceReduceKernelINS2_10policy_hubIljN4cuda3std3__44plusIlEEE10Policy1000EN6thrust24THRUST_300001_SM_1000_NS18transform_iteratorINSD_6detail14equal_to_valueIiEENSF_15normal_iteratorINSD_10device_ptrIiEEEEllEEjS9_lNS7_10__identityEEEvT0_PT3_T1_NS0_13GridEvenShareISR_EET2_T4__param_0];
	cvta.to.global.u64 	%rd1, %rd41;
	mov.u32 	%r4, %ctaid.x;
	mul.lo.s32 	%r5, %r2, 3584;
	mul.lo.s32 	%r415, %r4, 3584;
	sub.s32 	%r7, %r1, %r415;
	setp.gt.u32 	%p1, %r7, 3583;
	@%p1 bra 	$L__BB28_26;
	mov.u32 	%r8, %tid.x;
	setp.ge.u32 	%p66, %r8, %r7;
	mov.b64 	%rd464, 0;
	mov.u32 	%r406, %r8;
	@%p66 bra 	$L__BB28_3;
	add.s32 	%r220, %r415, %r8;
	mul.wide.u32 	%rd233, %r220, 4;
	add.s64 	%rd234, %rd1, %rd233;
	ld.global.u32 	%r221, [%rd234];
	setp.eq.s32 	%p67, %r221, %r3;
	selp.u64 	%rd464, 1, 0, %p67;
	add.s32 	%r406, %r8, 512;
$L__BB28_3:
	setp.ge.u32 	%p68, %r406, %r7;
	@%p68 bra 	$L__BB28_17;
	not.b32 	%r222, %r406;
	add.s32 	%r223, %r1, %r222;
	sub.s32 	%r224, %r223, %r415;
	shr.u32 	%r225, %r224, 9;
	add.s32 	%r11, %r225, 1;
	and.b32  	%r12, %r11, 15;
	setp.lt.u32 	%p69, %r224, 7680;
	@%p69 bra 	$L__BB28_8;
	or.b32  	%r405, %r406, 4096;
	add.s32 	%r404, %r406, %r415;
	and.b32  	%r226, %r11, 16777200;
	neg.s32 	%r403, %r226;
$L__BB28_6:
	.pragma "nounroll";
	mul.wide.u32 	%rd236, %r404, 4;
	add.s64 	%rd237, %rd1, %rd236;
	ld.global.u32 	%r227, [%rd237];
	setp.eq.s32 	%p70, %r227, %r3;
	selp.u64 	%rd238, 1, 0, %p70;
	add.s64 	%rd239, %rd464, %rd238;
	add.s32 	%r228, %r404, 512;
	mul.wide.u32 	%rd240, %r228, 4;
	add.s64 	%rd241, %rd1, %rd240;
	ld.global.u32 	%r229, [%rd241];
	setp.eq.s32 	%p71, %r229, %r3;
	selp.u64 	%rd242, 1, 0, %p71;
	add.s64 	%rd243, %rd239, %rd242;
	add.s32 	%r230, %r404, 1024;
	mul.wide.u32 	%rd244, %r230, 4;
	add.s64 	%rd245, %rd1, %rd244;
	ld.global.u32 	%r231, [%rd245];
	setp.eq.s32 	%p72, %r231, %r3;
	selp.u64 	%rd246, 1, 0, %p72;
	add.s64 	%rd247, %rd243, %rd246;
	add.s32 	%r232, %r404, 1536;
	mul.wide.u32 	%rd248, %r232, 4;
	add.s64 	%rd249, %rd1, %rd248;
	ld.global.u32 	%r233, [%rd249];
	setp.eq.s32 	%p73, %r233, %r3;
	selp.u64 	%rd250, 1, 0, %p73;
	add.s64 	%rd251, %rd247, %rd250;
	add.s32 	%r234, %r404, 2048;
	mul.wide.u32 	%rd252, %r234, 4;
	add.s64 	%rd253, %rd1, %rd252;
	ld.global.u32 	%r235, [%rd253];
	setp.eq.s32 	%p74, %r235, %r3;
	selp.u64 	%rd254, 1, 0, %p74;
	add.s64 	%rd255, %rd251, %rd254;
	add.s32 	%r236, %r404, 2560;
	mul.wide.u32 	%rd256, %r236, 4;
	add.s64 	%rd257, %rd1, %rd256;
	ld.global.u32 	%r237, [%rd257];
	setp.eq.s32 	%p75, %r237, %r3;
	selp.u64 	%rd258, 1, 0, %p75;
	add.s64 	%rd259, %rd255, %rd258;
	add.s32 	%r238, %r404, 3072;
	mul.wide.u32 	%rd260, %r238, 4;
	add.s64 	%rd261, %rd1, %rd260;
	ld.global.u32 	%r239, [%rd261];
	setp.eq.s32 	%p76, %r239, %r3;
	selp.u64 	%rd262, 1, 0, %p76;
	add.s64 	%rd263, %rd259, %rd262;
	add.s32 	%r240, %r404, 3584;
	mul.wide.u32 	%rd264, %r240, 4;
	add.s64 	%rd265, %rd1, %rd264;
	ld.global.u32 	%r241, [%rd265];
	setp.eq.s32 	%p77, %r241, %r3;
	selp.u64 	%rd266, 1, 0, %p77;
	add.s64 	%rd267, %rd263, %rd266;
	add.s32 	%r242, %r404, 4096;
	mul.wide.u32 	%rd268, %r242, 4;
	add.s64 	%rd269, %rd1, %rd268;
	ld.global.u32 	%r243, [%rd269];
	setp.eq.s32 	%p78, %r243, %r3;
	selp.u64 	%rd270, 1, 0, %p78;
	add.s64 	%rd271, %rd267, %rd270;
	add.s32 	%r244, %r404, 4608;
	mul.wide.u32 	%rd272, %r244, 4;
	add.s64 	%rd273, %rd1, %rd272;
	ld.global.u32 	%r245, [%rd273];
	setp.eq.s32 	%p79, %r245, %r3;
	selp.u64 	%rd274, 1, 0, %p79;
	add.s64 	%rd275, %rd271, %rd274;
	add.s32 	%r246, %r404, 5120;
	mul.wide.u32 	%rd276, %r246, 4;
	add.s64 	%rd277, %rd1, %rd276;
	ld.global.u32 	%r247, [%rd277];
	setp.eq.s32 	%p80, %r247, %r3;
	selp.u64 	%rd278, 1, 0, %p80;
	add.s64 	%rd279, %rd275, %rd278;
	add.s32 	%r248, %r404, 5632;
	mul.wide.u32 	%rd280, %r248, 4;
	add.s64 	%rd281, %rd1, %rd280;
	ld.global.u32 	%r249, [%rd281];
	setp.eq.s32 	%p81, %r249, %r3;
	selp.u64 	%rd282, 1, 0, %p81;
	add.s64 	%rd283, %rd279, %rd282;
	add.s32 	%r250, %r404, 6144;
	mul.wide.u32 	%rd284, %r250, 4;
	add.s64 	%rd285, %rd1, %rd284;
	ld.global.u32 	%r251, [%rd285];
	setp.eq.s32 	%p82, %r251, %r3;
	selp.u64 	%rd286, 1, 0, %p82;
	add.s64 	%rd287, %rd283, %rd286;
	add.s32 	%r252, %r404, 6656;
	mul.wide.u32 	%rd288, %r252, 4;
	add.s64 	%rd289, %rd1, %rd288;
	ld.global.u32 	%r253, [%rd289];
	setp.eq.s32 	%p83, %r253, %r3;
	selp.u64 	%rd290, 1, 0, %p83;
	add.s64 	%rd291, %rd287, %rd290;
	add.s32 	%r254, %r404, 7168;
	mul.wide.u32 	%rd292, %r254, 4;
	add.s64 	%rd293, %rd1, %rd292;
	ld.global.u32 	%r255, [%rd293];
	setp.eq.s32 	%p84, %r255, %r3;
	selp.u64 	%rd294, 1, 0, %p84;
	add.s64 	%rd295, %rd291, %rd294;
	add.s32 	%r256, %r404, 7680;
	mul.wide.u32 	%rd296, %r256, 4;
	add.s64 	%rd297, %rd1, %rd296;
	ld.global.u32 	%r257, [%rd297];
	setp.eq.s32 	%p85, %r257, %r3;
	selp.u64 	%rd298, 1, 0, %p85;
	add.s64 	%rd464, %rd295, %rd298;
	add.s32 	%r405, %r405, 8192;
	add.s32 	%r404, %r404, 8192;
	add.s32 	%r403, %r403, 16;
	setp.ne.s32 	%p86, %r403, 0;
	@%p86 bra 	$L__BB28_6;
	add.s32 	%r406, %r405, -4096;
$L__BB28_8:
	setp.eq.s32 	%p87, %r12, 0;
	@%p87 bra 	$L__BB28_17;
	and.b32  	%r24, %r11, 7;
	setp.lt.u32 	%p88, %r12, 8;
	@%p88 bra 	$L__BB28_11;
	add.s32 	%r258, %r406, %r415;
	mul.wide.u32 	%rd300, %r258, 4;
	add.s64 	%rd301, %rd1, %rd300;
	ld.global.u32 	%r259, [%rd301];
	setp.eq.s32 	%p89, %r259, %r3;
	selp.u64 	%rd302, 1, 0, %p89;
	add.s64 	%rd303, %rd464, %rd302;
	add.s32 	%r260, %r258, 512;
	mul.wide.u32 	%rd304, %r260, 4;
	add.s64 	%rd305, %rd1, %rd304;
	ld.global.u32 	%r261, [%rd305];
	setp.eq.s32 	%p90, %r261, %r3;
	selp.u64 	%rd306, 1, 0, %p90;
	add.s64 	%rd307, %rd303, %rd306;
	add.s32 	%r262, %r258, 1024;
	mul.wide.u32 	%rd308, %r262, 4;
	add.s64 	%rd309, %rd1, %rd308;
	ld.global.u32 	%r263, [%rd309];
	setp.eq.s32 	%p91, %r263, %r3;
	selp.u64 	%rd310, 1, 0, %p91;
	add.s64 	%rd311, %rd307, %rd310;
	add.s32 	%r264, %r258, 1536;
	mul.wide.u32 	%rd312, %r264, 4;
	add.s64 	%rd313, %rd1, %rd312;
	ld.global.u32 	%r265, [%rd313];
	setp.eq.s32 	%p92, %r265, %r3;
	selp.u64 	%rd314, 1, 0, %p92;
	add.s64 	%rd315, %rd311, %rd314;
	add.s32 	%r266, %r258, 2048;
	mul.wide.u32 	%rd316, %r266, 4;
	add.s64 	%rd317, %rd1, %rd316;
	ld.global.u32 	%r267, [%rd317];
	setp.eq.s32 	%p93, %r267, %r3;
	selp.u64 	%rd318, 1, 0, %p93;
	add.s64 	%rd319, %rd315, %rd318;
	add.s32 	%r268, %r258, 2560;
	mul.wide.u32 	%rd320, %r268, 4;
	add.s64 	%rd321, %rd1, %rd320;
	ld.global.u32 	%r269, [%rd321];
	setp.eq.s32 	%p94, %r269, %r3;
	selp.u64 	%rd322, 1, 0, %p94;
	add.s64 	%rd323, %rd319, %rd322;
	add.s32 	%r270, %r258, 3072;
	mul.wide.u32 	%rd324, %r270, 4;
	add.s64 	%rd325, %rd1, %rd324;
	ld.global.u32 	%r271, [%rd325];
	setp.eq.s32 	%p95, %r271, %r3;
	selp.u64 	%rd326, 1, 0, %p95;
	add.s64 	%rd327, %rd323, %rd326;
	add.s32 	%r272, %r258, 3584;
	mul.wide.u32 	%rd328, %r272, 4;
	add.s64 	%rd329, %rd1, %rd328;
	ld.global.u32 	%r273, [%rd329];
	setp.eq.s32 	%p96, %r273, %r3;
	selp.u64 	%rd330, 1, 0, %p96;
	add.s64 	%rd464, %rd327, %rd330;
	add.s32 	%r406, %r406, 4096;
$L__BB28_11:
	setp.eq.s32 	%p97, %r24, 0;
	@%p97 bra 	$L__BB28_17;
	and.b32  	%r27, %r11, 3;
	setp.lt.u32 	%p98, %r24, 4;
	@%p98 bra 	$L__BB28_14;
	add.s32 	%r274, %r406, %r415;
	mul.wide.u32 	%rd332, %r274, 4;
	add.s64 	%rd333, %rd1, %rd332;
	ld.global.u32 	%r275, [%rd333];
	setp.eq.s32 	%p99, %r275, %r3;
	selp.u64 	%rd334, 1, 0, %p99;
	add.s64 	%rd335, %rd464, %rd334;
	add.s32 	%r276, %r274, 512;
	mul.wide.u32 	%rd336, %r276, 4;
	add.s64 	%rd337, %rd1, %rd336;
	ld.global.u32 	%r277, [%rd337];
	setp.eq.s32 	%p100, %r277, %r3;
	selp.u64 	%rd338, 1, 0, %p100;
	add.s64 	%rd339, %rd335, %rd338;
	add.s32 	%r278, %r274, 1024;
	mul.wide.u32 	%rd340, %r278, 4;
	add.s64 	%rd341, %rd1, %rd340;
	ld.global.u32 	%r279, [%rd341];
	setp.eq.s32 	%p101, %r279, %r3;
	selp.u64 	%rd342, 1, 0, %p101;
	add.s64 	%rd343, %rd339, %rd342;
	add.s32 	%r280, %r274, 1536;
	mul.wide.u32 	%rd344, %r280, 4;
	add.s64 	%rd345, %rd1, %rd344;
	ld.global.u32 	%r281, [%rd345];
	setp.eq.s32 	%p102, %r281, %r3;
	selp.u64 	%rd346, 1, 0, %p102;
	add.s64 	%rd464, %rd343, %rd346;
	add.s32 	%r406, %r406, 2048;
$L__BB28_14:
	setp.eq.s32 	%p103, %r27, 0;
	@%p103 bra 	$L__BB28_17;
	add.s32 	%r410, %r406, %r415;
	neg.s32 	%r409, %r27;
$L__BB28_16:
	.pragma "nounroll";
	mul.wide.u32 	%rd347, %r410, 4;
	add.s64 	%rd348, %rd1, %rd347;
	ld.global.u32 	%r282, [%rd348];
	setp.eq.s32 	%p104, %r282, %r3;
	selp.u64 	%rd349, 1, 0, %p104;
	add.s64 	%rd464, %rd464, %rd349;
	add.s32 	%r410, %r410, 512;
	add.s32 	%r409, %r409, 1;
	setp.ne.s32 	%p105, %r409, 0;
	@%p105 bra 	$L__BB28_16;
$L__BB28_17:
	setp.lt.u32 	%p106, %r7, 512;
	@%p106 bra 	$L__BB28_22;
	// begin inline asm
	mov.u32 %r346, %laneid;
	// end inline asm
	mov.b64 	{%r348, %r353}, %rd464;
	mov.b32 	%r354, 1;
	mov.b32 	%r395, 31;
	mov.b32 	%r396, -1;
	// begin inline asm
	shfl.sync.down.b32 %r347, %r348, %r354, %r395, %r396;
	// end inline asm
	// begin inline asm
	shfl.sync.down.b32 %r352, %r353, %r354, %r395, %r396;
	// end inline asm
	mov.b64 	%rd408, {%r347, %r352};
	setp.gt.s32 	%p130, %r346, 30;
	selp.b64 	%rd409, 0, %rd408, %p130;
	add.s64 	%rd410, %rd409, %rd464;
	mov.b64 	{%r358, %r363}, %rd410;
	mov.b32 	%r364, 2;
	// begin inline asm
	shfl.sync.down.b32 %r357, %r358, %r364, %r395, %r396;
	// end inline asm
	// begin inline asm
	shfl.sync.down.b32 %r362, %r363, %r364, %r395, %r396;
	// end inline asm
	mov.b64 	%rd411, {%r357, %r362};
	setp.gt.s32 	%p131, %r346, 29;
	selp.b64 	%rd412, 0, %rd411, %p131;
	add.s64 	%rd413, %rd412, %rd410;
	mov.b64 	{%r368, %r373}, %rd413;
	mov.b32 	%r374, 4;
	// begin inline asm
	shfl.sync.down.b32 %r367, %r368, %r374, %r395, %r396;
	// end inline asm
	// begin inline asm
	shfl.sync.down.b32 %r372, %r373, %r374, %r395, %r396;
	// end inline asm
	mov.b64 	%rd414, {%r367, %r372};
	setp.gt.s32 	%p132, %r346, 27;
	selp.b64 	%rd415, 0, %rd414, %p132;
	add.s64 	%rd416, %rd415, %rd413;
	mov.b64 	{%r378, %r383}, %rd416;
	mov.b32 	%r384, 8;
	// begin inline asm
	shfl.sync.down.b32 %r377, %r378, %r384, %r395, %r396;
	// end inline asm
	// begin inline asm
	shfl.sync.down.b32 %r382, %r383, %r384, %r395, %r396;
	// end inline asm
	mov.b64 	%rd417, {%r377, %r382};
	setp.gt.s32 	%p133, %r346, 23;
	selp.b64 	%rd418, 0, %rd417, %p133;
	add.s64 	%rd419, %rd418, %rd416;
	mov.b64 	{%r388, %r393}, %rd419;
	mov.b32 	%r394, 16;
	// begin inline asm
	shfl.sync.down.b32 %r387, %r388, %r394, %r395, %r396;
	// end inline asm
	// begin inline asm
	shfl.sync.down.b32 %r392, %r393, %r394, %r395, %r396;
	// end inline asm
	mov.b64 	%rd420, {%r387, %r392};
	setp.gt.s32 	%p134, %r346, 15;
	selp.b64 	%rd421, 0, %rd420, %p134;
	add.s64 	%rd475, %rd421, %rd419;
	setp.ne.s32 	%p135, %r346, 0;
	@%p135 bra 	$L__BB28_20;
	shr.u32 	%r397, %r8, 2;
	and.b32  	%r398, %r397, 248;
	mov.u32 	%r399, _ZZN3cub18CUB_300001_SM_10006detail6reduce18DeviceReduceKernelINS2_10policy_hubIljN4cuda3std3__44plusIlEEE10Policy1000EN6thrust24THRUST_300001_SM_1000_NS18transform_iteratorINSD_6detail14equal_to_valueIiEENSF_15normal_iteratorINSD_10device_ptrIiEEEEllEEjS9_lNS7_10__identityEEEvT0_PT3_T1_NS0_13GridEvenShareISR_EET2_T4_E12temp_storage;
	add.s32 	%r400, %r399, %r398;
	st.shared.u64 	[%r400+16], %rd475;
$L__BB28_20:
	bar.sync 	0;
	setp.ne.s32 	%p136, %r8, 0;
	@%p136 bra 	$L__BB28_48;
	ld.shared.u64 	%rd422, [_ZZN3cub18CUB_300001_SM_10006detail6reduce18DeviceReduceKernelINS2_10policy_hubIljN4cuda3std3__44plusIlEEE10Policy1000EN6thrust24THRUST_300001_SM_1000_NS18transform_iteratorINSD_6detail14equal_to_valueIiEENSF_15normal_iteratorINSD_10device_ptrIiEEEEllEEjS9_lNS7_10__identityEEEvT0_PT3_T1_NS0_13GridEvenShareISR_EET2_T4_E12temp_storage+24];
	add.s64 	%rd423, %rd422, %rd475;
	ld.shared.u64 	%rd424, [_ZZN3cub18CUB_300001_SM_10006detail6reduce18DeviceReduceKernelINS2_10policy_hubIljN4cuda3std3__44plusIlEEE10Policy1000EN6thrust24THRUST_300001_SM_1000_NS18transform_iteratorINSD_6detail14equal_to_valueIiEENSF_15normal_iteratorINSD_10device_ptrIiEEEEllEEjS9_lNS7_10__identityEEEvT0_PT3_T1_NS0_13GridEvenShareISR_EET2_T4_E12temp_storage+32];
	add.s64 	%rd425, %rd423, %rd424;
	ld.shared.u64 	%rd426, [_ZZN3cub18CUB_300001_SM_10006detail6reduce18DeviceReduceKernelINS2_10policy_hubIljN4cuda3std3__44plusIlEEE10Policy1000EN6thrust24THRUST_300001_SM_1000_NS18transform_iteratorINSD_6detail14equal_to_valueIiEENSF_15normal_iteratorINSD_10device_ptrIiEEEEllEEjS9_lNS7_10__identityEEEvT0_PT3_T1_NS0_13GridEvenShareISR_EET2_T4_E12temp_storage+40];
	add.s64 	%rd427, %rd425, %rd426;
	ld.shared.u64 	%rd428, [_ZZN3cub18CUB_300001_SM_10006detail6reduce18DeviceReduceKernelINS2_10policy_hubIljN4cuda3std3__44plusIlEEE10Policy1000EN6thrust24THRUST_300001_SM_1000_NS18transform_iteratorINSD_6detail14equal_to_valueIiEENSF_15normal_iteratorINSD_10device_ptrIiEEEEllEEjS9_lNS7_10__identityEEEvT0_PT3_T1_NS0_13GridEvenShareISR_EET2_T4_E12temp_storage+48];
	add.s64 	%rd429, %rd427, %rd428;
	ld.shared.u64 	%rd430, [_ZZN3cub18CUB_300001_SM_10006detail6reduce18DeviceReduceKernelINS2_10policy_hubIljN4cuda3std3__44plusIlEEE10Policy1000EN6thrust24THRUST_300001_SM_1000_NS18transform_iteratorINSD_6detail14equal_to_valueIiEENSF_15normal_iteratorINSD_10device_ptrIiEEEEllEEjS9_lNS7_10__identityEEEvT0_PT3_T1_NS0_13GridEvenShareISR_EET2_T4_E12temp_storage+56];
	add.s64 	%rd431, %rd429, %rd430;
	ld.shared.u64 	%rd432, [_ZZN3cub18CUB_300001_SM_10006detail6reduce18DeviceReduceKernelINS2_10policy_hubIljN4cuda3std3__44plusIlEEE10Policy1000EN6thrust24THRUST_300001_SM_1000_NS18transform_iteratorINSD_6detail14equal_to_valueIiEENSF_15normal_iteratorINSD_10device_ptrIiEEEEllEEjS9_lNS7_10__identityEEEvT0_PT3_T1_NS0_13GridEvenShareISR_EET2_T4_E12temp_storage+64];
	add.s64 	%rd433, %rd431, %rd432;
	ld.shared.u64 	%rd434, [_ZZN3cub18CUB_300001_SM_10006detail6reduce18DeviceReduceKernelINS2_10policy_hubIljN4cuda3std3__44plusIlEEE10Policy1000EN6thrust24THRUST_300001_SM_1000_NS18transform_iteratorINSD_6detail14equal_to_valueIiEENSF_15normal_iteratorINSD_10device_ptrIiEEEEllEEjS9_lNS7_10__identityEEEvT0_PT3_T1_NS0_13GridEvenShareISR_EET2_T4_E12temp_storage+72];
	add.s64 	%rd435, %rd433, %rd434;
	ld.shared.u64 	%rd436, [_ZZN3cub18CUB_300001_SM_10006detail6reduce18DeviceReduceKernelINS2_10policy_hubIljN4cuda3std3__44plusIlEEE10Policy1000EN6thrust24THRUST_300001_SM_1000_NS18transform_iteratorINSD_6detail14equal_to_valueIiEENSF_15normal_iteratorINSD_10device_ptrIiEEEEllEEjS9_lNS7_10__identityEEEvT0_PT3_T1_NS0_13GridEvenShareISR_EET2_T4_E12temp_storage+80];
	add.s64 	%rd437, %rd435, %rd436;
	ld.shared.u64 	%rd438, [_ZZN3cub18CUB_300001_SM_10006detail6reduce18DeviceReduceKernelINS2_10policy_hubIljN4cuda3std3__44plusIlEEE10Policy1000EN6thrust24THRUST_300001_SM_1000_NS18transform_iteratorINSD_6detail14equal_to_valueIiEENSF_15normal_iteratorINSD_10device_ptrIiEEEEllEEjS9_lNS7_10__identityEEEvT0_PT3_T1_NS0_13GridEvenShareISR_EET2_T4_E12temp_storage+88];
	add.s64 	%rd439, %rd437, %rd438;
	ld.shared.u64 	%rd440, [_ZZN3cub18CUB_300001_SM_10006detail6reduce18DeviceReduceKernelINS2_10policy_hubIljN4cuda3std3__44plusIlEEE10Policy1000EN6thrust24THRUST_300001_SM_1000_NS18transform_iteratorINSD_6detail14equal_to_valueIiEENSF_15normal_iteratorINSD_10device_ptrIiEEEEllEEjS9_lNS7_10__identityEEEvT0_PT3_T1_NS0_13GridEvenShareISR_EET2_T4_E12temp_storage+96];
	add.s64 	%rd441, %rd439, %rd440;
	ld.shared.u64 	%rd442, [_ZZN3cub18CUB_300001_SM_10006detail6reduce18DeviceReduceKernelINS2_10policy_hubIljN4cuda3std3__44plusIlEEE10Policy1000EN6thrust24THRUST_300001_SM_1000_NS18transform_iteratorINSD_6detail14equal_to_valueIiEENSF_15normal_iteratorINSD_10device_ptrIiEEEEllEEjS9_lNS7_10__identityEEEvT0_PT3_T1_NS0_13GridEvenShareISR_EET2_T4_E12temp_storage+104];
	add.s64 	%rd443, %rd441, %rd442;
	ld.shared.u64 	%rd444, [_ZZN3cub18CUB_300001_SM_10006detail6reduce18DeviceReduceKernelINS2_10policy_hubIljN4cuda3std3__44plusIlEEE10Policy1000EN6thrust24THRUST_300001_SM_1000_NS18transform_iteratorINSD_6detail14equal_to_valueIiEENSF_15normal_iteratorINSD_10device_ptrIiEEEEllEEjS9_lNS7_10__identityEEEvT0_PT3_T1_NS0_13GridEvenShareISR_EET2_T4_E12temp_storage+112];
	add.s64 	%rd445, %rd443, %rd444;
	ld.shared.u64 	%rd446, [_ZZN3cub18CUB_300001_SM_10006detail6reduce18DeviceReduceKernelINS2_10policy_hubIljN4cuda3std3__44plusIlEEE10Policy1000EN6thrust24THRUST_300001_SM_1000_NS18transform_iteratorINSD_6detail14equal_to_valueIiEENSF_15normal_iteratorINSD_10device_ptrIiEEEEllEEjS9_lNS7_10__identityEEEvT0_PT3_T1_NS0_13GridEvenShareISR_EET2_T4_E12temp_storage+120];
	add.s64 	%rd447, %rd445, %rd446;
	ld.shared.u64 	%rd448, [_ZZN3cub18CUB_300001_SM_10006detail6reduce18DeviceReduceKernelINS2_10policy_hubIljN4cuda3std3__44plusIlEEE10Policy1000EN6thrust24THRUST_300001_SM_1000_NS18transform_iteratorINSD_6detail14equal_to_valueIiEENSF_15normal_iteratorINSD_10device_ptrIiEEEEllEEjS9_lNS7_10__identityEEEvT0_PT3_T1_NS0_13GridEvenShareISR_EET2_T4_E12temp_storage+128];
	add.s64 	%rd449, %rd447, %rd448;
	ld.shared.u64 	%rd450, [_ZZN3cub18CUB_300001_SM_10006detail6reduce18DeviceReduceKernelINS2_10policy_hubIljN4cuda3std3__44plusIlEEE10Policy1000EN6thrust24THRUST_300001_SM_1000_NS18transform_iteratorINSD_6detail14equal_to_valueIiEENSF_15normal_iteratorINSD_10device_ptrIiEEEEllEEjS9_lNS7_10__identityEEEvT0_PT3_T1_NS0_13GridEvenShareISR_EET2_T4_E12temp_storage+136];
	add.s64 	%rd475, %rd449, %rd450;
	bra.uni 	$L__BB28_48;
$L__BB28_22:
	// begin inline asm
	mov.u32 %r283, %laneid;
	// end inline asm
	and.b32  	%r334, %r8, 992;
	add.s32 	%r335, %r334, 32;
	setp.gt.u32 	%p107, %r335, %r7;
	not.b32 	%r336, %r334;
	add.s32 	%r337, %r7, %r336;
	selp.b32 	%r332, %r337, 31, %p107;
	mov.b64 	{%r285, %r290}, %rd464;
	mov.b32 	%r291, 1;
	mov.b32 	%r333, -1;
	// begin inline asm
	shfl.sync.down.b32 %r284, %r285, %r291, %r332, %r333;
	// end inline asm
	// begin inline asm
	shfl.sync.down.b32 %r289, %r290, %r291, %r332, %r333;
	// end inline asm
	mov.b64 	%rd350, {%r284, %r289};
	setp.lt.s32 	%p108, %r283, %r332;
	selp.b64 	%rd351, %rd350, 0, %p108;
	add.s64 	%rd352, %rd351, %rd464;
	mov.b64 	{%r295, %r300}, %rd352;
	mov.b32 	%r301, 2;
	// begin inline asm
	shfl.sync.down.b32 %r294, %r295, %r301, %r332, %r333;
	// end inline asm
	// begin inline asm
	shfl.sync.down.b32 %r299, %r300, %r301, %r332, %r333;
	// end inline asm
	mov.b64 	%rd353, {%r294, %r299};
	add.s32 	%r338, %r283, 2;
	setp.gt.s32 	%p109, %r338, %r332;
	selp.b64 	%rd354, 0, %rd353, %p109;
	add.s64 	%rd355, %rd354, %rd352;
	mov.b64 	{%r305, %r310}, %rd355;
	mov.b32 	%r311, 4;
	// begin inline asm
	shfl.sync.down.b32 %r304, %r305, %r311, %r332, %r333;
	// end inline asm
	// begin inline asm
	shfl.sync.down.b32 %r309, %r310, %r311, %r332, %r333;
	// end inline asm
	mov.b64 	%rd356, {%r304, %r309};
	add.s32 	%r339, %r283, 4;
	setp.gt.s32 	%p110, %r339, %r332;
	selp.b64 	%rd357, 0, %rd356, %p110;
	add.s64 	%rd358, %rd357, %rd355;
	mov.b64 	{%r315, %r320}, %rd358;
	mov.b32 	%r321, 8;
	// begin inline asm
	shfl.sync.down.b32 %r314, %r315, %r321, %r332, %r333;
	// end inline asm
	// begin inline asm
	shfl.sync.down.b32 %r319, %r320, %r321, %r332, %r333;
	// end inline asm
	mov.b64 	%rd359, {%r314, %r319};
	add.s32 	%r340, %r283, 8;
	setp.gt.s32 	%p111, %r340, %r332;
	selp.b64 	%rd360, 0, %rd359, %p111;
	add.s64 	%rd361, %rd360, %rd358;
	mov.b64 	{%r325, %r330}, %rd361;
	mov.b32 	%r331, 16;
	// begin inline asm
	shfl.sync.down.b32 %r324, %r325, %r331, %r332, %r333;
	// end inline asm
	// begin inline asm
	shfl.sync.down.b32 %r329, %r330, %r331, %r332, %r333;
	// end inline asm
	mov.b64 	%rd362, {%r324, %r329};
	add.s32 	%r341, %r283, 16;
	setp.gt.s32 	%p112, %r341, %r332;
	selp.b64 	%rd363, 0, %rd362, %p112;
	add.s64 	%rd475, %rd363, %rd361;
	setp.ne.s32 	%p113, %r283, 0;
	@%p113 bra 	$L__BB28_24;
	shr.u32 	%r342, %r8, 2;
	and.b32  	%r343, %r342, 248;
	mov.u32 	%r344, _ZZN3cub18CUB_300001_SM_10006detail6reduce18DeviceReduceKernelINS2_10policy_hubIljN4cuda3std3__44plusIlEEE10Policy1000EN6thrust24THRUST_300001_SM_1000_NS18transform_iteratorINSD_6detail14equal_to_valueIiEENSF_15normal_iteratorINSD_10device_ptrIiEEEEllEEjS9_lNS7_10__identityEEEvT0_PT3_T1_NS0_13GridEvenShareISR_EET2_T4_E12temp_storage;
	add.s32 	%r345, %r344, %r343;
	st.shared.u64 	[%r345+16], %rd475;
$L__BB28_24:
	bar.sync 	0;
	setp.ne.s32 	%p114, %r8, 0;
	@%p114 bra 	$L__BB28_48;
	setp.gt.u32 	%p115, %r7, 32;
	ld.shared.u64 	%rd364, [_ZZN3cub18CUB_300001_SM_10006detail6reduce18DeviceReduceKernelINS2_10policy_hubIljN4cuda3std3__44plusIlEEE10Policy1000EN6thrust24THRUST_300001_SM_1000_NS18transform_iteratorINSD_6detail14equal_to_valueIiEENSF_15normal_iteratorINSD_10device_ptrIiEEEEllEEjS9_lNS7_10__identityEEEvT0_PT3_T1_NS0_13GridEvenShareISR_EET2_T4_E12temp_storage+24];
	selp.b64 	%rd365, %rd364, 0, %p115;
	add.s64 	%rd366, %rd365, %rd475;
	setp.gt.u32 	%p116, %r7, 64;
	ld.shared.u64 	%rd367, [_ZZN3cub18CUB_300001_SM_10006detail6reduce18DeviceReduceKernelINS2_10policy_hubIljN4cuda3std3__44plusIlEEE10Policy1000EN6thrust24THRUST_300001_SM_1000_NS18transform_iteratorINSD_6detail14equal_to_valueIiEENSF_15normal_iteratorINSD_10device_ptrIiEEEEllEEjS9_lNS7_10__identityEEEvT0_PT3_T1_NS0_13GridEvenShareISR_EET2_T4_E12temp_storage+32];
	selp.b64 	%rd368, %rd367, 0, %p116;
	add.s64 	%rd369, %rd366, %rd368;
	setp.gt.u32 	%p117, %r7, 96;
	ld.shared.u64 	%rd370, [_ZZN3cub18CUB_300001_SM_10006detail6reduce18DeviceReduceKernelINS2_10policy_hubIljN4cuda3std3__44plusIlEEE10Policy1000EN6thrust24THRUST_300001_SM_1000_NS18transform_iteratorINSD_6detail14equal_to_valueIiEENSF_15normal_iteratorINSD_10device_ptrIiEEEEllEEjS9_lNS7_10__identityEEEvT0_PT3_T1_NS0_13GridEvenShareISR_EET2_T4_E12temp_storage+40];
	selp.b64 	%rd371, %rd370, 0, %p117;
	add.s64 	%rd372, %rd369, %rd371;
	setp.gt.u32 	%p118, %r7, 128;
	ld.shared.u64 	%rd373, [_ZZN3cub18CUB_300001_SM_10006detail6reduce18DeviceReduceKernelINS2_10policy_hubIljN4cuda3std3__44plusIlEEE10Policy1000EN6thrust24THRUST_300001_SM_1000_NS18transform_iteratorINSD_6detail14equal_to_valueIiEENSF_15normal_iteratorINSD_10device_ptrIiEEEEllEEjS9_lNS7_10__identityEEEvT0_PT3_T1_NS0_13GridEvenShareISR_EET2_T4_E12temp_storage+48];
	selp.b64 	%rd374, %rd373, 0, %p118;
	add.s64 	%rd375, %rd372, %rd374;
	setp.gt.u32 	%p119, %r7, 160;
	ld.shared.u64 	%rd376, [_ZZN3cub18CUB_300001_SM_10006detail6reduce18DeviceReduceKernelINS2_10policy_hubIljN4cuda3std3__44plusIlEEE10Policy1000EN6thrust24THRUST_300001_SM_1000_NS18transform_iteratorINSD_6detail14equal_to_valueIiEENSF_15normal_iteratorINSD_10device_ptrIiEEEEllEEjS9_lNS7_10__identityEEEvT0_PT3_T1_NS0_13GridEvenShareISR_EET2_T4_E12temp_storage+56];
	selp.b64 	%rd377, %rd376, 0, %p119;
	add.s64 	%rd378, %rd375, %rd377;
	setp.gt.u32 	%p120, %r7, 192;
	ld.shared.u64 	%rd379, [_ZZN3cub18CUB_300001_SM_10006detail6reduce18DeviceReduceKernelINS2_10policy_hubIljN4cuda3std3__44plusIlEEE10Policy1000EN6thrust24THRUST_300001_SM_1000_NS18transform_iteratorINSD_6detail14equal_to_valueIiEENSF_15normal_iteratorINSD_10device_ptrIiEEEEllEEjS9_lNS7_10__identityEEEvT0_PT3_T1_NS0_13GridEvenShareISR_EET2_T4_E12temp_storage+64];
	selp.b64 	%rd380, %rd379, 0, %p120;
	add.s64 	%rd381, %rd378, %rd380;
	setp.gt.u32 	%p121, %r7, 224;
	ld.shared.u64 	%rd382, [_ZZN3cub18CUB_300001_SM_10006detail6reduce18DeviceReduceKernelINS2_10policy_hubIljN4cuda3std3__44plusIlEEE10Policy1000EN6thrust24THRUST_300001_SM_1000_NS18transform_iteratorINSD_6detail14equal_to_valueIiEENSF_15normal_iteratorINSD_10device_ptrIiEEEEllEEjS9_lNS7_10__identityEEEvT0_PT3_T1_NS0_13GridEvenShareISR_EET2_T4_E12temp_storage+72];
	selp.b64 	%rd383, %rd382, 0, %p121;
	add.s64 	%rd384, %rd381, %rd383;
	setp.gt.u32 	%p122, %r7, 256;
	ld.shared.u64 	%rd385, [_ZZN3cub18CUB_300001_SM_10006detail6reduce18DeviceReduceKernelINS2_10policy_hubIljN4cuda3std3__44plusIlEEE10Policy1000EN6thrust24THRUST_300001_SM_1000_NS18transform_iteratorINSD_6detail14equal_to_valueIiEENSF_15normal_iteratorINSD_10device_ptrIiEEEEllEEjS9_lNS7_10__identityEEEvT0_PT3_T1_NS0_13GridEvenShareISR_EET2_T4_E12temp_storage+80];
	selp.b64 	%rd386, %rd385, 0, %p122;
	add.s64 	%rd387, %rd384, %rd386;
	setp.gt.u32 	%p123, %r7, 288;
	ld.shared.u64 	%rd388, [_ZZN3cub18CUB_300001_SM_10006detail6reduce18DeviceReduceKernelINS2_10policy_hubIljN4cuda3std3__44plusIlEEE10Policy1000EN6thrust24THRUST_300001_SM_1000_NS18transform_iteratorINSD_6detail14equal_to_valueIiEENSF_15normal_iteratorINSD_10device_ptrIiEEEEllEEjS9_lNS7_10__identityEEEvT0_PT3_T1_NS0_13GridEvenShareISR_EET2_T4_E12temp_storage+88];
	selp.b64 	%rd389, %rd388, 0, %p123;
	add.s64 	%rd390, %rd387, %rd389;
	setp.gt.u32 	%p124, %r7, 320;
	ld.shared.u64 	%rd391, [_ZZN3cub18CUB_300001_SM_10006detail6reduce18DeviceReduceKernelINS2_10policy_hubIljN4cuda3std3__44plusIlEEE10Policy1000EN6thrust24THRUST_300001_SM_1000_NS18transform_iteratorINSD_6detail14equal_to_valueIiEENSF_15normal_iteratorINSD_10device_ptrIiEEEEllEEjS9_lNS7_10__identityEEEvT0_PT3_T1_NS0_13GridEvenShareISR_EET2_T4_E12temp_storage+96];
	selp.b64 	%rd392, %rd391, 0, %p124;
	add.s64 	%rd393, %rd390, %rd392;
	setp.gt.u32 	%p125, %r7, 352;
	ld.shared.u64 	%rd394, [_ZZN3cub18CUB_300001_SM_10006detail6reduce18DeviceReduceKernelINS2_10policy_hubIljN4cuda3std3__44plusIlEEE10Policy1000EN6thrust24THRUST_300001_SM_1000_NS18transform_iteratorINSD_6detail14equal_to_valueIiEENSF_15normal_iteratorINSD_10device_ptrIiEEEEllEEjS9_lNS7_10__identityEEEvT0_PT3_T1_NS0_13GridEvenShareISR_EET2_T4_E12temp_storage+104];
	selp.b64 	%rd395, %rd394, 0, %p125;
	add.s64 	%rd396, %rd393, %rd395;
	setp.gt.u32 	%p126, %r7, 384;
	ld.shared.u64 	%rd397, [_ZZN3cub18CUB_300001_SM_10006detail6reduce18DeviceReduceKernelINS2_10policy_hubIljN4cuda3std3__44plusIlEEE10Policy1000EN6thrust24THRUST_300001_SM_1000_NS18transform_iteratorINSD_6detail14equal_to_valueIiEENSF_15normal_iteratorINSD_10device_ptrIiEEEEllEEjS9_lNS7_10__identityEEEvT0_PT3_T1_NS0_13GridEvenShareISR_EET2_T4_E12temp_storage+112];
	selp.b64 	%rd398, %rd397, 0, %p126;
	add.s64 	%rd399, %rd396, %rd398;
	setp.gt.u32 	%p127, %r7, 416;
	ld.shared.u64 	%rd400, [_ZZN3cub18CUB_300001_SM_10006detail6reduce18DeviceReduceKernelINS2_10policy_hubIljN4cuda3std3__44plusIlEEE10Policy1000EN6thrust24THRUST_300001_SM_1000_NS18transform_iteratorINSD_6detail14equal_to_valueIiEENSF_15normal_iteratorINSD_10device_ptrIiEEEEllEEjS9_lNS7_10__identityEEEvT0_PT3_T1_NS0_13GridEvenShareISR_EET2_T4_E12temp_storage+120];
	selp.b64 	%rd401, %rd400, 0, %p127;
	add.s64 	%rd402, %rd399, %rd401;
	setp.gt.u32 	%p128, %r7, 448;
	ld.shared.u64 	%rd403, [_ZZN3cub18CUB_300001_SM_10006detail6reduce18DeviceReduceKernelINS2_10policy_hubIljN4cuda3std3__44plusIlEEE10Policy1000EN6thrust24THRUST_300001_SM_1000_NS18transform_iteratorINSD_6detail14equal_to_valueIiEENSF_15normal_iteratorINSD_10device_ptrIiEEEEllEEjS9_lNS7_10__identityEEEvT0_PT3_T1_NS0_13GridEvenShareISR_EET2_T4_E12temp_storage+128];
	selp.b64 	%rd404, %rd403, 0, %p128;
	add.s64 	%rd405, %rd402, %rd404;
	setp.gt.u32 	%p129, %r7, 480;
	ld.shared.u64 	%rd406, [_ZZN3cub18CUB_300001_SM_10006detail6reduce18DeviceReduceKernelINS2_10policy_hubIljN4cuda3std3__44plusIlEEE10Policy1000EN6thrust24THRUST_300001_SM_1000_NS18transform_iteratorINSD_6detail14equal_to_valueIiEENSF_15normal_iteratorINSD_10device_ptrIiEEEEllEEjS9_lNS7_10__identityEEEvT0_PT3_T1_NS0_13GridEvenShareISR_EET2_T4_E12temp_storage+136];
	selp.b64 	%rd407, %rd406, 0, %p129;
	add.s64 	%rd475, %rd405, %rd407;
	bra.uni 	$L__BB28_48;
$L__BB28_26:
	mov.u32 	%r36, %tid.x;
	add.s32 	%r73, %r415, %r36;
	mul.wide.u32 	%rd42, %r73, 4;
	add.s64 	%rd43, %rd1, %rd42;
	ld.global.u32 	%r74, [%rd43];
	setp.eq.s32 	%p2, %r74, %r3;
	selp.u64 	%rd44, 1, 0, %p2;
	ld.global.u32 	%r75, [%rd43+2048];
	setp.eq.s32 	%p3, %r75, %r3;
	selp.u64 	%rd45, 1, 0, %p3;
	ld.global.u32 	%r76, [%rd43+4096];
	setp.eq.s32 	%p4, %r76, %r3;
	selp.u64 	%rd46, 1, 0, %p4;
	ld.global.u32 	%r77, [%rd43+6144];
	setp.eq.s32 	%p5, %r77, %r3;
	selp.u64 	%rd47, 1, 0, %p5;
	ld.global.u32 	%r78, [%rd43+8192];
	setp.eq.s32 	%p6, %r78, %r3;
	selp.u64 	%rd48, 1, 0, %p6;
	ld.global.u32 	%r79, [%rd43+10240];
	setp.eq.s32 	%p7, %r79, %r3;
	selp.u64 	%rd49, 1, 0, %p7;
	ld.global.u32 	%r80, [%rd43+12288];
	setp.eq.s32 	%p8, %r80, %r3;
	selp.u64 	%rd50, 1, 0, %p8;
	add.s64 	%rd51, %rd45, %rd44;
	add.s64 	%rd52, %rd51, %rd46;
	add.s64 	%rd53, %rd52, %rd47;
	add.s64 	%rd54, %rd53, %rd48;
	add.s64 	%rd55, %rd54, %rd49;
	add.s64 	%rd474, %rd55, %rd50;
	setp.lt.u32 	%p9, %r7, %r5;
	@%p9 bra 	$L__BB28_44;
	add.s32 	%r37, %r5, %r415;
	not.b32 	%r82, %r36;
	add.s32 	%r83, %r82, %r1;
	sub.s32 	%r84, %r83, %r5;
	sub.s32 	%r412, %r84, %r415;
	add.s32 	%r85, %r37, %r36;
	add.s32 	%r411, %r85, 4096;
	mov.b32 	%r414, 0;
	cvt.u64.u32 	%rd57, %r36;
	mov.u32 	%r413, %r37;
$L__BB28_28:
	add.s32 	%r415, %r415, %r5;
	add.s32 	%r86, %r1, -3584;
	setp.gt.u32 	%p10, %r415, %r86;
	@%p10 bra 	$L__BB28_30;
	cvt.u64.u32 	%rd56, %r415;
	add.s64 	%rd58, %rd57, %rd56;
	shl.b64 	%rd59, %rd58, 2;
	add.s64 	%rd60, %rd1, %rd59;
	ld.global.u32 	%r87, [%rd60];
	setp.eq.s32 	%p11, %r87, %r3;
	selp.u64 	%rd61, 1, 0, %p11;
	ld.global.u32 	%r88, [%rd60+2048];
	setp.eq.s32 	%p12, %r88, %r3;
	selp.u64 	%rd62, 1, 0, %p12;
	ld.global.u32 	%r89, [%rd60+4096];
	setp.eq.s32 	%p13, %r89, %r3;
	selp.u64 	%rd63, 1, 0, %p13;
	ld.global.u32 	%r90, [%rd60+6144];
	setp.eq.s32 	%p14, %r90, %r3;
	selp.u64 	%rd64, 1, 0, %p14;
	ld.global.u32 	%r91, [%rd60+8192];
	setp.eq.s32 	%p15, %r91, %r3;
	selp.u64 	%rd65, 1, 0, %p15;
	ld.global.u32 	%r92, [%rd60+10240];
	setp.eq.s32 	%p16, %r92, %r3;
	selp.u64 	%rd66, 1, 0, %p16;
	ld.global.u32 	%r93, [%rd60+12288];
	setp.eq.s32 	%p17, %r93, %r3;
	selp.u64 	%rd67, 1, 0, %p17;
	add.s64 	%rd68, %rd474, %rd61;
	add.s64 	%rd69, %rd68, %rd62;
	add.s64 	%rd70, %rd69, %rd63;
	add.s64 	%rd71, %rd70, %rd64;
	add.s64 	%rd72, %rd71, %rd65;
	add.s64 	%rd73, %rd72, %rd66;
	add.s64 	%rd474, %rd73, %rd67;
	sub.s32 	%r94, %r1, %r415;
	setp.lt.u32 	%p18, %r94, %r5;
	add.s32 	%r414, %r414, 1;
	add.s32 	%r413, %r413, %r5;
	sub.s32 	%r412, %r412, %r5;
	add.s32 	%r411, %r411, %r5;
	@%p18 bra 	$L__BB28_44;
	bra.uni 	$L__BB28_28;
$L__BB28_30:
	setp.le.u32 	%p19, %r1, %r415;
	sub.s32 	%r95, %r1, %r415;
	setp.ge.s32 	%p20, %r36, %r95;
	or.pred  	%p21, %p19, %p20;
	@%p21 bra 	$L__BB28_44;
	not.b32 	%r97, %r36;
	add.s32 	%r98, %r1, %r97;
	sub.s32 	%r99, %r98, %r37;
	mul.lo.s32 	%r100, %r2, %r414;
	mad.lo.s32 	%r101, %r100, -3584, %r99;
	shr.u32 	%r102, %r101, 9;
	add.s32 	%r50, %r102, 1;
	and.b32  	%r51, %r50, 15;
	setp.lt.u32 	%p22, %r101, 7680;
	mov.u32 	%r420, %r36;
	@%p22 bra 	$L__BB28_35;
	or.b32  	%r418, %r36, 4096;
	shr.u32 	%r103, %r412, 9;
	add.s32 	%r104, %r103, 1;
	and.b32  	%r105, %r104, 16777200;
	neg.s32 	%r416, %r105;
$L__BB28_33:
	.pragma "nounroll";
	add.s32 	%r106, %r411, -4096;
	mul.wide.u32 	%rd75, %r106, 4;
	add.s64 	%rd76, %rd1, %rd75;
	ld.global.u32 	%r107, [%rd76];
	setp.eq.s32 	%p23, %r107, %r3;
	selp.u64 	%rd77, 1, 0, %p23;
	add.s64 	%rd78, %rd474, %rd77;
	add.s32 	%r108, %r411, -3584;
	mul.wide.u32 	%rd79, %r108, 4;
	add.s64 	%rd80, %rd1, %rd79;
	ld.global.u32 	%r109, [%rd80];
	setp.eq.s32 	%p24, %r109, %r3;
	selp.u64 	%rd81, 1, 0, %p24;
	add.s64 	%rd82, %rd78, %rd81;
	add.s32 	%r110, %r411, -3072;
	mul.wide.u32 	%rd83, %r110, 4;
	add.s64 	%rd84, %rd1, %rd83;
	ld.global.u32 	%r111, [%rd84];
	setp.eq.s32 	%p25, %r111, %r3;
	selp.u64 	%rd85, 1, 0, %p25;
	add.s64 	%rd86, %rd82, %rd85;
	add.s32 	%r112, %r411, -2560;
	mul.wide.u32 	%rd87, %r112, 4;
	add.s64 	%rd88, %rd1, %rd87;
	ld.global.u32 	%r113, [%rd88];
	setp.eq.s32 	%p26, %r113, %r3;
	selp.u64 	%rd89, 1, 0, %p26;
	add.s64 	%rd90, %rd86, %rd89;
	add.s32 	%r114, %r411, -2048;
	mul.wide.u32 	%rd91, %r114, 4;
	add.s64 	%rd92, %rd1, %rd91;
	ld.global.u32 	%r115, [%rd92];
	setp.eq.s32 	%p27, %r115, %r3;
	selp.u64 	%rd93, 1, 0, %p27;
	add.s64 	%rd94, %rd90, %rd93;
	add.s32 	%r116, %r411, -1536;
	mul.wide.u32 	%rd95, %r116, 4;
	add.s64 	%rd96, %rd1, %rd95;
	ld.global.u32 	%r117, [%rd96];
	setp.eq.s32 	%p28, %r117, %r3;
	selp.u64 	%rd97, 1, 0, %p28;
	add.s64 	%rd98, %rd94, %rd97;
	add.s32 	%r118, %r411, -1024;
	mul.wide.u32 	%rd99, %r118, 4;
	add.s64 	%rd100, %rd1, %rd99;
	ld.global.u32 	%r119, [%rd100];
	setp.eq.s32 	%p29, %r119, %r3;
	selp.u64 	%rd101, 1, 0, %p29;
	add.s64 	%rd102, %rd98, %rd101;
	add.s32 	%r120, %r411, 3584;
	add.s32 	%r121, %r411, -512;
	mul.wide.u32 	%rd103, %r121, 4;
	add.s64 	%rd104, %rd1, %rd103;
	ld.global.u32 	%r122, [%rd104];
	setp.eq.s32 	%p30, %r122, %r3;
	selp.u64 	%rd105, 1, 0, %p30;
	add.s64 	%rd106, %rd102, %rd105;
	mul.wide.u32 	%rd107, %r411, 4;
	add.s64 	%rd108, %rd1, %rd107;
	ld.global.u32 	%r123, [%rd108];
	setp.eq.s32 	%p31, %r123, %r3;
	selp.u64 	%rd109, 1, 0, %p31;
	add.s64 	%rd110, %rd106, %rd109;
	add.s32 	%r124, %r411, 512;
	mul.wide.u32 	%rd111, %r124, 4;
	add.s64 	%rd112, %rd1, %rd111;
	ld.global.u32 	%r125, [%rd112];
	setp.eq.s32 	%p32, %r125, %r3;
	selp.u64 	%rd113, 1, 0, %p32;
	add.s64 	%rd114, %rd110, %rd113;
	add.s32 	%r126, %r411, 1024;
	mul.wide.u32 	%rd115, %r126, 4;
	add.s64 	%rd116, %rd1, %rd115;
	ld.global.u32 	%r127, [%rd116];
	setp.eq.s32 	%p33, %r127, %r3;
	selp.u64 	%rd117, 1, 0, %p33;
	add.s64 	%rd118, %rd114, %rd117;
	add.s32 	%r128, %r411, 1536;
	mul.wide.u32 	%rd119, %r128, 4;
	add.s64 	%rd120, %rd1, %rd119;
	ld.global.u32 	%r129, [%rd120];
	setp.eq.s32 	%p34, %r129, %r3;
	selp.u64 	%rd121, 1, 0, %p34;
	add.s64 	%rd122, %rd118, %rd121;
	add.s32 	%r130, %r411, 2048;
	mul.wide.u32 	%rd123, %r130, 4;
	add.s64 	%rd124, %rd1, %rd123;
	ld.global.u32 	%r131, [%rd124];
	setp.eq.s32 	%p35, %r131, %r3;
	selp.u64 	%rd125, 1, 0, %p35;
	add.s64 	%rd126, %rd122, %rd125;
	add.s32 	%r132, %r411, 2560;
	mul.wide.u32 	%rd127, %r132, 4;
	add.s64 	%rd128, %rd1, %rd127;
	ld.global.u32 	%r133, [%rd128];
	setp.eq.s32 	%p36, %r133, %r3;
	selp.u64 	%rd129, 1, 0, %p36;
	add.s64 	%rd130, %rd126, %rd129;
	add.s32 	%r134, %r411, 3072;
	mul.wide.u32 	%rd131, %r134, 4;
	add.s64 	%rd132, %rd1, %rd131;
	ld.global.u32 	%r135, [%rd132];
	setp.eq.s32 	%p37, %r135, %r3;
	selp.u64 	%rd133, 1, 0, %p37;
	add.s64 	%rd134, %rd130, %rd133;
	mul.wide.u32 	%rd135, %r120, 4;
	add.s64 	%rd136, %rd1, %rd135;
	ld.global.u32 	%r136, [%rd136];
	setp.eq.s32 	%p38, %r136, %r3;
	selp.u64 	%rd137, 1, 0, %p38;
	add.s64 	%rd474, %rd134, %rd137;
	add.s32 	%r418, %r418, 8192;
	add.s32 	%r411, %r411, 8192;
	add.s32 	%r416, %r416, 16;
	setp.ne.s32 	%p39, %r416, 0;
	@%p39 bra 	$L__BB28_33;
	add.s32 	%r420, %r418, -4096;
$L__BB28_35:
	setp.eq.s32 	%p40, %r51, 0;
	@%p40 bra 	$L__BB28_44;
	and.b32  	%r62, %r50, 7;
	setp.lt.u32 	%p41, %r51, 8;
	@%p41 bra 	$L__BB28_38;
	add.s32 	%r137, %r420, %r415;
	mul.wide.u32 	%rd139, %r137, 4;
	add.s64 	%rd140, %rd1, %rd139;
	ld.global.u32 	%r138, [%rd140];
	setp.eq.s32 	%p42, %r138, %r3;
	selp.u64 	%rd141, 1, 0, %p42;
	add.s64 	%rd142, %rd474, %rd141;
	add.s32 	%r139, %r137, 512;
	mul.wide.u32 	%rd143, %r139, 4;
	add.s64 	%rd144, %rd1, %rd143;
	ld.global.u32 	%r140, [%rd144];
	setp.eq.s32 	%p43, %r140, %r3;
	selp.u64 	%rd145, 1, 0, %p43;
	add.s64 	%rd146, %rd142, %rd145;
	add.s32 	%r141, %r137, 1024;
	mul.wide.u32 	%rd147, %r141, 4;
	add.s64 	%rd148, %rd1, %rd147;
	ld.global.u32 	%r142, [%rd148];
	setp.eq.s32 	%p44, %r142, %r3;
	selp.u64 	%rd149, 1, 0, %p44;
	add.s64 	%rd150, %rd146, %rd149;
	add.s32 	%r143, %r137, 1536;
	mul.wide.u32 	%rd151, %r143, 4;
	add.s64 	%rd152, %rd1, %rd151;
	ld.global.u32 	%r144, [%rd152];
	setp.eq.s32 	%p45, %r144, %r3;
	selp.u64 	%rd153, 1, 0, %p45;
	add.s64 	%rd154, %rd150, %rd153;
	add.s32 	%r145, %r137, 2048;
	mul.wide.u32 	%rd155, %r145, 4;
	add.s64 	%rd156, %rd1, %rd155;
	ld.global.u32 	%r146, [%rd156];
	setp.eq.s32 	%p46, %r146, %r3;
	selp.u64 	%rd157, 1, 0, %p46;
	add.s64 	%rd158, %rd154, %rd157;
	add.s32 	%r147, %r137, 2560;
	mul.wide.u32 	%rd159, %r147, 4;
	add.s64 	%rd160, %rd1, %rd159;
	ld.global.u32 	%r148, [%rd160];
	setp.eq.s32 	%p47, %r148, %r3;
	selp.u64 	%rd161, 1, 0, %p47;
	add.s64 	%rd162, %rd158, %rd161;
	add.s32 	%r149, %r137, 3072;
	mul.wide.u32 	%rd163, %r149, 4;
	add.s64 	%rd164, %rd1, %rd163;
	ld.global.u32 	%r150, [%rd164];
	setp.eq.s32 	%p48, %r150, %r3;
	selp.u64 	%rd165, 1, 0, %p48;
	add.s64 	%rd166, %rd162, %rd165;
	add.s32 	%r151, %r137, 3584;
	mul.wide.u32 	%rd167, %r151, 4;
	add.s64 	%rd168, %rd1, %rd167;
	ld.global.u32 	%r152, [%rd168];
	setp.eq.s32 	%p49, %r152, %r3;
	selp.u64 	%rd169, 1, 0, %p49;
	add.s64 	%rd474, %rd166, %rd169;
	add.s32 	%r420, %r420, 4096;
$L__BB28_38:
	setp.eq.s32 	%p50, %r62, 0;
	@%p50 bra 	$L__BB28_44;
	setp.lt.u32 	%p51, %r62, 4;
	@%p51 bra 	$L__BB28_41;
	add.s32 	%r153, %r420, %r415;
	mul.wide.u32 	%rd171, %r153, 4;
	add.s64 	%rd172, %rd1, %rd171;
	ld.global.u32 	%r154, [%rd172];
	setp.eq.s32 	%p52, %r154, %r3;
	selp.u64 	%rd173, 1, 0, %p52;
	add.s64 	%rd174, %rd474, %rd173;
	add.s32 	%r155, %r153, 512;
	mul.wide.u32 	%rd175, %r155, 4;
	add.s64 	%rd176, %rd1, %rd175;
	ld.global.u32 	%r156, [%rd176];
	setp.eq.s32 	%p53, %r156, %r3;
	selp.u64 	%rd177, 1, 0, %p53;
	add.s64 	%rd178, %rd174, %rd177;
	add.s32 	%r157, %r153, 1024;
	mul.wide.u32 	%rd179, %r157, 4;
	add.s64 	%rd180, %rd1, %rd179;
	ld.global.u32 	%r158, [%rd180];
	setp.eq.s32 	%p54, %r158, %r3;
	selp.u64 	%rd181, 1, 0, %p54;
	add.s64 	%rd182, %rd178, %rd181;
	add.s32 	%r159, %r153, 1536;
	mul.wide.u32 	%rd183, %r159, 4;
	add.s64 	%rd184, %rd1, %rd183;
	ld.global.u32 	%r160, [%rd184];
	setp.eq.s32 	%p55, %r160, %r3;
	selp.u64 	%rd185, 1, 0, %p55;
	add.s64 	%rd474, %rd182, %rd185;
	add.s32 	%r420, %r420, 2048;
$L__BB28_41:
	and.b32  	%r161, %r50, 3;
	setp.eq.s32 	%p56, %r161, 0;
	@%p56 bra 	$L__BB28_44;
	add.s32 	%r423, %r420, %r413;
	cvt.u16.u32 	%rs1, %r412;
	shr.u16 	%rs2, %rs1, 9;
	add.s16 	%rs3, %rs2, 1;
	cvt.u32.u16 	%r162, %rs3;
	and.b32  	%r163, %r162, 3;
	neg.s32 	%r422, %r163;
$L__BB28_43:
	.pragma "nounroll";
	mul.wide.u32 	%rd186, %r423, 4;
	add.s64 	%rd187, %rd1, %rd186;
	ld.global.u32 	%r164, [%rd187];
	setp.eq.s32 	%p57, %r164, %r3;
	selp.u64 	%rd188, 1, 0, %p57;
	add.s64 	%rd474, %rd474, %rd188;
	add.s32 	%r423, %r423, 512;
	add.s32 	%r422, %r422, 1;
	setp.ne.s32 	%p58, %r422, 0;
	@%p58 bra 	$L__BB28_43;
$L__BB28_44:
	// begin inline asm
	mov.u32 %r165, %laneid;
	// end inline asm
	mov.b64 	{%r167, %r172}, %rd474;
	mov.b32 	%r173, 1;
	mov.b32 	%r214, 31;
	mov.b32 	%r215, -1;
	// begin inline asm
	shfl.sync.down.b32 %r166, %r167, %r173, %r214, %r215;
	// end inline asm
	// begin inline asm
	shfl.sync.down.b32 %r171, %r172, %r173, %r214, %r215;
	// end inline asm
	mov.b64 	%rd189, {%r166, %r171};
	setp.gt.s32 	%p59, %r165, 30;
	selp.b64 	%rd190, 0, %rd189, %p59;
	add.s64 	%rd191, %rd190, %rd474;
	mov.b64 	{%r177, %r182}, %rd191;
	mov.b32 	%r183, 2;
	// begin inline asm
	shfl.sync.down.b32 %r176, %r177, %r183, %r214, %r215;
	// end inline asm
	// begin inline asm
	shfl.sync.down.b32 %r181, %r182, %r183, %r214, %r215;
	// end inline asm
	mov.b64 	%rd192, {%r176, %r181};
	setp.gt.s32 	%p60, %r165, 29;
	selp.b64 	%rd193, 0, %rd192, %p60;
	add.s64 	%rd194, %rd193, %rd191;
	mov.b64 	{%r187, %r192}, %rd194;
	mov.b32 	%r193, 4;
	// begin inline asm
	shfl.sync.down.b32 %r186, %r187, %r193, %r214, %r215;
	// end inline asm
	// begin inline asm
	shfl.sync.down.b32 %r191, %r192, %r193, %r214, %r215;
	// end inline asm
	mov.b64 	%rd195, {%r186, %r191};
	setp.gt.s32 	%p61, %r165, 27;
	selp.b64 	%rd196, 0, %rd195, %p61;
	add.s64 	%rd197, %rd196, %rd194;
	mov.b64 	{%r197, %r202}, %rd197;
	mov.b32 	%r203, 8;
	// begin inline asm
	shfl.sync.down.b32 %r196, %r197, %r203, %r214, %r215;
	// end inline asm
	// begin inline asm
	shfl.sync.down.b32 %r201, %r202, %r203, %r214, %r215;
	// end inline asm
	mov.b64 	%rd198, {%r196, %r201};
	setp.gt.s32 	%p62, %r165, 23;
	selp.b64 	%rd199, 0, %rd198, %p62;
	add.s64 	%rd200, %rd199, %rd197;
	mov.b64 	{%r207, %r212}, %rd200;
	mov.b32 	%r213, 16;
	// begin inline asm
	shfl.sync.down.b32 %r206, %r207, %r213, %r214, %r215;
	// end inline asm
	// begin inline asm
	shfl.sync.down.b32 %r211, %r212, %r213, %r214, %r215;
	// end inline asm
	mov.b64 	%rd201, {%r206, %r211};
	setp.gt.s32 	%p63, %r165, 15;
	selp.b64 	%rd202, 0, %rd201, %p63;
	add.s64 	%rd475, %rd202, %rd200;
	setp.ne.s32 	%p64, %r165, 0;
	@%p64 bra 	$L__BB28_46;
	shr.u32 	%r216, %r36, 2;
	and.b32  	%r217, %r216, 248;
	mov.u32 	%r218, _ZZN3cub18CUB_300001_SM_10006detail6reduce18DeviceReduceKernelINS2_10policy_hubIljN4cuda3std3__44plusIlEEE10Policy1000EN6thrust24THRUST_300001_SM_1000_NS18transform_iteratorINSD_6detail14equal_to_valueIiEENSF_15normal_iteratorINSD_10device_ptrIiEEEEllEEjS9_lNS7_10__identityEEEvT0_PT3_T1_NS0_13GridEvenShareISR_EET2_T4_E12temp_storage;
	add.s32 	%r219, %r218, %r217;
	st.shared.u64 	[%r219+16], %rd475;
$L__BB28_46:
	bar.sync 	0;
	setp.ne.s32 	%p65, %r36, 0;
	@%p65 bra 	$L__BB28_48;
	ld.shared.u64 	%rd203, [_ZZN3cub18CUB_300001_SM_10006detail6reduce18DeviceReduceKernelINS2_10policy_hubIljN4cuda3std3__44plusIlEEE10Policy1000EN6thrust24THRUST_300001_SM_1000_NS18transform_iteratorINSD_6detail14equal_to_valueIiEENSF_15normal_iteratorINSD_10device_ptrIiEEEEllEEjS9_lNS7_10__identityEEEvT0_PT3_T1_NS0_13GridEvenShareISR_EET2_T4_E12temp_storage+24];
	add.s64 	%rd204, %rd203, %rd475;
	ld.shared.u64 	%rd205, [_ZZN3cub18CUB_300001_SM_10006detail6reduce18DeviceReduceKernelINS2_10policy_hubIljN4cuda3std3__44plusIlEEE10Policy1000EN6thrust24THRUST_300001_SM_1000_NS18transform_iteratorINSD_6detail14equal_to_valueIiEENSF_15normal_iteratorINSD_10device_ptrIiEEEEllEEjS9_lNS7_10__identityEEEvT0_PT3_T1_NS0_13GridEvenShareISR_EET2_T4_E12temp_storage+32];
	add.s64 	%rd206, %rd204, %rd205;
	ld.shared.u64 	%rd207, [_ZZN3cub18CUB_300001_SM_10006detail6reduce18DeviceReduceKernelINS2_10policy_hubIljN4cuda3std3__44plusIlEEE10Policy1000EN6thrust24THRUST_300001_SM_1000_NS18transform_iteratorINSD_6detail14equal_to_valueIiEENSF_15normal_iteratorINSD_10device_ptrIiEEEEllEEjS9_lNS7_10__identityEEEvT0_PT3_T1_NS0_13GridEvenShareISR_EET2_T4_E12temp_storage+40];
	add.s64 	%rd208, %rd206, %rd207;
	ld.shared.u64 	%rd209, [_ZZN3cub18CUB_300001_SM_10006detail6reduce18DeviceReduceKernelINS2_10policy_hubIljN4cuda3std3__44plusIlEEE10Policy1000EN6thrust24THRUST_300001_SM_1000_NS18transform_iteratorINSD_6detail14equal_to_valueIiEENSF_15normal_iteratorINSD_10device_ptrIiEEEEllEEjS9_lNS7_10__identityEEEvT0_PT3_T1_NS0_13GridEvenShareISR_EET2_T4_E12temp_storage+48];
	add.s64 	%rd210, %rd208, %rd209;
	ld.shared.u64 	%rd211, [_ZZN3cub18CUB_300001_SM_10006detail6reduce18DeviceReduceKernelINS2_10policy_hubIljN4cuda3std3__44plusIlEEE10Policy1000EN6thrust24THRUST_300001_SM_1000_NS18transform_iteratorINSD_6detail14equal_to_valueIiEENSF_15normal_iteratorINSD_10device_ptrIiEEEEllEEjS9_lNS7_10__identityEEEvT0_PT3_T1_NS0_13GridEvenShareISR_EET2_T4_E12temp_storage+56];
	add.s64 	%rd212, %rd210, %rd211;
	ld.shared.u64 	%rd213, [_ZZN3cub18CUB_300001_SM_10006detail6reduce18DeviceReduceKernelINS2_10policy_hubIljN4cuda3std3__44plusIlEEE10Policy1000EN6thrust24THRUST_300001_SM_1000_NS18transform_iteratorINSD_6detail14equal_to_valueIiEENSF_15normal_iteratorINSD_10device_ptrIiEEEEllEEjS9_lNS7_10__identityEEEvT0_PT3_T1_NS0_13GridEvenShareISR_EET2_T4_E12temp_storage+64];
	add.s64 	%rd214, %rd212, %rd213;
	ld.shared.u64 	%rd215, [_ZZN3cub18CUB_300001_SM_10006detail6reduce18DeviceReduceKernelINS2_10policy_hubIljN4cuda3std3__44plusIlEEE10Policy1000EN6thrust24THRUST_300001_SM_1000_NS18transform_iteratorINSD_6detail14equal_to_valueIiEENSF_15normal_iteratorINSD_10device_ptrIiEEEEllEEjS9_lNS7_10__identityEEEvT0_PT3_T1_NS0_13GridEvenShareISR_EET2_T4_E12temp_storage+72];
	add.s64 	%rd216, %rd214, %rd215;
	ld.shared.u64 	%rd217, [_ZZN3cub18CUB_300001_SM_10006detail6reduce18DeviceReduceKernelINS2_10policy_hubIljN4cuda3std3__44plusIlEEE10Policy1000EN6thrust24THRUST_300001_SM_1000_NS18transform_iteratorINSD_6detail14equal_to_valueIiEENSF_15normal_iteratorINSD_10device_ptrIiEEEEllEEjS9_lNS7_10__identityEEEvT0_PT3_T1_NS0_13GridEvenShareISR_EET2_T4_E12temp_storage+80];
	add.s64 	%rd218, %rd216, %rd217;
	ld.shared.u64 	%rd219, [_ZZN3cub18CUB_300001_SM_10006detail6reduce18DeviceReduceKernelINS2_10policy_hubIljN4cuda3std3__44plusIlEEE10Policy1000EN6thrust24THRUST_300001_SM_1000_NS18transform_iteratorINSD_6detail14equal_to_valueIiEENSF_15normal_iteratorINSD_10device_ptrIiEEEEllEEjS9_lNS7_10__identityEEEvT0_PT3_T1_NS0_13GridEvenShareISR_EET2_T4_E12temp_storage+88];
	add.s64 	%rd220, %rd218, %rd219;
	ld.shared.u64 	%rd221, [_ZZN3cub18CUB_300001_SM_10006detail6reduce18DeviceReduceKernelINS2_10policy_hubIljN4cuda3std3__44plusIlEEE10Policy1000EN6thrust24THRUST_300001_SM_1000_NS18transform_iteratorINSD_6detail14equal_to_valueIiEENSF_15normal_iteratorINSD_10device_ptrIiEEEEllEEjS9_lNS7_10__identityEEEvT0_PT3_T1_NS0_13GridEvenShareISR_EET2_T4_E12temp_storage+96];
	add.s64 	%rd222, %rd220, %rd221;
	ld.shared.u64 	%rd223, [_ZZN3cub18CUB_300001_SM_10006detail6reduce18DeviceReduceKernelINS2_10policy_hubIljN4cuda3std3__44plusIlEEE10Policy1000EN6thrust24THRUST_300001_SM_1000_NS18transform_iteratorINSD_6detail14equal_to_valueIiEENSF_15normal_iteratorINSD_10device_ptrIiEEEEllEEjS9_lNS7_10__identityEEEvT0_PT3_T1_NS0_13GridEvenShareISR_EET2_T4_E12temp_storage+104];
	add.s64 	%rd224, %rd222, %rd223;
	ld.shared.u64 	%rd225, [_ZZN3cub18CUB_300001_SM_10006detail6reduce18DeviceReduceKernelINS2_10policy_hubIljN4cuda3std3__44plusIlEEE10Policy1000EN6thrust24THRUST_300001_SM_1000_NS18transform_iteratorINSD_6detail14equal_to_valueIiEENSF_15normal_iteratorINSD_10device_ptrIiEEEEllEEjS9_lNS7_10__identityEEEvT0_PT3_T1_NS0_13GridEvenShareISR_EET2_T4_E12temp_storage+112];
	add.s64 	%rd226, %rd224, %rd225;
	ld.shared.u64 	%rd227, [_ZZN3cub18CUB_300001_SM_10006detail6reduce18DeviceReduceKernelINS2_10policy_hubIljN4cuda3std3__44plusIlEEE10Policy1000EN6thrust24THRUST_300001_SM_1000_NS18transform_iteratorINSD_6detail14equal_to_valueIiEENSF_15normal_iteratorINSD_10device_ptrIiEEEEllEEjS9_lNS7_10__identityEEEvT0_PT3_T1_NS0_13GridEvenShareISR_EET2_T4_E12temp_storage+120];
	add.s64 	%rd228, %rd226, %rd227;
	ld.shared.u64 	%rd229, [_ZZN3cub18CUB_300001_SM_10006detail6reduce18DeviceReduceKernelINS2_10policy_hubIljN4cuda3std3__44plusIlEEE10Policy1000EN6thrust24THRUST_300001_SM_1000_NS18transform_iteratorINSD_6detail14equal_to_valueIiEENSF_15normal_iteratorINSD_10device_ptrIiEEEEllEEjS9_lNS7_10__identityEEEvT0_PT3_T1_NS0_13GridEvenShareISR_EET2_T4_E12temp_storage+128];
	add.s64 	%rd230, %rd228, %rd229;
	ld.shared.u64 	%rd231, [_ZZN3cub18CUB_300001_SM_10006detail6reduce18DeviceReduceKernelINS2_10policy_hubIljN4cuda3std3__44plusIlEEE10Policy1000EN6thrust24THRUST_300001_SM_1000_NS18transform_iteratorINSD_6detail14equal_to_valueIiEENSF_15normal_iteratorINSD_10device_ptrIiEEEEllEEjS9_lNS7_10__identityEEEvT0_PT3_T1_NS0_13GridEvenShareISR_EET2_T4_E12temp_storage+136];
	add.s64 	%rd475, %rd230, %rd231;
$L__BB28_48:
	mov.u32 	%r401, %tid.x;
	setp.ne.s32 	%p137, %r401, 0;
	@%p137 bra 	$L__BB28_50;
	ld.param.u64 	%rd454, [_ZN3cub18CUB_300001_SM_10006detail6reduce18DeviceReduceKernelINS2_10policy_hubIljN4cuda3std3__44plusIlEEE10Policy1000EN6thrust24THRUST_300001_SM_1000_NS18transform_iteratorINSD_6detail14equal_to_valueIiEENSF_15normal_iteratorINSD_10device_ptrIiEEEEllEEjS9_lNS7_10__identityEEEvT0_PT3_T1_NS0_13GridEvenShareISR_EET2_T4__param_1];
	cvta.to.global.u64 	%rd451, %rd454;
	mul.wide.u32 	%rd452, %r4, 8;
	add.s64 	%rd453, %rd451, %rd452;
	st.global.u64 	[%rd453], %rd475;
$L__BB28_50:
	ret;

}
	// .globl	_ZN3cub18CUB_300001_SM_10006detail6reduce28DeviceReduceSingleTileKernelINS2_10policy_hubIljN4cuda3std3__44plusIlEEE10Policy1000EPlSC_iS9_llNS7_10__identityEEEvT0_T1_T2_T3_T4_T6_
.visible .entry _ZN3cub18CUB_300001_SM_10006detail6reduce28DeviceReduceSingleTileKernelINS2_10policy_hubIljN4cuda3std3__44plusIlEEE10Policy1000EPlSC_iS9_llNS7_10__identityEEEvT0_T1_T2_T3_T4_T6_(
	.param .u64 .ptr .align 1 _ZN3cub18CUB_300001_SM_10006detail6reduce28DeviceReduceSingleTileKernelINS2_10policy_hubIljN4cuda3std3__44plusIlEEE10Policy1000EPlSC_iS9_llNS7_10__identityEEEvT0_T1_T2_T3_T4_T6__param_0,
	.param .u64 .ptr .align 1 _ZN3cub18CUB_300001_SM_10006detail6reduce28DeviceReduceSingleTileKernelINS2_10policy_hubIljN4cuda3std3__44plusIlEEE10Policy1000EPlSC_iS9_llNS7_10__identityEEEvT0_T1_T2_T3_T4_T6__param_1,
	.param .u32 _ZN3cub18CUB_300001_SM_10006detail6reduce28DeviceReduceSingleTileKernelINS2_10policy_hubIljN4cuda3std3__44plusIlEEE10Policy1000EPlSC_iS9_llNS7_10__identityEEEvT0_T1_T2_T3_T4_T6__param_2,
	.param .align 1 .b8 _ZN3cub18CUB_300001_SM_10006detail6reduce28DeviceReduceSingleTileKernelINS2_10policy_hubIljN4cuda3std3__44plusIlEEE10Policy1000EPlSC_iS9_llNS7_10__identityEEEvT0_T1_T2_T3_T4_T6__param_3[1],
	.param .u64 _ZN3cub18CUB_300001_SM_10006detail6reduce28DeviceReduceSingleTileKernelINS2_10policy_hubIljN4cuda3std3__44plusIlEEE10Policy1000EPlSC_iS9_llNS7_10__identityEEEvT0_T1_T2_T3_T4_T6__param_4,
	.param .align 1 .b8 _ZN3cub18CUB_300001_SM_10006detail6reduce28DeviceReduceSingleTileKernelINS2_10policy_hubIljN4cuda3std3__44plusIlEEE10Policy1000EPlSC_iS9_llNS7_10__identityEEEvT0_T1_T2_T3_T4_T6__param_5[1]
)
.maxntid 512
.minnctapersm 1
{
	.reg .pred 	%p<58>;
	.reg .b32 	%r<238>;
	.reg .b64 	%rd<281>;
	// demoted variable
	.shared .align 8 .b8 _ZZN3cub18CUB_300001_SM_10006detail6reduce28DeviceReduceSingleTileKernelINS2_10policy_hubIljN4cuda3std3__44plusIlEEE10Policy1000EPlSC_iS9_llNS7_10__identityEEEvT0_T1_T2_T3_T4_T6_E12temp_storage[152];
	ld.param.u64 	%rd35, [_ZN3cub18CUB_300001_SM_10006detail6reduce28DeviceReduceSingleTileKernelINS2_10policy_hubIljN4cuda3std3__44plusIlEEE10Policy1000EPlSC_iS9_llNS7_10__identityEEEvT0_T1_T2_T3_T4_T6__param_0];
	ld.param.u64 	%rd37, [_ZN3cub18CUB_300001_SM_10006detail6reduce28DeviceReduceSingleTileKernelINS2_10policy_hubIljN4cuda3std3__44plusIlEEE10Policy1000EPlSC_iS9_llNS7_10__identityEEEvT0_T1_T2_T3_T4_T6__param_1];
	ld.param.u32 	%r34, [_ZN3cub18CUB_300001_SM_10006detail6reduce28DeviceReduceSingleTileKernelINS2_10policy_hubIljN4cuda3std3__44plusIlEEE10Policy1000EPlSC_iS9_llNS7_10__identityEEEvT0_T1_T2_T3_T4_T6__param_2];
	ld.param.u64 	%rd36, [_ZN3cub18CUB_300001_SM_10006detail6reduce28DeviceReduceSingleTileKernelINS2_10policy_hubIljN4cuda3std3__44plusIlEEE10Policy1000EPlSC_iS9_llNS7_10__identityEEEvT0_T1_T2_T3_T4_T6__param_4];
	cvta.to.global.u64 	%rd1, %rd37;
	setp.ne.s32 	%p1, %r34, 0;
	@%p1 bra 	$L__BB29_3;
	mov.u32 	%r224, %tid.x;
	setp.ne.s32 	%p57, %r224, 0;
	@%p57 bra 	$L__BB29_39;
	st.global.u64 	[%rd1], %rd36;
	bra.uni 	$L__BB29_39;
$L__BB29_3:
	setp.gt.s32 	%p2, %r34, 3583;
	@%p2 bra 	$L__BB29_21;
	mov.u32 	%r1, %tid.x;
	setp.ge.s32 	%p19, %r1, %r34;
	mov.b64 	%rd271, 0;
	mov.u32 	%r228, %r1;
	@%p19 bra 	$L__BB29_6;
	mul.wide.u32 	%rd146, %r1, 8;
	add.s64 	%rd145, %rd35, %rd146;
	// begin inline asm
	ld.global.nc.u64 %rd271, [%rd145];
	// end inline asm
	add.s32 	%r228, %r1, 512;
$L__BB29_6:
	setp.ge.s32 	%p20, %r228, %r34;
	@%p20 bra 	$L__BB29_12;
	not.b32 	%r100, %r228;
	add.s32 	%r4, %r34, %r100;
	and.b32  	%r101, %r4, 1536;
	setp.eq.s32 	%p21, %r101, 1536;
	@%p21 bra 	$L__BB29_10;
	mul.wide.u32 	%rd148, %r228, 8;
	add.s64 	%rd266, %rd35, %rd148;
	shr.u32 	%r102, %r4, 9;
	add.s32 	%r103, %r102, 1;
	and.b32  	%r104, %r103, 3;
	neg.s32 	%r226, %r104;
$L__BB29_9:
	.pragma "nounroll";
	// begin inline asm
	ld.global.nc.u64 %rd149, [%rd266];
	// end inline asm
	add.s64 	%rd271, %rd149, %rd271;
	add.s32 	%r228, %r228, 512;
	add.s64 	%rd266, %rd266, 4096;
	add.s32 	%r226, %r226, 1;
	setp.ne.s32 	%p22, %r226, 0;
	@%p22 bra 	$L__BB29_9;
$L__BB29_10:
	setp.lt.u32 	%p23, %r4, 1536;
	@%p23 bra 	$L__BB29_12;
$L__BB29_11:
	mul.wide.s32 	%rd159, %r228, 8;
	add.s64 	%rd152, %rd35, %rd159;
	// begin inline asm
	ld.global.nc.u64 %rd151, [%rd152];
	// end inline asm
	add.s64 	%rd160, %rd151, %rd271;
	add.s64 	%rd154, %rd152, 4096;
	// begin inline asm
	ld.global.nc.u64 %rd153, [%rd154];
	// end inline asm
	add.s64 	%rd161, %rd153, %rd160;
	add.s64 	%rd156, %rd152, 8192;
	// begin inline asm
	ld.global.nc.u64 %rd155, [%rd156];
	// end inline asm
	add.s64 	%rd162, %rd155, %rd161;
	add.s64 	%rd158, %rd152, 12288;
	// begin inline asm
	ld.global.nc.u64 %rd157, [%rd158];
	// end inline asm
	add.s64 	%rd271, %rd157, %rd162;
	add.s32 	%r228, %r228, 2048;
	setp.lt.s32 	%p24, %r228, %r34;
	@%p24 bra 	$L__BB29_11;
$L__BB29_12:
	setp.lt.s32 	%p25, %r34, 512;
	@%p25 bra 	$L__BB29_17;
	// begin inline asm
	mov.u32 %r168, %laneid;
	// end inline asm
	mov.b64 	{%r170, %r175}, %rd271;
	mov.b32 	%r176, 1;
	mov.b32 	%r217, 31;
	mov.b32 	%r218, -1;
	// begin inline asm
	shfl.sync.down.b32 %r169, %r170, %r176, %r217, %r218;
	// end inline asm
	// begin inline asm
	shfl.sync.down.b32 %r174, %r175, %r176, %r217, %r218;
	// end inline asm
	mov.b64 	%rd221, {%r169, %r174};
	setp.gt.s32 	%p49, %r168, 30;
	selp.b64 	%rd222, 0, %rd221, %p49;
	add.s64 	%rd223, %rd222, %rd271;
	mov.b64 	{%r180, %r185}, %rd223;
	mov.b32 	%r186, 2;
	// begin inline asm
	shfl.sync.down.b32 %r179, %r180, %r186, %r217, %r218;
	// end inline asm
	// begin inline asm
	shfl.sync.down.b32 %r184, %r185, %r186, %r217, %r218;
	// end inline asm
	mov.b64 	%rd224, {%r179, %r184};
	setp.gt.s32 	%p50, %r168, 29;
	selp.b64 	%rd225, 0, %rd224, %p50;
	add.s64 	%rd226, %rd225, %rd223;
	mov.b64 	{%r190, %r195}, %rd226;
	mov.b32 	%r196, 4;
	// begin inline asm
	shfl.sync.down.b32 %r189, %r190, %r196, %r217, %r218;
	// end inline asm
	// begin inline asm
	shfl.sync.down.b32 %r194, %r195, %r196, %r217, %r218;
	// end inline asm
	mov.b64 	%rd227, {%r189, %r194};
	setp.gt.s32 	%p51, %r168, 27;
	selp.b64 	%rd228, 0, %rd227, %p51;
	add.s64 	%rd229, %rd228, %rd226;
	mov.b64 	{%r200, %r205}, %rd229;
	mov.b32 	%r206, 8;
	// begin inline asm
	shfl.sync.down.b32 %r199, %r200, %r206, %r217, %r218;
	// end inline asm
	// begin inline asm
	shfl.sync.down.b32 %r204, %r205, %r206, %r217, %r218;
	// end inline asm
	mov.b64 	%rd230, {%r199, %r204};
	setp.gt.s32 	%p52, %r168, 23;
	selp.b64 	%rd231, 0, %rd230, %p52;
	add.s64 	%rd232, %rd231, %rd229;
	mov.b64 	{%r210, %r215}, %rd232;
	mov.b32 	%r216, 16;
	// begin inline asm
	shfl.sync.down.b32 %r209, %r210, %r216, %r217, %r218;
	// end inline asm
	// begin inline asm
	shfl.sync.down.b32 %r214, %r215, %r216, %r217, %r218;
	// end inline asm
	mov.b64 	%rd233, {%r209, %r214};
	setp.gt.s32 	%p53, %r168, 15;
	selp.b64 	%rd234, 0, %rd233, %p53;
	add.s64 	%rd280, %rd234, %rd232;
	setp.ne.s32 	%p54, %r168, 0;
	@%p54 bra 	$L__BB29_15;
	shr.u32 	%r219, %r1, 2;
	and.b32  	%r220, %r219, 248;
	mov.u32 	%r221, _ZZN3cub18CUB_300001_SM_10006detail6reduce28DeviceReduceSingleTileKernelINS2_10policy_hubIljN4cuda3std3__44plusIlEEE10Policy1000EPlSC_iS9_llNS7_10__identityEEEvT0_T1_T2_T3_T4_T6_E12temp_storage;
	add.s32 	%r222, %r221, %r220;
	st.shared.u64 	[%r222+16], %rd280;
$L__BB29_15:
	bar.sync 	0;
	setp.ne.s32 	%p55, %r1, 0;
	@%p55 bra 	$L__BB29_37;
	ld.shared.u64 	%rd235, [_ZZN3cub18CUB_300001_SM_10006detail6reduce28DeviceReduceSingleTileKernelINS2_10policy_hubIljN4cuda3std3__44plusIlEEE10Policy1000EPlSC_iS9_llNS7_10__identityEEEvT0_T1_T2_T3_T4_T6_E12temp_storage+24];
	add.s64 	%rd236, %rd235, %rd280;
	ld.shared.u64 	%rd237, [_ZZN3cub18CUB_300001_SM_10006detail6reduce28DeviceReduceSingleTileKernelINS2_10policy_hubIljN4cuda3std3__44plusIlEEE10Policy1000EPlSC_iS9_llNS7_10__identityEEEvT0_T1_T2_T3_T4_T6_E12temp_storage+32];
	add.s64 	%rd238, %rd236, %rd237;
	ld.shared.u64 	%rd239, [_ZZN3cub18CUB_300001_SM_10006detail6reduce28DeviceReduceSingleTileKernelINS2_10policy_hubIljN4cuda3std3__44plusIlEEE10Policy1000EPlSC_iS9_llNS7_10__identityEEEvT0_T1_T2_T3_T4_T6_E12temp_storage+40];
	add.s64 	%rd240, %rd238, %rd239;
	ld.shared.u64 	%rd241, [_ZZN3cub18CUB_300001_SM_10006detail6reduce28DeviceReduceSingleTileKernelINS2_10policy_hubIljN4cuda3std3__44plusIlEEE10Policy1000EPlSC_iS9_llNS7_10__identityEEEvT0_T1_T2_T3_T4_T6_E12temp_storage+48];
	add.s64 	%rd242, %rd240, %rd241;
	ld.shared.u64 	%rd243, [_ZZN3cub18CUB_300001_SM_10006detail6reduce28DeviceReduceSingleTileKernelINS2_10policy_hubIljN4cuda3std3__44plusIlEEE10Policy1000EPlSC_iS9_llNS7_10__identityEEEvT0_T1_T2_T3_T4_T6_E12temp_storage+56];
	add.s64 	%rd244, %rd242, %rd243;
	ld.shared.u64 	%rd245, [_ZZN3cub18CUB_300001_SM_10006detail6reduce28DeviceReduceSingleTileKernelINS2_10policy_hubIljN4cuda3std3__44plusIlEEE10Policy1000EPlSC_iS9_llNS7_10__identityEEEvT0_T1_T2_T3_T4_T6_E12temp_storage+64];
	add.s64 	%rd246, %rd244, %rd245;
	ld.shared.u64 	%rd247, [_ZZN3cub18CUB_300001_SM_10006detail6reduce28DeviceReduceSingleTileKernelINS2_10policy_hubIljN4cuda3std3__44plusIlEEE10Policy1000EPlSC_iS9_llNS7_10__identityEEEvT0_T1_T2_T3_T4_T6_E12temp_storage+72];
	add.s64 	%rd248, %rd246, %rd247;
	ld.shared.u64 	%rd249, [_ZZN3cub18CUB_300001_SM_10006detail6reduce28DeviceReduceSingleTileKernelINS2_10policy_hubIljN4cuda3std3__44plusIlEEE10Policy1000EPlSC_iS9_llNS7_10__identityEEEvT0_T1_T2_T3_T4_T6_E12temp_storage+80];
	add.s64 	%rd250, %rd248, %rd249;
	ld.shared.u64 	%rd251, [_ZZN3cub18CUB_300001_SM_10006detail6reduce28DeviceReduceSingleTileKernelINS2_10policy_hubIljN4cuda3std3__44plusIlEEE10Policy1000EPlSC_iS9_llNS7_10__identityEEEvT0_T1_T2_T3_T4_T6_E12temp_storage+88];
	add.s64 	%rd252, %rd250, %rd251;
	ld.shared.u64 	%rd253, [_ZZN3cub18CUB_300001_SM_10006detail6reduce28DeviceReduceSingleTileKernelINS2_10policy_hubIljN4cuda3std3__44plusIlEEE10Policy1000EPlSC_iS9_llNS7_10__identityEEEvT0_T1_T2_T3_T4_T6_E12temp_storage+96];
	add.s64 	%rd254, %rd252, %rd253;
	ld.shared.u64 	%rd255, [_ZZN3cub18CUB_300001_SM_10006detail6reduce28DeviceReduceSingleTileKernelINS2_10policy_hubIljN4cuda3std3__44plusIlEEE10Policy1000EPlSC_iS9_llNS7_10__identityEEEvT0_T1_T2_T3_T4_T6_E12temp_storage+104];
	add.s64 	%rd256, %rd254, %rd255;
	ld.shared.u64 	%rd257, [_ZZN3cub18CUB_300001_SM_10006detail6reduce28DeviceReduceSingleTileKernelINS2_10policy_hubIljN4cuda3std3__44plusIlEEE10Policy1000EPlSC_iS9_llNS7_10__identityEEEvT0_T1_T2_T3_T4_T6_E12temp_storage+112];
	add.s64 	%rd258, %rd256, %rd257;
	ld.shared.u64 	%rd259, [_ZZN3cub18CUB_300001_SM_10006detail6reduce28DeviceReduceSingleTileKernelINS2_10policy_hubIljN4cuda3std3__44plusIlEEE10Policy1000EPlSC_iS9_llNS7_10__identityEEEvT0_T1_T2_T3_T4_T6_E12temp_storage+120];
	add.s64 	%rd260, %rd258, %rd259;
	ld.shared.u64 	%rd261, [_ZZN3cub18CUB_300001_SM_10006detail6reduce28DeviceReduceSingleTileKernelINS2_10policy_hubIljN4cuda3std3__44plusIlEEE10Policy1000EPlSC_iS9_llNS7_10__identityEEEvT0_T1_T2_T3_T4_T6_E12temp_storage+128];
	add.s64 	%rd262, %rd260, %rd261;
	ld.shared.u64 	%rd263, [_ZZN3cub18CUB_300001_SM_10006detail6reduce28DeviceReduceSingleTileKernelINS2_10policy_hubIljN4cuda3std3__44plusIlEEE10Policy1000EPlSC_iS9_llNS7_10__identityEEEvT0_T1_T2_T3_T4_T6_E12temp_storage+136];
	add.s64 	%rd280, %rd262, %rd263;
	bra.uni 	$L__BB29_37;
$L__BB29_17:
	// begin inline asm
	mov.u32 %r105, %laneid;
	// end inline asm
	and.b32  	%r156, %r1, 992;
	add.s32 	%r157, %r156, 32;
	setp.gt.s32 	%p26, %r157, %r34;
	not.b32 	%r158, %r156;
	add.s32 	%r159, %r34, %r158;
	selp.b32 	%r154, %r159, 31, %p26;
	mov.b64 	{%r107, %r112}, %rd271;
	mov.b32 	%r113, 1;
	mov.b32 	%r155, -1;
	// begin inline asm
	shfl.sync.down.b32 %r106, %r107, %r113, %r154, %r155;
	// end inline asm
	// begin inline asm
	shfl.sync.down.b32 %r111, %r112, %r113, %r154, %r155;
	// end inline asm
	mov.b64 	%rd163, {%r106, %r111};
	setp.lt.s32 	%p27, %r105, %r154;
	selp.b64 	%rd164, %rd163, 0, %p27;
	add.s64 	%rd165, %rd164, %rd271;
	mov.b64 	{%r117, %r122}, %rd165;
	mov.b32 	%r123, 2;
	// begin inline asm
	shfl.sync.down.b32 %r116, %r117, %r123, %r154, %r155;
	// end inline asm
	// begin inline asm
	shfl.sync.down.b32 %r121, %r122, %r123, %r154, %r155;
	// end inline asm
	mov.b64 	%rd166, {%r116, %r121};
	add.s32 	%r160, %r105, 2;
	setp.gt.s32 	%p28, %r160, %r154;
	selp.b64 	%rd167, 0, %rd166, %p28;
	add.s64 	%rd168, %rd167, %rd165;
	mov.b64 	{%r127, %r132}, %rd168;
	mov.b32 	%r133, 4;
	// begin inline asm
	shfl.sync.down.b32 %r126, %r127, %r133, %r154, %r155;
	// end inline asm
	// begin inline asm
	shfl.sync.down.b32 %r131, %r132, %r133, %r154, %r155;
	// end inline asm
	mov.b64 	%rd169, {%r126, %r131};
	add.s32 	%r161, %r105, 4;
	setp.gt.s32 	%p29, %r161, %r154;
	selp.b64 	%rd170, 0, %rd169, %p29;
	add.s64 	%rd171, %rd170, %rd168;
	mov.b64 	{%r137, %r142}, %rd171;
	mov.b32 	%r143, 8;
	// begin inline asm
	shfl.sync.down.b32 %r136, %r137, %r143, %r154, %r155;
	// end inline asm
	// begin inline asm
	shfl.sync.down.b32 %r141, %r142, %r143, %r154, %r155;
	// end inline asm
	mov.b64 	%rd172, {%r136, %r141};
	add.s32 	%r162, %r105, 8;
	setp.gt.s32 	%p30, %r162, %r154;
	selp.b64 	%rd173, 0, %rd172, %p30;
	add.s64 	%rd174, %rd173, %rd171;
	mov.b64 	{%r147, %r152}, %rd174;
	mov.b32 	%r153, 16;
	// begin inline asm
	shfl.sync.down.b32 %r146, %r147, %r153, %r154, %r155;
	// end inline asm
	// begin inline asm
	shfl.sync.down.b32 %r151, %r152, %r153, %r154, %r155;
	// end inline asm
	mov.b64 	%rd175, {%r146, %r151};
	add.s32 	%r163, %r105, 16;
	setp.gt.s32 	%p31, %r163, %r154;
	selp.b64 	%rd176, 0, %rd175, %p31;
	add.s64 	%rd280, %rd176, %rd174;
	setp.ne.s32 	%p32, %r105, 0;
	@%p32 bra 	$L__BB29_19;
	shr.u32 	%r164, %r1, 2;
	and.b32  	%r165, %r164, 248;
	mov.u32 	%r166, _ZZN3cub18CUB_300001_SM_10006detail6reduce28DeviceReduceSingleTileKernelINS2_10policy_hubIljN4cuda3std3__44plusIlEEE10Policy1000EPlSC_iS9_llNS7_10__identityEEEvT0_T1_T2_T3_T4_T6_E12temp_storage;
	add.s32 	%r167, %r166, %r165;
	st.shared.u64 	[%r167+16], %rd280;
$L__BB29_19:
	bar.sync 	0;
	setp.ne.s32 	%p33, %r1, 0;
	@%p33 bra 	$L__BB29_37;
	setp.gt.s32 	%p34, %r34, 32;
	ld.shared.u64 	%rd177, [_ZZN3cub18CUB_300001_SM_10006detail6reduce28DeviceReduceSingleTileKernelINS2_10policy_hubIljN4cuda3std3__44plusIlEEE10Policy1000EPlSC_iS9_llNS7_10__identityEEEvT0_T1_T2_T3_T4_T6_E12temp_storage+24];
	selp.b64 	%rd178, %rd177, 0, %p34;
	add.s64 	%rd179, %rd178, %rd280;
	setp.gt.s32 	%p35, %r34, 64;
	ld.shared.u64 	%rd180, [_ZZN3cub18CUB_300001_SM_10006detail6reduce28DeviceReduceSingleTileKernelINS2_10policy_hubIljN4cuda3std3__44plusIlEEE10Policy1000EPlSC_iS9_llNS7_10__identityEEEvT0_T1_T2_T3_T4_T6_E12temp_storage+32];
	selp.b64 	%rd181, %rd180, 0, %p35;
	add.s64 	%rd182, %rd179, %rd181;
	setp.gt.s32 	%p36, %r34, 96;
	ld.shared.u64 	%rd183, [_ZZN3cub18CUB_300001_SM_10006detail6reduce28DeviceReduceSingleTileKernelINS2_10policy_hubIljN4cuda3std3__44plusIlEEE10Policy1000EPlSC_iS9_llNS7_10__identityEEEvT0_T1_T2_T3_T4_T6_E12temp_storage+40];
	selp.b64 	%rd184, %rd183, 0, %p36;
	add.s64 	%rd185, %rd182, %rd184;
	setp.gt.s32 	%p37, %r34, 128;
	ld.shared.u64 	%rd186, [_ZZN3cub18CUB_300001_SM_10006detail6reduce28DeviceReduceSingleTileKernelINS2_10policy_hubIljN4cuda3std3__44plusIlEEE10Policy1000EPlSC_iS9_llNS7_10__identityEEEvT0_T1_T2_T3_T4_T6_E12temp_storage+48];
	selp.b64 	%rd187, %rd186, 0, %p37;
	add.s64 	%rd188, %rd185, %rd187;
	setp.gt.s32 	%p38, %r34, 160;
	ld.shared.u64 	%rd189, [_ZZN3cub18CUB_300001_SM_10006detail6reduce28DeviceReduceSingleTileKernelINS2_10policy_hubIljN4cuda3std3__44plusIlEEE10Policy1000EPlSC_iS9_llNS7_10__identityEEEvT0_T1_T2_T3_T4_T6_E12temp_storage+56];
	selp.b64 	%rd190, %rd189, 0, %p38;
	add.s64 	%rd191, %rd188, %rd190;
	setp.gt.s32 	%p39, %r34, 192;
	ld.shared.u64 	%rd192, [_ZZN3cub18CUB_300001_SM_10006detail6reduce28DeviceReduceSingleTileKernelINS2_10policy_hubIljN4cuda3std3__44plusIlEEE10Policy1000EPlSC_iS9_llNS7_10__identityEEEvT0_T1_T2_T3_T4_T6_E12temp_storage+64];
	selp.b64 	%rd193, %rd192, 0, %p39;
	add.s64 	%rd194, %rd191, %rd193;
	setp.gt.s32 	%p40, %r34, 224;
	ld.shared.u64 	%rd195, [_ZZN3cub18CUB_300001_SM_10006detail6reduce28DeviceReduceSingleTileKernelINS2_10policy_hubIljN4cuda3std3__44plusIlEEE10Policy1000EPlSC_iS9_llNS7_10__identityEEEvT0_T1_T2_T3_T4_T6_E12temp_storage+72];
	selp.b64 	%rd196, %rd195, 0, %p40;
	add.s64 	%rd197, %rd194, %rd196;
	setp.gt.s32 	%p41, %r34, 256;
	ld.shared.u64 	%rd198, [_ZZN3cub18CUB_300001_SM_10006detail6reduce28DeviceReduceSingleTileKernelINS2_10policy_hubIljN4cuda3std3__44plusIlEEE10Policy1000EPlSC_iS9_llNS7_10__identityEEEvT0_T1_T2_T3_T4_T6_E12temp_storage+80];
	selp.b64 	%rd199, %rd198, 0, %p41;
	add.s64 	%rd200, %rd197, %rd199;
	setp.gt.s32 	%p42, %r34, 288;
	ld.shared.u64 	%rd201, [_ZZN3cub18CUB_300001_SM_10006detail6reduce28DeviceReduceSingleTileKernelINS2_10policy_hubIljN4cuda3std3__44plusIlEEE10Policy1000EPlSC_iS9_llNS7_10__identityEEEvT0_T1_T2_T3_T4_T6_E12temp_storage+88];
	selp.b64 	%rd202, %rd201, 0, %p42;
	add.s64 	%rd203, %rd200, %rd202;
	setp.gt.s32 	%p43, %r34, 320;
	ld.shared.u64 	%rd204, [_ZZN3cub18CUB_300001_SM_10006detail6reduce28DeviceReduceSingleTileKernelINS2_10policy_hubIljN4cuda3std3__44plusIlEEE10Policy1000EPlSC_iS9_llNS7_10__identityEEEvT0_T1_T2_T3_T4_T6_E12temp_storage+96];
	selp.b64 	%rd205, %rd204, 0, %p43;
	add.s64 	%rd206, %rd203, %rd205;
	setp.gt.s32 	%p44, %r34, 352;
	ld.shared.u64 	%rd207, [_ZZN3cub18CUB_300001_SM_10006detail6reduce28DeviceReduceSingleTileKernelINS2_10policy_hubIljN4cuda3std3__44plusIlEEE10Policy1000EPlSC_iS9_llNS7_10__identityEEEvT0_T1_T2_T3_T4_T6_E12temp_storage+104];
	selp.b64 	%rd208, %rd207, 0, %p44;
	add.s64 	%rd209, %rd206, %rd208;
	setp.gt.s32 	%p45, %r34, 384;
	ld.shared.u64 	%rd210, [_ZZN3cub18CUB_300001_SM_10006detail6reduce28DeviceReduceSingleTileKernelINS2_10policy_hubIljN4cuda3std3__44plusIlEEE10Policy1000EPlSC_iS9_llNS7_10__identityEEEvT0_T1_T2_T3_T4_T6_E12temp_storage+112];
	selp.b64 	%rd211, %rd210, 0, %p45;
	add.s64 	%rd212, %rd209, %rd211;
	setp.gt.s32 	%p46, %r34, 416;
	ld.shared.u64 	%rd213, [_ZZN3cub18CUB_300001_SM_10006detail6reduce28DeviceReduceSingleTileKernelINS2_10policy_hubIljN4cuda3std3__44plusIlEEE10Policy1000EPlSC_iS9_llNS7_10__identityEEEvT0_T1_T2_T3_T4_T6_E12temp_storage+120];
	selp.b64 	%rd214, %rd213, 0, %p46;
	add.s64 	%rd215, %rd212, %rd214;
	setp.gt.s32 	%p47, %r34, 448;
	ld.shared.u64 	%rd216, [_ZZN3cub18CUB_300001_SM_10006detail6reduce28DeviceReduceSingleTileKernelINS2_10policy_hubIljN4cuda3std3__44plusIlEEE10Policy1000EPlSC_iS9_llNS7_10__identityEEEvT0_T1_T2_T3_T4_T6_E12temp_storage+128];
	selp.b64 	%rd217, %rd216, 0, %p47;
	add.s64 	%rd218, %rd215, %rd217;
	setp.gt.s32 	%p48, %r34, 480;
	ld.shared.u64 	%rd219, [_ZZN3cub18CUB_300001_SM_10006detail6reduce28DeviceReduceSingleTileKernelINS2_10policy_hubIljN4cuda3std3__44plusIlEEE10Policy1000EPlSC_iS9_llNS7_10__identityEEEvT0_T1_T2_T3_T4_T6_E12temp_storage+136];
	selp.b64 	%rd220, %rd219, 0, %p48;
	add.s64 	%rd280, %rd218, %rd220;
	bra.uni 	$L__BB29_37;
$L__BB29_21:
	mov.u32 	%r13, %tid.x;
	mul.wide.u32 	%rd52, %r13, 8;
	add.s64 	%rd39, %rd35, %rd52;
	// begin inline asm
	ld.global.nc.u64 %rd38, [%rd39];
	// end inline asm
	add.s64 	%rd41, %rd39, 4096;
	// begin inline asm
	ld.global.nc.u64 %rd40, [%rd41];
	// end inline asm
	add.s64 	%rd43, %rd39, 8192;
	// begin inline asm
	ld.global.nc.u64 %rd42, [%rd43];
	// end inline asm
	add.s64 	%rd45, %rd39, 12288;
	// begin inline asm
	ld.global.nc.u64 %rd44, [%rd45];
	// end inline asm
	add.s64 	%rd47, %rd39, 16384;
	// begin inline asm
	ld.global.nc.u64 %rd46, [%rd47];
	// end inline asm
	add.s64 	%rd49, %rd39, 20480;
	// begin inline asm
	ld.global.nc.u64 %rd48, [%rd49];
	// end inline asm
	add.s64 	%rd51, %rd39, 24576;
	// begin inline asm
	ld.global.nc.u64 %rd50, [%rd51];
	// end inline asm
	add.s64 	%rd53, %rd40, %rd38;
	add.s64 	%rd54, %rd42, %rd53;
	add.s64 	%rd55, %rd44, %rd54;
	add.s64 	%rd56, %rd46, %rd55;
	add.s64 	%rd57, %rd48, %rd56;
	add.s64 	%rd279, %rd50, %rd57;
	setp.lt.u32 	%p3, %r34, 7168;
	mov.b32 	%r231, 3584;
	@%p3 bra 	$L__BB29_25;
	add.s32 	%r14, %r34, -3584;
	mov.b32 	%r231, 3584;
$L__BB29_23:
	add.s32 	%r37, %r231, %r13;
	mul.wide.u32 	%rd72, %r37, 8;
	add.s64 	%rd59, %rd35, %rd72;
	// begin inline asm
	ld.global.nc.u64 %rd58, [%rd59];
	// end inline asm
	add.s64 	%rd61, %rd59, 4096;
	// begin inline asm
	ld.global.nc.u64 %rd60, [%rd61];
	// end inline asm
	add.s64 	%rd63, %rd59, 8192;
	// begin inline asm
	ld.global.nc.u64 %rd62, [%rd63];
	// end inline asm
	add.s64 	%rd65, %rd59, 12288;
	// begin inline asm
	ld.global.nc.u64 %rd64, [%rd65];
	// end inline asm
	add.s64 	%rd67, %rd59, 16384;
	// begin inline asm
	ld.global.nc.u64 %rd66, [%rd67];
	// end inline asm
	add.s64 	%rd69, %rd59, 20480;
	// begin inline asm
	ld.global.nc.u64 %rd68, [%rd69];
	// end inline asm
	add.s64 	%rd71, %rd59, 24576;
	// begin inline asm
	ld.global.nc.u64 %rd70, [%rd71];
	// end inline asm
	add.s64 	%rd73, %rd58, %rd279;
	add.s64 	%rd74, %rd60, %rd73;
	add.s64 	%rd75, %rd62, %rd74;
	add.s64 	%rd76, %rd64, %rd75;
	add.s64 	%rd77, %rd66, %rd76;
	add.s64 	%rd78, %rd68, %rd77;
	add.s64 	%rd279, %rd70, %rd78;
	sub.s32 	%r38, %r34, %r231;
	setp.lt.s32 	%p4, %r38, 3584;
	@%p4 bra 	$L__BB29_33;
	add.s32 	%r231, %r231, 3584;
	setp.le.s32 	%p5, %r231, %r14;
	@%p5 bra 	$L__BB29_23;
$L__BB29_25:
	setp.le.s32 	%p6, %r34, %r231;
	@%p6 bra 	$L__BB29_33;
	sub.s32 	%r18, %r34, %r231;
	setp.ge.s32 	%p7, %r13, %r18;
	@%p7 bra 	$L__BB29_33;
	not.b32 	%r39, %r13;
	add.s32 	%r40, %r34, %r39;
	sub.s32 	%r19, %r40, %r231;
	and.b32  	%r41, %r19, 1536;
	setp.eq.s32 	%p8, %r41, 1536;
	mov.u32 	%r235, %r13;
	@%p8 bra 	$L__BB29_30;
	add.s32 	%r233, %r13, %r231;
	shr.u32 	%r42, %r19, 9;
	add.s32 	%r43, %r42, 1;
	and.b32  	%r44, %r43, 3;
	neg.s32 	%r232, %r44;
	mov.u32 	%r235, %r13;
$L__BB29_29:
	.pragma "nounroll";
	mul.wide.u32 	%rd82, %r233, 8;
	add.s64 	%rd81, %rd35, %rd82;
	// begin inline asm
	ld.global.nc.u64 %rd80, [%rd81];
	// end inline asm
	add.s64 	%rd279, %rd80, %rd279;
	add.s32 	%r235, %r235, 512;
	add.s32 	%r233, %r233, 512;
	add.s32 	%r232, %r232, 1;
	setp.ne.s32 	%p9, %r232, 0;
	@%p9 bra 	$L__BB29_29;
$L__BB29_30:
	setp.lt.u32 	%p10, %r19, 1536;
	@%p10 bra 	$L__BB29_33;
	cvt.u64.u32 	%rd83, %r235;
	cvt.u64.u32 	%rd84, %r231;
	add.s64 	%rd85, %rd83, %rd84;
	shl.b64 	%rd86, %rd85, 3;
	add.s64 	%rd87, %rd86, %rd35;
	add.s64 	%rd277, %rd87, 8192;
	add.s32 	%r236, %r235, %r231;
$L__BB29_32:
	mul.wide.u32 	%rd96, %r236, 8;
	add.s64 	%rd89, %rd35, %rd96;
	// begin inline asm
	ld.global.nc.u64 %rd88, [%rd89];
	// end inline asm
	add.s64 	%rd97, %rd88, %rd279;
	add.s64 	%rd91, %rd277, -4096;
	// begin inline asm
	ld.global.nc.u64 %rd90, [%rd91];
	// end inline asm
	add.s64 	%rd98, %rd90, %rd97;
	// begin inline asm
	ld.global.nc.u64 %rd92, [%rd277];
	// end inline asm
	add.s64 	%rd99, %rd92, %rd98;
	add.s64 	%rd95, %rd277, 4096;
	// begin inline asm
	ld.global.nc.u64 %rd94, [%rd95];
	// end inline asm
	add.s64 	%rd279, %rd94, %rd99;
	add.s32 	%r235, %r235, 2048;
	add.s64 	%rd277, %rd277, 16384;
	add.s32 	%r236, %r236, 2048;
	setp.lt.s32 	%p11, %r235, %r18;
	@%p11 bra 	$L__BB29_32;
$L__BB29_33:
	// begin inline asm
	mov.u32 %r45, %laneid;
	// end inline asm
	mov.b64 	{%r47, %r52}, %rd279;
	mov.b32 	%r53, 1;
	mov.b32 	%r94, 31;
	mov.b32 	%r95, -1;
	// begin inline asm
	shfl.sync.down.b32 %r46, %r47, %r53, %r94, %r95;
	// end inline asm
	// begin inline asm
	shfl.sync.down.b32 %r51, %r52, %r53, %r94, %r95;
	// end inline asm
	mov.b64 	%rd100, {%r46, %r51};
	setp.gt.s32 	%p12, %r45, 30;
	selp.b64 	%rd101, 0, %rd100, %p12;
	add.s64 	%rd102, %rd101, %rd279;
	mov.b64 	{%r57, %r62}, %rd102;
	mov.b32 	%r63, 2;
	// begin inline asm
	shfl.sync.down.b32 %r56, %r57, %r63, %r94, %r95;
	// end inline asm
	// begin inline asm
	shfl.sync.down.b32 %r61, %r62, %r63, %r94, %r95;
	// end inline asm
	mov.b64 	%rd103, {%r56, %r61};
	setp.gt.s32 	%p13, %r45, 29;
	selp.b64 	%rd104, 0, %rd103, %p13;
	add.s64 	%rd105, %rd104, %rd102;
	mov.b64 	{%r67, %r72}, %rd105;
	mov.b32 	%r73, 4;
	// begin inline asm
	shfl.sync.down.b32 %r66, %r67, %r73, %r94, %r95;
	// end inline asm
	// begin inline asm
	shfl.sync.down.b32 %r71, %r72, %r73, %r94, %r95;
	// end inline asm
	mov.b64 	%rd106, {%r66, %r71};
	setp.gt.s32 	%p14, %r45, 27;
	selp.b64 	%rd107, 0, %rd106, %p14;
	add.s64 	%rd108, %rd107, %rd105;
	mov.b64 	{%r77, %r82}, %rd108;
	mov.b32 	%r83, 8;
	// begin inline asm
	shfl.sync.down.b32 %r76, %r77, %r83, %r94, %r95;
	// end inline asm
	// begin inline asm
	shfl.sync.down.b32 %r81, %r82, %r83, %r94, %r95;
	// end inline asm
	mov.b64 	%rd109, {%r76, %r81};
	setp.gt.s32 	%p15, %r45, 23;
	selp.b64 	%rd110, 0, %rd109, %p15;
	add.s64 	%rd111, %rd110, %rd108;
	mov.b64 	{%r87, %r92}, %rd111;
	mov.b32 	%r93, 16;
	// begin inline asm
	shfl.sync.down.b32 %r86, %r87, %r93, %r94, %r95;
	// end inline asm
	// begin inline asm
	shfl.sync.down.b32 %r91, %r92, %r93, %r94, %r95;
	// end inline asm
	mov.b64 	%rd112, {%r86, %r91};
	setp.gt.s32 	%p16, %r45, 15;
	selp.b64 	%rd113, 0, %rd112, %p16;
	add.s64 	%rd280, %rd113, %rd111;
	setp.ne.s32 	%p17, %r45, 0;
	@%p17 bra 	$L__BB29_35;
	shr.u32 	%r96, %r13, 2;
	and.b32  	%r97, %r96, 248;
	mov.u32 	%r98, _ZZN3cub18CUB_300001_SM_10006detail6reduce28DeviceReduceSingleTileKernelINS2_10policy_hubIljN4cuda3std3__44plusIlEEE10Policy1000EPlSC_iS9_llNS7_10__identityEEEvT0_T1_T2_T3_T4_T6_E12temp_storage;
	add.s32 	%r99, %r98, %r97;
	st.shared.u64 	[%r99+16], %rd280;
$L__BB29_35:
	bar.sync 	0;
	setp.ne.s32 	%p18, %r13, 0;
	@%p18 bra 	$L__BB29_37;
	ld.shared.u64 	%rd114, [_ZZN3cub18CUB_300001_SM_10006detail6reduce28DeviceReduceSingleTileKernelINS2_10policy_hubIljN4cuda3std3__44plusIlEEE10Policy1000EPlSC_iS9_llNS7_10__identityEEEvT0_T1_T2_T3_T4_T6_E12temp_storage+24];
	add.s64 	%rd115, %rd114, %rd280;
	ld.shared.u64 	%rd116, [_ZZN3cub18CUB_300001_SM_10006detail6reduce28DeviceReduceSingleTileKernelINS2_10policy_hubIljN4cuda3std3__44plusIlEEE10Policy1000EPlSC_iS9_llNS7_10__identityEEEvT0_T1_T2_T3_T4_T6_E12temp_storage+32];
	add.s64 	%rd117, %rd115, %rd116;
	ld.shared.u64 	%rd118, [_ZZN3cub18CUB_300001_SM_10006detail6reduce28DeviceReduceSingleTileKernelINS2_10policy_hubIljN4cuda3std3__44plusIlEEE10Policy1000EPlSC_iS9_llNS7_10__identityEEEvT0_T1_T2_T3_T4_T6_E12temp_storage+40];
	add.s64 	%rd119, %rd117, %rd118;
	ld.shared.u64 	%rd120, [_ZZN3cub18CUB_300001_SM_10006detail6reduce28DeviceReduceSingleTileKernelINS2_10policy_hubIljN4cuda3std3__44plusIlEEE10Policy1000EPlSC_iS9_llNS7_10__identityEEEvT0_T1_T2_T3_T4_T6_E12temp_storage+48];
	add.s64 	%rd121, %rd119, %rd120;
	ld.shared.u64 	%rd122, [_ZZN3cub18CUB_300001_SM_10006detail6reduce28DeviceReduceSingleTileKernelINS2_10policy_hubIljN4cuda3std3__44plusIlEEE10Policy1000EPlSC_iS9_llNS7_10__identityEEEvT0_T1_T2_T3_T4_T6_E12temp_storage+56];
	add.s64 	%rd123, %rd121, %rd122;
	ld.shared.u64 	%rd124, [_ZZN3cub18CUB_300001_SM_10006detail6reduce28DeviceReduceSingleTileKernelINS2_10policy_hubIljN4cuda3std3__44plusIlEEE10Policy1000EPlSC_iS9_llNS7_10__identityEEEvT0_T1_T2_T3_T4_T6_E12temp_storage+64];
	add.s64 	%rd125, %rd123, %rd124;
	ld.shared.u64 	%rd126, [_ZZN3cub18CUB_300001_SM_10006detail6reduce28DeviceReduceSingleTileKernelINS2_10policy_hubIljN4cuda3std3__44plusIlEEE10Policy1000EPlSC_iS9_llNS7_10__identityEEEvT0_T1_T2_T3_T4_T6_E12temp_storage+72];
	add.s64 	%rd127, %rd125, %rd126;
	ld.shared.u64 	%rd128, [_ZZN3cub18CUB_300001_SM_10006detail6reduce28DeviceReduceSingleTileKernelINS2_10policy_hubIljN4cuda3std3__44plusIlEEE10Policy1000EPlSC_iS9_llNS7_10__identityEEEvT0_T1_T2_T3_T4_T6_E12temp_storage+80];
	add.s64 	%rd129, %rd127, %rd128;
	ld.shared.u64 	%rd130, [_ZZN3cub18CUB_300001_SM_10006detail6reduce28DeviceReduceSingleTileKernelINS2_10policy_hubIljN4cuda3std3__44plusIlEEE10Policy1000EPlSC_iS9_llNS7_10__identityEEEvT0_T1_T2_T3_T4_T6_E12temp_storage+88];
	add.s64 	%rd131, %rd129, %rd130;
	ld.shared.u64 	%rd132, [_ZZN3cub18CUB_300001_SM_10006detail6reduce28DeviceReduceSingleTileKernelINS2_10policy_hubIljN4cuda3std3__44plusIlEEE10Policy1000EPlSC_iS9_llNS7_10__identityEEEvT0_T1_T2_T3_T4_T6_E12temp_storage+96];
	add.s64 	%rd133, %rd131, %rd132;
	ld.shared.u64 	%rd134, [_ZZN3cub18CUB_300001_SM_10006detail6reduce28DeviceReduceSingleTileKernelINS2_10policy_hubIljN4cuda3std3__44plusIlEEE10Policy1000EPlSC_iS9_llNS7_10__identityEEEvT0_T1_T2_T3_T4_T6_E12temp_storage+104];
	add.s64 	%rd135, %rd133, %rd134;
	ld.shared.u64 	%rd136, [_ZZN3cub18CUB_300001_SM_10006detail6reduce28DeviceReduceSingleTileKernelINS2_10policy_hubIljN4cuda3std3__44plusIlEEE10Policy1000EPlSC_iS9_llNS7_10__identityEEEvT0_T1_T2_T3_T4_T6_E12temp_storage+112];
	add.s64 	%rd137, %rd135, %rd136;
	ld.shared.u64 	%rd138, [_ZZN3cub18CUB_300001_SM_10006detail6reduce28DeviceReduceSingleTileKernelINS2_10policy_hubIljN4cuda3std3__44plusIlEEE10Policy1000EPlSC_iS9_llNS7_10__identityEEEvT0_T1_T2_T3_T4_T6_E12temp_storage+120];
	add.s64 	%rd139, %rd137, %rd138;
	ld.shared.u64 	%rd140, [_ZZN3cub18CUB_300001_SM_10006detail6reduce28DeviceReduceSingleTileKernelINS2_10policy_hubIljN4cuda3std3__44plusIlEEE10Policy1000EPlSC_iS9_llNS7_10__identityEEEvT0_T1_T2_T3_T4_T6_E12temp_storage+128];
	add.s64 	%rd141, %rd139, %rd140;
	ld.shared.u64 	%rd142, [_ZZN3cub18CUB_300001_SM_10006detail6reduce28DeviceReduceSingleTileKernelINS2_10policy_hubIljN4cuda3std3__44plusIlEEE10Policy1000EPlSC_iS9_llNS7_10__identityEEEvT0_T1_T2_T3_T4_T6_E12temp_storage+136];
	add.s64 	%rd280, %rd141, %rd142;
$L__BB29_37:
	mov.u32 	%r223, %tid.x;
	setp.ne.s32 	%p56, %r223, 0;
	@%p56 bra 	$L__BB29_39;
	add.s64 	%rd264, %rd280, %rd36;
	st.global.u64 	[%rd1], %rd264;
$L__BB29_39:
	ret;

}
	// .globl	_ZN3cub18CUB_300001_SM_10006detail6reduce28DeviceReduceSingleTileKernelINS2_10policy_hubIlyN4cuda3std3__44plusIlEEE10Policy1000EN6thrust24THRUST_300001_SM_1000_NS18transform_iteratorINSD_6detail14equal_to_valueIiEENSF_15normal_iteratorINSD_10device_ptrIiEEEEllEEPlyS9_llNS7_10__identityEEEvT0_T1_T2_T3_T4_T6_
.visible .entry _ZN3cub18CUB_300001_SM_10006detail6reduce28DeviceReduceSingleTileKernelINS2_10policy_hubIlyN4cuda3std3__44plusIlEEE10Policy1000EN6thrust24THRUST_300001_SM_1000_NS18transform_iteratorINSD_6detail14equal_to_valueIiEENSF_15normal_iteratorINSD_10device_ptrIiEEEEllEEPlyS9_llNS7_10__identityEEEvT0_T1_T2_T3_T4_T6_(
	.param .align 8 .b8 _ZN3cub18CUB_300001_SM_10006detail6reduce28DeviceReduceSingleTileKernelINS2_10policy_hubIlyN4cuda3std3__44plusIlEEE10Policy1000EN6thrust24THRUST_300001_SM_1000_NS18transform_iteratorINSD_6detail14equal_to_valueIiEENSF_15normal_iteratorINSD_10device_ptrIiEEEEllEEPlyS9_llNS7_10__identityEEEvT0_T1_T2_T3_T4_T6__param_0[16],
	.param .u64 .ptr .align 1 _ZN3cub18CUB_300001_SM_10006detail6reduce28DeviceReduceSingleTileKernelINS2_10policy_hubIlyN4cuda3std3__44plusIlEEE10Policy1000EN6thrust24THRUST_300001_SM_1000_NS18transform_iteratorINSD_6detail14equal_to_valueIiEENSF_15normal_iteratorINSD_10device_ptrIiEEEEllEEPlyS9_llNS7_10__identityEEEvT0_T1_T2_T3_T4_T6__param_1,
	.param .u64 _ZN3cub18CUB_300001_SM_10006detail6reduce28DeviceReduceSingleTileKernelINS2_10policy_hubIlyN4cuda3std3__44plusIlEEE10Policy1000EN6thrust24THRUST_300001_SM_1000_NS18transform_iteratorINSD_6detail14equal_to_valueIiEENSF_15normal_iteratorINSD_10device_ptrIiEEEEllEEPlyS9_llNS7_10__identityEEEvT0_T1_T2_T3_T4_T6__param_2,
	.param .align 1 .b8 _ZN3cub18CUB_300001_SM_10006detail6reduce28DeviceReduceSingleTileKernelINS2_10policy_hubIlyN4cuda3std3__44plusIlEEE10Policy1000EN6thrust24THRUST_300001_SM_1000_NS18transform_iteratorINSD_6detail14equal_to_valueIiEENSF_15normal_iteratorINSD_10device_ptrIiEEEEllEEPlyS9_llNS7_10__identityEEEvT0_T1_T2_T3_T4_T6__param_3[1],
	.param .u64 _ZN3cub18CUB_300001_SM_10006detail6reduce28DeviceReduceSingleTileKernelINS2_10policy_hubIlyN4cuda3std3__44plusIlEEE10Policy1000EN6thrust24THRUST_300001_SM_1000_NS18transform_iteratorINSD_6detail14equal_to_valueIiEENSF_15normal_iteratorINSD_10device_ptrIiEEEEllEEPlyS9_llNS7_10__identityEEEvT0_T1_T2_T3_T4_T6__param_4,
	.param .align 1 .b8 _ZN3cub18CUB_300001_SM_10006detail6reduce28DeviceReduceSingleTileKernelINS2_10policy_hubIlyN4cuda3std3__44plusIlEEE10Policy1000EN6thrust24THRUST_300001_SM_1000_NS18transform_iteratorINSD_6detail14equal_to_valueIiEENSF_15normal_iteratorINSD_10device_ptrIiEEEEllEEPlyS9_llNS7_10__identityEEEvT0_T1_T2_T3_T4_T6__param_5[1]
)
.maxntid 512
.minnctapersm 1
{
	.reg .pred 	%p<140>;
	.reg .b16 	%rs<5>;
	.reg .b32 	%r<326>;
	.reg .b64 	%rd<403>;
	// demoted variable
	.shared .align 8 .b8 _ZZN3cub18CUB_300001_SM_10006detail6reduce28DeviceReduceSingleTileKernelINS2_10policy_hubIlyN4cuda3std3__44plusIlEEE10Policy1000EN6thrust24THRUST_300001_SM_1000_NS18transform_iteratorINSD_6detail14equal_to_valueIiEENSF_15normal_iteratorINSD_10device_ptrIiEEEEllEEPlyS9_llNS7_10__identityEEEvT0_T1_T2_T3_T4_T6_E12temp_storage[152];
	ld.param.u32 	%r43, [_ZN3cub18CUB_300001_SM_10006detail6reduce28DeviceReduceSingleTileKernelINS2_10policy_hubIlyN4cuda3std3__44plusIlEEE10Policy1000EN6thrust24THRUST_300001_SM_1000_NS18transform_iteratorINSD_6detail14equal_to_valueIiEENSF_15normal_iteratorINSD_10device_ptrIiEEEEllEEPlyS9_llNS7_10__identityEEEvT0_T1_T2_T3_T4_T6__param_0+8];
	ld.param.u64 	%rd57, [_ZN3cub18CUB_300001_SM_10006detail6reduce28DeviceReduceSingleTileKernelINS2_10policy_hubIlyN4cuda3std3__44plusIlEEE10Policy1000EN6thrust24THRUST_300001_SM_1000_NS18transform_iteratorINSD_6detail14equal_to_valueIiEENSF_15normal_iteratorINSD_10device_ptrIiEEEEllEEPlyS9_llNS7_10__identityEEEvT0_T1_T2_T3_T4_T6__param_0];
	ld.param.u64 	%rd60, [_ZN3cub18CUB_300001_SM_10006detail6reduce28DeviceReduceSingleTileKernelINS2_10policy_hubIlyN4cuda3std3__44plusIlEEE10Policy1000EN6thrust24THRUST_300001_SM_1000_NS18transform_iteratorINSD_6detail14equal_to_valueIiEENSF_15normal_iteratorINSD_10device_ptrIiEEEEllEEPlyS9_llNS7_10__identityEEEvT0_T1_T2_T3_T4_T6__param_1];
	ld.param.u64 	%rd58, [_ZN3cub18CUB_300001_SM_10006detail6reduce28DeviceReduceSingleTileKernelINS2_10policy_hubIlyN4cuda3std3__44plusIlEEE10Policy1000EN6thrust24THRUST_300001_SM_1000_NS18transform_iteratorINSD_6detail14equal_to_valueIiEENSF_15normal_iteratorINSD_10device_ptrIiEEEEllEEPlyS9_llNS7_10__identityEEEvT0_T1_T2_T3_T4_T6__param_2];
	ld.param.u64 	%rd59, [_ZN3cub18CUB_300001_SM_10006detail6reduce28DeviceReduceSingleTileKernelINS2_10policy_hubIlyN4cuda3std3__44plusIlEEE10Policy1000EN6thrust24THRUST_300001_SM_1000_NS18transform_iteratorINSD_6detail14equal_to_valueIiEENSF_15normal_iteratorINSD_10device_ptrIiEEEEllEEPlyS9_llNS7_10__identityEEEvT0_T1_T2_T3_T4_T6__param_4];
	cvta.to.global.u64 	%rd1, %rd60;
	setp.ne.s64 	%p1, %rd58, 0;
	@%p1 bra 	$L__BB30_3;
	mov.u32 	%r311, %tid.x;
	setp.ne.s32 	%p139, %r311, 0;
	@%p139 bra 	$L__BB30_51;
	st.global.u64 	[%rd1], %rd59;
	bra.uni 	$L__BB30_51;
$L__BB30_3:
	cvta.to.global.u64 	%rd2, %rd57;
	setp.gt.u64 	%p2, %rd58, 3583;
	@%p2 bra 	$L__BB30_28;
	cvt.u32.u64 	%r2, %rd58;
	mov.u32 	%r3, %tid.x;
	setp.ge.u32 	%p67, %r3, %r2;
	mov.b64 	%rd386, 0;
	mov.u32 	%r315, %r3;
	@%p67 bra 	$L__BB30_6;
	mul.wide.u32 	%rd207, %r3, 4;
	add.s64 	%rd208, %rd2, %rd207;
	ld.global.u32 	%r158, [%rd208];
	setp.eq.s32 	%p68, %r158, %r43;
	selp.u64 	%rd386, 1, 0, %p68;
	add.s32 	%r315, %r3, 512;
$L__BB30_6:
	setp.ge.u32 	%p69, %r315, %r2;
	@%p69 bra 	$L__BB30_19;
	not.b32 	%r159, %r315;
	add.s32 	%r160, %r159, %r2;
	shr.u32 	%r161, %r160, 9;
	add.s32 	%r6, %r161, 1;
	and.b32  	%r7, %r6, 15;
	setp.lt.u32 	%p70, %r160, 7680;
	@%p70 bra 	$L__BB30_10;
	and.b32  	%r162, %r6, 16777200;
	neg.s32 	%r313, %r162;
	mul.wide.u32 	%rd210, %r315, 4;
	add.s64 	%rd211, %rd210, %rd2;
	add.s64 	%rd377, %rd211, 16384;
$L__BB30_9:
	.pragma "nounroll";
	ld.global.u32 	%r163, [%rd377+-16384];
	setp.eq.s32 	%p71, %r163, %r43;
	selp.u64 	%rd212, 1, 0, %p71;
	add.s64 	%rd213, %rd386, %rd212;
	ld.global.u32 	%r164, [%rd377+-14336];
	setp.eq.s32 	%p72, %r164, %r43;
	selp.u64 	%rd214, 1, 0, %p72;
	add.s64 	%rd215, %rd213, %rd214;
	ld.global.u32 	%r165, [%rd377+-12288];
	setp.eq.s32 	%p73, %r165, %r43;
	selp.u64 	%rd216, 1, 0, %p73;
	add.s64 	%rd217, %rd215, %rd216;
	ld.global.u32 	%r166, [%rd377+-10240];
	setp.eq.s32 	%p74, %r166, %r43;
	selp.u64 	%rd218, 1, 0, %p74;
	add.s64 	%rd219, %rd217, %rd218;
	ld.global.u32 	%r167, [%rd377+-8192];
	setp.eq.s32 	%p75, %r167, %r43;
	selp.u64 	%rd220, 1, 0, %p75;
	add.s64 	%rd221, %rd219, %rd220;
	ld.global.u32 	%r168, [%rd377+-6144];
	setp.eq.s32 	%p76, %r168, %r43;
	selp.u64 	%rd222, 1, 0, %p76;
	add.s64 	%rd223, %rd221, %rd222;
	ld.global.u32 	%r169, [%rd377+-4096];
	setp.eq.s32 	%p77, %r169, %r43;
	selp.u64 	%rd224, 1, 0, %p77;
	add.s64 	%rd225, %rd223, %rd224;
	ld.global.u32 	%r170, [%rd377+-2048];
	setp.eq.s32 	%p78, %r170, %r43;
	selp.u64 	%rd226, 1, 0, %p78;
	add.s64 	%rd227, %rd225, %rd226;
	ld.global.u32 	%r171, [%rd377];
	setp.eq.s32 	%p79, %r171, %r43;
	selp.u64 	%rd228, 1, 0, %p79;
	add.s64 	%rd229, %rd227, %rd228;
	ld.global.u32 	%r172, [%rd377+2048];
	setp.eq.s32 	%p80, %r172, %r43;
	selp.u64 	%rd230, 1, 0, %p80;
	add.s64 	%rd231, %rd229, %rd230;
	ld.global.u32 	%r173, [%rd377+4096];
	setp.eq.s32 	%p81, %r173, %r43;
	selp.u64 	%rd232, 1, 0, %p81;
	add.s64 	%rd233, %rd231, %rd232;
	ld.global.u32 	%r174, [%rd377+6144];
	setp.eq.s32 	%p82, %r174, %r43;
	selp.u64 	%rd234, 1, 0, %p82;
	add.s64 	%rd235, %rd233, %rd234;
	ld.global.u32 	%r175, [%rd377+8192];
	setp.eq.s32 	%p83, %r175, %r43;
	selp.u64 	%rd236, 1, 0, %p83;
	add.s64 	%rd237, %rd235, %rd236;
	ld.global.u32 	%r176, [%rd377+10240];
	setp.eq.s32 	%p84, %r176, %r43;
	selp.u64 	%rd238, 1, 0, %p84;
	add.s64 	%rd239, %rd237, %rd238;
	ld.global.u32 	%r177, [%rd377+12288];
	setp.eq.s32 	%p85, %r177, %r43;
	selp.u64 	%rd240, 1, 0, %p85;
	add.s64 	%rd241, %rd239, %rd240;
	ld.global.u32 	%r178, [%rd377+14336];
	setp.eq.s32 	%p86, %r178, %r43;
	selp.u64 	%rd242, 1, 0, %p86;
	add.s64 	%rd386, %rd241, %rd242;
	add.s32 	%r315, %r315, 8192;
	add.s32 	%r313, %r313, 16;
	add.s64 	%rd377, %rd377, 32768;
	setp.ne.s32 	%p87, %r313, 0;
	@%p87 bra 	$L__BB30_9;
$L__BB30_10:
	setp.eq.s32 	%p88, %r7, 0;
	@%p88 bra 	$L__BB30_19;
	and.b32  	%r14, %r6, 7;
	setp.lt.u32 	%p89, %r7, 8;
	@%p89 bra 	$L__BB30_13;
	mul.wide.s32 	%rd244, %r315, 4;
	add.s64 	%rd245, %rd2, %rd244;
	ld.global.u32 	%r179, [%rd245];
	setp.eq.s32 	%p90, %r179, %r43;
	selp.u64 	%rd246, 1, 0, %p90;
	add.s64 	%rd247, %rd386, %rd246;
	ld.global.u32 	%r180, [%rd245+2048];
	setp.eq.s32 	%p91, %r180, %r43;
	selp.u64 	%rd248, 1, 0, %p91;
	add.s64 	%rd249, %rd247, %rd248;
	ld.global.u32 	%r181, [%rd245+4096];
	setp.eq.s32 	%p92, %r181, %r43;
	selp.u64 	%rd250, 1, 0, %p92;
	add.s64 	%rd251, %rd249, %rd250;
	ld.global.u32 	%r182, [%rd245+6144];
	setp.eq.s32 	%p93, %r182, %r43;
	selp.u64 	%rd252, 1, 0, %p93;
	add.s64 	%rd253, %rd251, %rd252;
	ld.global.u32 	%r183, [%rd245+8192];
	setp.eq.s32 	%p94, %r183, %r43;
	selp.u64 	%rd254, 1, 0, %p94;
	add.s64 	%rd255, %rd253, %rd254;
	ld.global.u32 	%r184, [%rd245+10240];
	setp.eq.s32 	%p95, %r184, %r43;
	selp.u64 	%rd256, 1, 0, %p95;
	add.s64 	%rd257, %rd255, %rd256;
	ld.global.u32 	%r185, [%rd245+12288];
	setp.eq.s32 	%p96, %r185, %r43;
	selp.u64 	%rd258, 1, 0, %p96;
	add.s64 	%rd259, %rd257, %rd258;
	ld.global.u32 	%r186, [%rd245+14336];
	setp.eq.s32 	%p97, %r186, %r43;
	selp.u64 	%rd260, 1, 0, %p97;
	add.s64 	%rd386, %rd259, %rd260;
	add.s32 	%r315, %r315, 4096;
$L__BB30_13:
	setp.eq.s32 	%p98, %r14, 0;
	@%p98 bra 	$L__BB30_19;
	and.b32  	%r17, %r6, 3;
	setp.lt.u32 	%p99, %r14, 4;
	@%p99 bra 	$L__BB30_16;
	mul.wide.s32 	%rd262, %r315, 4;
	add.s64 	%rd263, %rd2, %rd262;
	ld.global.u32 	%r187, [%rd263];
	setp.eq.s32 	%p100, %r187, %r43;
	selp.u64 	%rd264, 1, 0, %p100;
	add.s64 	%rd265, %rd386, %rd264;
	ld.global.u32 	%r188, [%rd263+2048];
	setp.eq.s32 	%p101, %r188, %r43;
	selp.u64 	%rd266, 1, 0, %p101;
	add.s64 	%rd267, %rd265, %rd266;
	ld.global.u32 	%r189, [%rd263+4096];
	setp.eq.s32 	%p102, %r189, %r43;
	selp.u64 	%rd268, 1, 0, %p102;
	add.s64 	%rd269, %rd267, %rd268;
	ld.global.u32 	%r190, [%rd263+6144];
	setp.eq.s32 	%p103, %r190, %r43;
	selp.u64 	%rd270, 1, 0, %p103;
	add.s64 	%rd386, %rd269, %rd270;
	add.s32 	%r315, %r315, 2048;
$L__BB30_16:
	setp.eq.s32 	%p104, %r17, 0;
	@%p104 bra 	$L__BB30_19;
	neg.s32 	%r318, %r17;
$L__BB30_18:
	.pragma "nounroll";
	mul.wide.s32 	%rd271, %r315, 4;
	add.s64 	%rd272, %rd2, %rd271;
	ld.global.u32 	%r191, [%rd272];
	setp.eq.s32 	%p105, %r191, %r43;
	selp.u64 	%rd273, 1, 0, %p105;
	add.s64 	%rd386, %rd386, %rd273;
	add.s32 	%r315, %r315, 512;
	add.s32 	%r318, %r318, 1;
	setp.ne.s32 	%p106, %r318, 0;
	@%p106 bra 	$L__BB30_18;
$L__BB30_19:
	setp.lt.u64 	%p107, %rd58, 512;
	@%p107 bra 	$L__BB30_24;
	// begin inline asm
	mov.u32 %r255, %laneid;
	// end inline asm
	mov.b64 	{%r257, %r262}, %rd386;
	mov.b32 	%r263, 1;
	mov.b32 	%r304, 31;
	mov.b32 	%r305, -1;
	// begin inline asm
	shfl.sync.down.b32 %r256, %r257, %r263, %r304, %r305;
	// end inline asm
	// begin inline asm
	shfl.sync.down.b32 %r261, %r262, %r263, %r304, %r305;
	// end inline asm
	mov.b64 	%rd332, {%r256, %r261};
	setp.gt.s32 	%p131, %r255, 30;
	selp.b64 	%rd333, 0, %rd332, %p131;
	add.s64 	%rd334, %rd333, %rd386;
	mov.b64 	{%r267, %r272}, %rd334;
	mov.b32 	%r273, 2;
	// begin inline asm
	shfl.sync.down.b32 %r266, %r267, %r273, %r304, %r305;
	// end inline asm
	// begin inline asm
	shfl.sync.down.b32 %r271, %r272, %r273, %r304, %r305;
	// end inline asm
	mov.b64 	%rd335, {%r266, %r271};
	setp.gt.s32 	%p132, %r255, 29;
	selp.b64 	%rd336, 0, %rd335, %p132;
	add.s64 	%rd337, %rd336, %rd334;
	mov.b64 	{%r277, %r282}, %rd337;
	mov.b32 	%r283, 4;
	// begin inline asm
	shfl.sync.down.b32 %r276, %r277, %r283, %r304, %r305;
	// end inline asm
	// begin inline asm
	shfl.sync.down.b32 %r281, %r282, %r283, %r304, %r305;
	// end inline asm
	mov.b64 	%rd338, {%r276, %r281};
	setp.gt.s32 	%p133, %r255, 27;
	selp.b64 	%rd339, 0, %rd338, %p133;
	add.s64 	%rd340, %rd339, %rd337;
	mov.b64 	{%r287, %r292}, %rd340;
	mov.b32 	%r293, 8;
	// begin inline asm
	shfl.sync.down.b32 %r286, %r287, %r293, %r304, %r305;
	// end inline asm
	// begin inline asm
	shfl.sync.down.b32 %r291, %r292, %r293, %r304, %r305;
	// end inline asm
	mov.b64 	%rd341, {%r286, %r291};
	setp.gt.s32 	%p134, %r255, 23;
	selp.b64 	%rd342, 0, %rd341, %p134;
	add.s64 	%rd343, %rd342, %rd340;
	mov.b64 	{%r297, %r302}, %rd343;
	mov.b32 	%r303, 16;
	// begin inline asm
	shfl.sync.down.b32 %r296, %r297, %r303, %r304, %r305;
	// end inline asm
	// begin inline asm
	shfl.sync.down.b32 %r301, %r302, %r303, %r304, %r305;
	// end inline asm
	mov.b64 	%rd344, {%r296, %r301};
	setp.gt.s32 	%p135, %r255, 15;
	selp.b64 	%rd345, 0, %rd344, %p135;
	add.s64 	%rd402, %rd345, %rd343;
	setp.ne.s32 	%p136, %r255, 0;
	@%p136 bra 	$L__BB30_22;
	shr.u32 	%r306, %r3, 2;
	and.b32  	%r307, %r306, 248;
	mov.u32 	%r308, _ZZN3cub18CUB_300001_SM_10006detail6reduce28DeviceReduceSingleTileKernelINS2_10policy_hubIlyN4cuda3std3__44plusIlEEE10Policy1000EN6thrust24THRUST_300001_SM_1000_NS18transform_iteratorINSD_6detail14equal_to_valueIiEENSF_15normal_iteratorINSD_10device_ptrIiEEEEllEEPlyS9_llNS7_10__identityEEEvT0_T1_T2_T3_T4_T6_E12temp_storage;
	add.s32 	%r309, %r308, %r307;
	st.shared.u64 	[%r309+16], %rd402;
$L__BB30_22:
	bar.sync 	0;
	setp.ne.s32 	%p137, %r3, 0;
	@%p137 bra 	$L__BB30_49;
	ld.shared.u64 	%rd346, [_ZZN3cub18CUB_300001_SM_10006detail6reduce28DeviceReduceSingleTileKernelINS2_10policy_hubIlyN4cuda3std3__44plusIlEEE10Policy1000EN6thrust24THRUST_300001_SM_1000_NS18transform_iteratorINSD_6detail14equal_to_valueIiEENSF_15normal_iteratorINSD_10device_ptrIiEEEEllEEPlyS9_llNS7_10__identityEEEvT0_T1_T2_T3_T4_T6_E12temp_storage+24];
	add.s64 	%rd347, %rd346, %rd402;
	ld.shared.u64 	%rd348, [_ZZN3cub18CUB_300001_SM_10006detail6reduce28DeviceReduceSingleTileKernelINS2_10policy_hubIlyN4cuda3std3__44plusIlEEE10Policy1000EN6thrust24THRUST_300001_SM_1000_NS18transform_iteratorINSD_6detail14equal_to_valueIiEENSF_15normal_iteratorINSD_10device_ptrIiEEEEllEEPlyS9_llNS7_10__identityEEEvT0_T1_T2_T3_T4_T6_E12temp_storage+32];
	add.s64 	%rd349, %rd347, %rd348;
	ld.shared.u64 	%rd350, [_ZZN3cub18CUB_300001_SM_10006detail6reduce28DeviceReduceSingleTileKernelINS2_10policy_hubIlyN4cuda3std3__44plusIlEEE10Policy1000EN6thrust24THRUST_300001_SM_1000_NS18transform_iteratorINSD_6detail14equal_to_valueIiEENSF_15normal_iteratorINSD_10device_ptrIiEEEEllEEPlyS9_llNS7_10__identityEEEvT0_T1_T2_T3_T4_T6_E12temp_storage+40];
	add.s64 	%rd351, %rd349, %rd350;
	ld.shared.u64 	%rd352, [_ZZN3cub18CUB_300001_SM_10006detail6reduce28DeviceReduceSingleTileKernelINS2_10policy_hubIlyN4cuda3std3__44plusIlEEE10Policy1000EN6thrust24THRUST_300001_SM_1000_NS18transform_iteratorINSD_6detail14equal_to_valueIiEENSF_15normal_iteratorINSD_10device_ptrIiEEEEllEEPlyS9_llNS7_10__identityEEEvT0_T1_T2_T3_T4_T6_E12temp_storage+48];
	add.s64 	%rd353, %rd351, %rd352;
	ld.shared.u64 	%rd354, [_ZZN3cub18CUB_300001_SM_10006detail6reduce28DeviceReduceSingleTileKernelINS2_10policy_hubIlyN4cuda3std3__44plusIlEEE10Policy1000EN6thrust24THRUST_300001_SM_1000_NS18transform_iteratorINSD_6detail14equal_to_valueIiEENSF_15normal_iteratorINSD_10device_ptrIiEEEEllEEPlyS9_llNS7_10__identityEEEvT0_T1_T2_T3_T4_T6_E12temp_storage+56];
	add.s64 	%rd355, %rd353, %rd354;
	ld.shared.u64 	%rd356, [_ZZN3cub18CUB_300001_SM_10006detail6reduce28DeviceReduceSingleTileKernelINS2_10policy_hubIlyN4cuda3std3__44plusIlEEE10Policy1000EN6thrust24THRUST_300001_SM_1000_NS18transform_iteratorINSD_6detail14equal_to_valueIiEENSF_15normal_iteratorINSD_10device_ptrIiEEEEllEEPlyS9_llNS7_10__identityEEEvT0_T1_T2_T3_T4_T6_E12temp_storage+64];
	add.s64 	%rd357, %rd355, %rd356;
	ld.shared.u64 	%rd358, [_ZZN3cub18CUB_300001_SM_10006detail6reduce28DeviceReduceSingleTileKernelINS2_10policy_hubIlyN4cuda3std3__44plusIlEEE10Policy1000EN6thrust24THRUST_300001_SM_1000_NS18transform_iteratorINSD_6detail14equal_to_valueIiEENSF_15normal_iteratorINSD_10device_ptrIiEEEEllEEPlyS9_llNS7_10__identityEEEvT0_T1_T2_T3_T4_T6_E12temp_storage+72];
	add.s64 	%rd359, %rd357, %rd358;
	ld.shared.u64 	%rd360, [_ZZN3cub18CUB_300001_SM_10006detail6reduce28DeviceReduceSingleTileKernelINS2_10policy_hubIlyN4cuda3std3__44plusIlEEE10Policy1000EN6thrust24THRUST_300001_SM_1000_NS18transform_iteratorINSD_6detail14equal_to_valueIiEENSF_15normal_iteratorINSD_10device_ptrIiEEEEllEEPlyS9_llNS7_10__identityEEEvT0_T1_T2_T3_T4_T6_E12temp_storage+80];
	add.s64 	%rd361, %rd359, %rd360;
	ld.shared.u64 	%rd362, [_ZZN3cub18CUB_300001_SM_10006detail6reduce28DeviceReduceSingleTileKernelINS2_10policy_hubIlyN4cuda3std3__44plusIlEEE10Policy1000EN6thrust24THRUST_300001_SM_1000_NS18transform_iteratorINSD_6detail14equal_to_valueIiEENSF_15normal_iteratorINSD_10device_ptrIiEEEEllEEPlyS9_llNS7_10__identityEEEvT0_T1_T2_T3_T4_T6_E12temp_storage+88];
	add.s64 	%rd363, %rd361, %rd362;
	ld.shared.u64 	%rd364, [_ZZN3cub18CUB_300001_SM_10006detail6reduce28DeviceReduceSingleTileKernelINS2_10policy_hubIlyN4cuda3std3__44plusIlEEE10Policy1000EN6thrust24THRUST_300001_SM_1000_NS18transform_iteratorINSD_6detail14equal_to_valueIiEENSF_15normal_iteratorINSD_10device_ptrIiEEEEllEEPlyS9_llNS7_10__identityEEEvT0_T1_T2_T3_T4_T6_E12temp_storage+96];
	add.s64 	%rd365, %rd363, %rd364;
	ld.shared.u64 	%rd366, [_ZZN3cub18CUB_300001_SM_10006detail6reduce28DeviceReduceSingleTileKernelINS2_10policy_hubIlyN4cuda3std3__44plusIlEEE10Policy1000EN6thrust24THRUST_300001_SM_1000_NS18transform_iteratorINSD_6detail14equal_to_valueIiEENSF_15normal_iteratorINSD_10device_ptrIiEEEEllEEPlyS9_llNS7_10__identityEEEvT0_T1_T2_T3_T4_T6_E12temp_storage+104];
	add.s64 	%rd367, %rd365, %rd366;
	ld.shared.u64 	%rd368, [_ZZN3cub18CUB_300001_SM_10006detail6reduce28DeviceReduceSingleTileKernelINS2_10policy_hubIlyN4cuda3std3__44plusIlEEE10Policy1000EN6thrust24THRUST_300001_SM_1000_NS18transform_iteratorINSD_6detail14equal_to_valueIiEENSF_15normal_iteratorINSD_10device_ptrIiEEEEllEEPlyS9_llNS7_10__identityEEEvT0_T1_T2_T3_T4_T6_E12temp_storage+112];
	add.s64 	%rd369, %rd367, %rd368;
	ld.shared.u64 	%rd370, [_ZZN3cub18CUB_300001_SM_10006detail6reduce28DeviceReduceSingleTileKernelINS2_10policy_hubIlyN4cuda3std3__44plusIlEEE10Policy1000EN6thrust24THRUST_300001_SM_1000_NS18transform_iteratorINSD_6detail14equal_to_valueIiEENSF_15normal_iteratorINSD_10device_ptrIiEEEEllEEPlyS9_llNS7_10__identityEEEvT0_T1_T2_T3_T4_T6_E12temp_storage+120];
	add.s64 	%rd371, %rd369, %rd370;
	ld.shared.u64 	%rd372, [_ZZN3cub18CUB_300001_SM_10006detail6reduce28DeviceReduceSingleTileKernelINS2_10policy_hubIlyN4cuda3std3__44plusIlEEE10Policy1000EN6thrust24THRUST_300001_SM_1000_NS18transform_iteratorINSD_6detail14equal_to_valueIiEENSF_15normal_iteratorINSD_10device_ptrIiEEEEllEEPlyS9_llNS7_10__identityEEEvT0_T1_T2_T3_T4_T6_E12temp_storage+128];
	add.s64 	%rd373, %rd371, %rd372;
	ld.shared.u64 	%rd374, [_ZZN3cub18CUB_300001_SM_10006detail6reduce28DeviceReduceSingleTileKernelINS2_10policy_hubIlyN4cuda3std3__44plusIlEEE10Policy1000EN6thrust24THRUST_300001_SM_1000_NS18transform_iteratorINSD_6detail14equal_to_valueIiEENSF_15normal_iteratorINSD_10device_ptrIiEEEEllEEPlyS9_llNS7_10__identityEEEvT0_T1_T2_T3_T4_T6_E12temp_storage+136];
	add.s64 	%rd402, %rd373, %rd374;
	bra.uni 	$L__BB30_49;
$L__BB30_24:
	// begin inline asm
	mov.u32 %r192, %laneid;
	// end inline asm
	and.b32  	%r243, %r3, 992;
	add.s32 	%r244, %r243, 32;
	setp.gt.u32 	%p108, %r244, %r2;
	not.b32 	%r245, %r243;
	add.s32 	%r246, %r2, %r245;
	selp.b32 	%r241, %r246, 31, %p108;
	mov.b64 	{%r194, %r199}, %rd386;
	mov.b32 	%r200, 1;
	mov.b32 	%r242, -1;
	// begin inline asm
	shfl.sync.down.b32 %r193, %r194, %r200, %r241, %r242;
	// end inline asm
	// begin inline asm
	shfl.sync.down.b32 %r198, %r199, %r200, %r241, %r242;
	// end inline asm
	mov.b64 	%rd274, {%r193, %r198};
	setp.lt.s32 	%p109, %r192, %r241;
	selp.b64 	%rd275, %rd274, 0, %p109;
	add.s64 	%rd276, %rd275, %rd386;
	mov.b64 	{%r204, %r209}, %rd276;
	mov.b32 	%r210, 2;
	// begin inline asm
	shfl.sync.down.b32 %r203, %r204, %r210, %r241, %r242;
	// end inline asm
	// begin inline asm
	shfl.sync.down.b32 %r208, %r209, %r210, %r241, %r242;
	// end inline asm
	mov.b64 	%rd277, {%r203, %r208};
	add.s32 	%r247, %r192, 2;
	setp.gt.s32 	%p110, %r247, %r241;
	selp.b64 	%rd278, 0, %rd277, %p110;
	add.s64 	%rd279, %rd278, %rd276;
	mov.b64 	{%r214, %r219}, %rd279;
	mov.b32 	%r220, 4;
	// begin inline asm
	shfl.sync.down.b32 %r213, %r214, %r220, %r241, %r242;
	// end inline asm
	// begin inline asm
	shfl.sync.down.b32 %r218, %r219, %r220, %r241, %r242;
	// end inline asm
	mov.b64 	%rd280, {%r213, %r218};
	add.s32 	%r248, %r192, 4;
	setp.gt.s32 	%p111, %r248, %r241;
	selp.b64 	%rd281, 0, %rd280, %p111;
	add.s64 	%rd282, %rd281, %rd279;
	mov.b64 	{%r224, %r229}, %rd282;
	mov.b32 	%r230, 8;
	// begin inline asm
	shfl.sync.down.b32 %r223, %r224, %r230, %r241, %r242;
	// end inline asm
	// begin inline asm
	shfl.sync.down.b32 %r228, %r229, %r230, %r241, %r242;
	// end inline asm
	mov.b64 	%rd283, {%r223, %r228};
	add.s32 	%r249, %r192, 8;
	setp.gt.s32 	%p112, %r249, %r241;
	selp.b64 	%rd284, 0, %rd283, %p112;
	add.s64 	%rd285, %rd284, %rd282;
	mov.b64 	{%r234, %r239}, %rd285;
	mov.b32 	%r240, 16;
	// begin inline asm
	shfl.sync.down.b32 %r233, %r234, %r240, %r241, %r242;
	// end inline asm
	// begin inline asm
	shfl.sync.down.b32 %r238, %r239, %r240, %r241, %r242;
	// end inline asm
	mov.b64 	%rd286, {%r233, %r238};
	add.s32 	%r250, %r192, 16;
	setp.gt.s32 	%p113, %r250, %r241;
	selp.b64 	%rd287, 0, %rd286, %p113;
	add.s64 	%rd402, %rd287, %rd285;
	setp.ne.s32 	%p114, %r192, 0;
	@%p114 bra 	$L__BB30_26;
	shr.u32 	%r251, %r3, 2;
	and.b32  	%r252, %r251, 248;
	mov.u32 	%r253, _ZZN3cub18CUB_300001_SM_10006detail6reduce28DeviceReduceSingleTileKernelINS2_10policy_hubIlyN4cuda3std3__44plusIlEEE10Policy1000EN6thrust24THRUST_300001_SM_1000_NS18transform_iteratorINSD_6detail14equal_to_valueIiEENSF_15normal_iteratorINSD_10device_ptrIiEEEEllEEPlyS9_llNS7_10__identityEEEvT0_T1_T2_T3_T4_T6_E12temp_storage;
	add.s32 	%r254, %r253, %r252;
	st.shared.u64 	[%r254+16], %rd402;
$L__BB30_26:
	bar.sync 	0;
	setp.ne.s32 	%p115, %r3, 0;
	@%p115 bra 	$L__BB30_49;
	setp.gt.u64 	%p116, %rd58, 32;
	ld.shared.u64 	%rd288, [_ZZN3cub18CUB_300001_SM_10006detail6reduce28DeviceReduceSingleTileKernelINS2_10policy_hubIlyN4cuda3std3__44plusIlEEE10Policy1000EN6thrust24THRUST_300001_SM_1000_NS18transform_iteratorINSD_6detail14equal_to_valueIiEENSF_15normal_iteratorINSD_10device_ptrIiEEEEllEEPlyS9_llNS7_10__identityEEEvT0_T1_T2_T3_T4_T6_E12temp_storage+24];
	selp.b64 	%rd289, %rd288, 0, %p116;
	add.s64 	%rd290, %rd289, %rd402;
	setp.gt.u64 	%p117, %rd58, 64;
	ld.shared.u64 	%rd291, [_ZZN3cub18CUB_300001_SM_10006detail6reduce28DeviceReduceSingleTileKernelINS2_10policy_hubIlyN4cuda3std3__44plusIlEEE10Policy1000EN6thrust24THRUST_300001_SM_1000_NS18transform_iteratorINSD_6detail14equal_to_valueIiEENSF_15normal_iteratorINSD_10device_ptrIiEEEEllEEPlyS9_llNS7_10__identityEEEvT0_T1_T2_T3_T4_T6_E12temp_storage+32];
	selp.b64 	%rd292, %rd291, 0, %p117;
	add.s64 	%rd293, %rd290, %rd292;
	setp.gt.u64 	%p118, %rd58, 96;
	ld.shared.u64 	%rd294, [_ZZN3cub18CUB_300001_SM_10006detail6reduce28DeviceReduceSingleTileKernelINS2_10policy_hubIlyN4cuda3std3__44plusIlEEE10Policy1000EN6thrust24THRUST_300001_SM_1000_NS18transform_iteratorINSD_6detail14equal_to_valueIiEENSF_15normal_iteratorINSD_10device_ptrIiEEEEllEEPlyS9_llNS7_10__identityEEEvT0_T1_T2_T3_T4_T6_E12temp_storage+40];
	selp.b64 	%rd295, %rd294, 0, %p118;
	add.s64 	%rd296, %rd293, %rd295;
	setp.gt.u64 	%p119, %rd58, 128;
	ld.shared.u64 	%rd297, [_ZZN3cub18CUB_300001_SM_10006detail6reduce28DeviceReduceSingleTileKernelINS2_10policy_hubIlyN4cuda3std3__44plusIlEEE10Policy1000EN6thrust24THRUST_300001_SM_1000_NS18transform_iteratorINSD_6detail14equal_to_valueIiEENSF_15normal_iteratorINSD_10device_ptrIiEEEEllEEPlyS9_llNS7_10__identityEEEvT0_T1_T2_T3_T4_T6_E12temp_storage+48];
	selp.b64 	%rd298, %rd297, 0, %p119;
	add.s64 	%rd299, %rd296, %rd298;
	setp.gt.u64 	%p120, %rd58, 160;
	ld.shared.u64 	%rd300, [_ZZN3cub18CUB_300001_SM_10006detail6reduce28DeviceReduceSingleTileKernelINS2_10policy_hubIlyN4cuda3std3__44plusIlEEE10Policy1000EN6thrust24THRUST_300001_SM_1000_NS18transform_iteratorINSD_6detail14equal_to_valueIiEENSF_15normal_iteratorINSD_10device_ptrIiEEEEllEEPlyS9_llNS7_10__identityEEEvT0_T1_T2_T3_T4_T6_E12temp_storage+56];
	selp.b64 	%rd301, %rd300, 0, %p120;
	add.s64 	%rd302, %rd299, %rd301;
	setp.gt.u64 	%p121, %rd58, 192;
	ld.shared.u64 	%rd303, [_ZZN3cub18CUB_300001_SM_10006detail6reduce28DeviceReduceSingleTileKernelINS2_10policy_hubIlyN4cuda3std3__44plusIlEEE10Policy1000EN6thrust24THRUST_300001_SM_1000_NS18transform_iteratorINSD_6detail14equal_to_valueIiEENSF_15normal_iteratorINSD_10device_ptrIiEEEEllEEPlyS9_llNS7_10__identityEEEvT0_T1_T2_T3_T4_T6_E12temp_storage+64];
	selp.b64 	%rd304, %rd303, 0, %p121;
	add.s64 	%rd305, %rd302, %rd304;
	setp.gt.u64 	%p122, %rd58, 224;
	ld.shared.u64 	%rd306, [_ZZN3cub18CUB_300001_SM_10006detail6reduce28DeviceReduceSingleTileKernelINS2_10policy_hubIlyN4cuda3std3__44plusIlEEE10Policy1000EN6thrust24THRUST_300001_SM_1000_NS18transform_iteratorINSD_6detail14equal_to_valueIiEENSF_15normal_iteratorINSD_10device_ptrIiEEEEllEEPlyS9_llNS7_10__identityEEEvT0_T1_T2_T3_T4_T6_E12temp_storage+72];
	selp.b64 	%rd307, %rd306, 0, %p122;
	add.s64 	%rd308, %rd305, %rd307;
	setp.gt.u64 	%p123, %rd58, 256;
	ld.shared.u64 	%rd309, [_ZZN3cub18CUB_300001_SM_10006detail6reduce28DeviceReduceSingleTileKernelINS2_10policy_hubIlyN4cuda3std3__44plusIlEEE10Policy1000EN6thrust24THRUST_300001_SM_1000_NS18transform_iteratorINSD_6detail14equal_to_valueIiEENSF_15normal_iteratorINSD_10device_ptrIiEEEEllEEPlyS9_llNS7_10__identityEEEvT0_T1_T2_T3_T4_T6_E12temp_storage+80];
	selp.b64 	%rd310, %rd309, 0, %p123;
	add.s64 	%rd311, %rd308, %rd310;
	setp.gt.u64 	%p124, %rd58, 288;
	ld.shared.u64 	%rd312, [_ZZN3cub18CUB_300001_SM_10006detail6reduce28DeviceReduceSingleTileKernelINS2_10policy_hubIlyN4cuda3std3__44plusIlEEE10Policy1000EN6thrust24THRUST_300001_SM_1000_NS18transform_iteratorINSD_6detail14equal_to_valueIiEENSF_15normal_iteratorINSD_10device_ptrIiEEEEllEEPlyS9_llNS7_10__identityEEEvT0_T1_T2_T3_T4_T6_E12temp_storage+88];
	selp.b64 	%rd313, %rd312, 0, %p124;
	add.s64 	%rd314, %rd311, %rd313;
	setp.gt.u64 	%p125, %rd58, 320;
	ld.shared.u64 	%rd315, [_ZZN3cub18CUB_300001_SM_10006detail6reduce28DeviceReduceSingleTileKernelINS2_10policy_hubIlyN4cuda3std3__44plusIlEEE10Policy1000EN6thrust24THRUST_300001_SM_1000_NS18transform_iteratorINSD_6detail14equal_to_valueIiEENSF_15normal_iteratorINSD_10device_ptrIiEEEEllEEPlyS9_llNS7_10__identityEEEvT0_T1_T2_T3_T4_T6_E12temp_storage+96];
	selp.b64 	%rd316, %rd315, 0, %p125;
	add.s64 	%rd317, %rd314, %rd316;
	setp.gt.u64 	%p126, %rd58, 352;
	ld.shared.u64 	%rd318, [_ZZN3cub18CUB_300001_SM_10006detail6reduce28DeviceReduceSingleTileKernelINS2_10policy_hubIlyN4cuda3std3__44plusIlEEE10Policy1000EN6thrust24THRUST_300001_SM_1000_NS18transform_iteratorINSD_6detail14equal_to_valueIiEENSF_15normal_iteratorINSD_10device_ptrIiEEEEllEEPlyS9_llNS7_10__identityEEEvT0_T1_T2_T3_T4_T6_E12temp_storage+104];
	selp.b64 	%rd319, %rd318, 0, %p126;
	add.s64 	%rd320, %rd317, %rd319;
	setp.gt.u64 	%p127, %rd58, 384;
	ld.shared.u64 	%rd321, [_ZZN3cub18CUB_300001_SM_10006detail6reduce28DeviceReduceSingleTileKernelINS2_10policy_hubIlyN4cuda3std3__44plusIlEEE10Policy1000EN6thrust24THRUST_300001_SM_1000_NS18transform_iteratorINSD_6detail14equal_to_valueIiEENSF_15normal_iteratorINSD_10device_ptrIiEEEEllEEPlyS9_llNS7_10__identityEEEvT0_T1_T2_T3_T4_T6_E12temp_storage+112];
	selp.b64 	%rd322, %rd321, 0, %p127;
	add.s64 	%rd323, %rd320, %rd322;
	setp.gt.u64 	%p128, %rd58, 416;
	ld.shared.u64 	%rd324, [_ZZN3cub18CUB_300001_SM_10006detail6reduce28DeviceReduceSingleTileKernelINS2_10policy_hubIlyN4cuda3std3__44plusIlEEE10Policy1000EN6thrust24THRUST_300001_SM_1000_NS18transform_iteratorINSD_6detail14equal_to_valueIiEENSF_15normal_iteratorINSD_10device_ptrIiEEEEllEEPlyS9_llNS7_10__identityEEEvT0_T1_T2_T3_T4_T6_E12temp_storage+120];
	selp.b64 	%rd325, %rd324, 0, %p128;
	add.s64 	%rd326, %rd323, %rd325;
	setp.gt.u64 	%p129, %rd58, 448;
	ld.shared.u64 	%rd327, [_ZZN3cub18CUB_300001_SM_10006detail6reduce28DeviceReduceSingleTileKernelINS2_10policy_hubIlyN4cuda3std3__44plusIlEEE10Policy1000EN6thrust24THRUST_300001_SM_1000_NS18transform_iteratorINSD_6detail14equal_to_valueIiEENSF_15normal_iteratorINSD_10device_ptrIiEEEEllEEPlyS9_llNS7_10__identityEEEvT0_T1_T2_T3_T4_T6_E12temp_storage+128];
	selp.b64 	%rd328, %rd327, 0, %p129;
	add.s64 	%rd329, %rd326, %rd328;
	setp.gt.u64 	%p130, %rd58, 480;
	ld.shared.u64 	%rd330, [_ZZN3cub18CUB_300001_SM_10006detail6reduce28DeviceReduceSingleTileKernelINS2_10policy_hubIlyN4cuda3std3__44plusIlEEE10Policy1000EN6thrust24THRUST_300001_SM_1000_NS18transform_iteratorINSD_6detail14equal_to_valueIiEENSF_15normal_iteratorINSD_10device_ptrIiEEEEllEEPlyS9_llNS7_10__identityEEEvT0_T1_T2_T3_T4_T6_E12temp_storage+136];
	selp.b64 	%rd331, %rd330, 0, %p130;
	add.s64 	%rd402, %rd329, %rd331;
	bra.uni 	$L__BB30_49;
$L__BB30_28:
	mov.u32 	%r25, %tid.x;
	cvt.u64.u32 	%rd25, %r25;
	mul.wide.u32 	%rd62, %r25, 4;
	add.s64 	%rd26, %rd2, %rd62;
	ld.global.u32 	%r49, [%rd26];
	setp.eq.s32 	%p3, %r49, %r43;
	selp.u64 	%rd63, 1, 0, %p3;
	ld.global.u32 	%r50, [%rd26+2048];
	setp.eq.s32 	%p4, %r50, %r43;
	selp.u64 	%rd64, 1, 0, %p4;
	ld.global.u32 	%r51, [%rd26+4096];
	setp.eq.s32 	%p5, %r51, %r43;
	selp.u64 	%rd65, 1, 0, %p5;
	ld.global.u32 	%r52, [%rd26+6144];
	setp.eq.s32 	%p6, %r52, %r43;
	selp.u64 	%rd66, 1, 0, %p6;
	ld.global.u32 	%r53, [%rd26+8192];
	setp.eq.s32 	%p7, %r53, %r43;
	selp.u64 	%rd67, 1, 0, %p7;
	ld.global.u32 	%r54, [%rd26+10240];
	setp.eq.s32 	%p8, %r54, %r43;
	selp.u64 	%rd68, 1, 0, %p8;
	ld.global.u32 	%r55, [%rd26+12288];
	setp.eq.s32 	%p9, %r55, %r43;
	selp.u64 	%rd69, 1, 0, %p9;
	add.s64 	%rd70, %rd64, %rd63;
	add.s64 	%rd71, %rd70, %rd65;
	add.s64 	%rd72, %rd71, %rd66;
	add.s64 	%rd73, %rd72, %rd67;
	add.s64 	%rd74, %rd73, %rd68;
	add.s64 	%rd401, %rd74, %rd69;
	add.s64 	%rd28, %rd58, -3584;
	setp.lt.u64 	%p10, %rd28, 3584;
	mov.b64 	%rd390, 3584;
	@%p10 bra 	$L__BB30_32;
	mov.b64 	%rd390, 3584;
$L__BB30_30:
	shl.b64 	%rd76, %rd390, 2;
	add.s64 	%rd77, %rd26, %rd76;
	ld.global.u32 	%r56, [%rd77];
	setp.eq.s32 	%p11, %r56, %r43;
	selp.u64 	%rd78, 1, 0, %p11;
	ld.global.u32 	%r57, [%rd77+2048];
	setp.eq.s32 	%p12, %r57, %r43;
	selp.u64 	%rd79, 1, 0, %p12;
	ld.global.u32 	%r58, [%rd77+4096];
	setp.eq.s32 	%p13, %r58, %r43;
	selp.u64 	%rd80, 1, 0, %p13;
	ld.global.u32 	%r59, [%rd77+6144];
	setp.eq.s32 	%p14, %r59, %r43;
	selp.u64 	%rd81, 1, 0, %p14;
	ld.global.u32 	%r60, [%rd77+8192];
	setp.eq.s32 	%p15, %r60, %r43;
	selp.u64 	%rd82, 1, 0, %p15;
	ld.global.u32 	%r61, [%rd77+10240];
	setp.eq.s32 	%p16, %r61, %r43;
	selp.u64 	%rd83, 1, 0, %p16;
	ld.global.u32 	%r62, [%rd77+12288];
	setp.eq.s32 	%p17, %r62, %r43;
	selp.u64 	%rd84, 1, 0, %p17;
	add.s64 	%rd85, %rd401, %rd78;
	add.s64 	%rd86, %rd85, %rd79;
	add.s64 	%rd87, %rd86, %rd80;
	add.s64 	%rd88, %rd87, %rd81;
	add.s64 	%rd89, %rd88, %rd82;
	add.s64 	%rd90, %rd89, %rd83;
	add.s64 	%rd401, %rd90, %rd84;
	sub.s64 	%rd91, %rd58, %rd390;
	setp.lt.u64 	%p18, %rd91, 3584;
	@%p18 bra 	$L__BB30_45;
	add.s64 	%rd390, %rd390, 3584;
	setp.le.u64 	%p19, %rd390, %rd28;
	@%p19 bra 	$L__BB30_30;
$L__BB30_32:
	setp.le.u64 	%p20, %rd58, %rd390;
	cvt.u32.u64 	%r63, %rd390;
	cvt.u32.u64 	%r64, %rd58;
	sub.s32 	%r65, %r64, %r63;
	setp.ge.s32 	%p21, %r25, %r65;
	or.pred  	%p22, %p20, %p21;
	@%p22 bra 	$L__BB30_45;
	not.b32 	%r68, %r25;
	add.s32 	%r69, %r68, %r64;
	sub.s32 	%r71, %r69, %r63;
	shr.u32 	%r72, %r71, 9;
	add.s32 	%r26, %r72, 1;
	and.b32  	%r27, %r26, 15;
	setp.lt.u32 	%p23, %r71, 7680;
	mov.u32 	%r322, %r25;
	@%p23 bra 	$L__BB30_36;
	and.b32  	%r73, %r26, 16777200;
	neg.s32 	%r320, %r73;
	add.s64 	%rd93, %rd390, %rd25;
	shl.b64 	%rd94, %rd93, 2;
	add.s64 	%rd95, %rd94, %rd2;
	add.s64 	%rd391, %rd95, 16384;
	mov.u32 	%r322, %r25;
$L__BB30_35:
	.pragma "nounroll";
	ld.global.u32 	%r74, [%rd391+-16384];
	setp.eq.s32 	%p24, %r74, %r43;
	selp.u64 	%rd96, 1, 0, %p24;
	add.s64 	%rd97, %rd401, %rd96;
	ld.global.u32 	%r75, [%rd391+-14336];
	setp.eq.s32 	%p25, %r75, %r43;
	selp.u64 	%rd98, 1, 0, %p25;
	add.s64 	%rd99, %rd97, %rd98;
	ld.global.u32 	%r76, [%rd391+-12288];
	setp.eq.s32 	%p26, %r76, %r43;
	selp.u64 	%rd100, 1, 0, %p26;
	add.s64 	%rd101, %rd99, %rd100;
	ld.global.u32 	%r77, [%rd391+-10240];
	setp.eq.s32 	%p27, %r77, %r43;
	selp.u64 	%rd102, 1, 0, %p27;
	add.s64 	%rd103, %rd101, %rd102;
	ld.global.u32 	%r78, [%rd391+-8192];
	setp.eq.s32 	%p28, %r78, %r43;
	selp.u64 	%rd104, 1, 0, %p28;
	add.s64 	%rd105, %rd103, %rd104;
	ld.global.u32 	%r79, [%rd391+-6144];
	setp.eq.s32 	%p29, %r79, %r43;
	selp.u64 	%rd106, 1, 0, %p29;
	add.s64 	%rd107, %rd105, %rd106;
	ld.global.u32 	%r80, [%rd391+-4096];
	setp.eq.s32 	%p30, %r80, %r43;
	selp.u64 	%rd108, 1, 0, %p30;
	add.s64 	%rd109, %rd107, %rd108;
	ld.global.u32 	%r81, [%rd391+-2048];
	setp.eq.s32 	%p31, %r81, %r43;
	selp.u64 	%rd110, 1, 0, %p31;
	add.s64 	%rd111, %rd109, %rd110;
	ld.global.u32 	%r82, [%rd391];
	setp.eq.s32 	%p32, %r82, %r43;
	selp.u64 	%rd112, 1, 0, %p32;
	add.s64 	%rd113, %rd111, %rd112;
	ld.global.u32 	%r83, [%rd391+2048];
	setp.eq.s32 	%p33, %r83, %r43;
	selp.u64 	%rd114, 1, 0, %p33;
	add.s64 	%rd115, %rd113, %rd114;
	ld.global.u32 	%r84, [%rd391+4096];
	setp.eq.s32 	%p34, %r84, %r43;
	selp.u64 	%rd116, 1, 0, %p34;
	add.s64 	%rd117, %rd115, %rd116;
	ld.global.u32 	%r85, [%rd391+6144];
	setp.eq.s32 	%p35, %r85, %r43;
	selp.u64 	%rd118, 1, 0, %p35;
	add.s64 	%rd119, %rd117, %rd118;
	ld.global.u32 	%r86, [%rd391+8192];
	setp.eq.s32 	%p36, %r86, %r43;
	selp.u64 	%rd120, 1, 0, %p36;
	add.s64 	%rd121, %rd119, %rd120;
	ld.global.u32 	%r87, [%rd391+10240];
	setp.eq.s32 	%p37, %r87, %r43;
	selp.u64 	%rd122, 1, 0, %p37;
	add.s64 	%rd123, %rd121, %rd122;
	ld.global.u32 	%r88, [%rd391+12288];
	setp.eq.s32 	%p38, %r88, %r43;
	selp.u64 	%rd124, 1, 0, %p38;
	add.s64 	%rd125, %rd123, %rd124;
	ld.global.u32 	%r89, [%rd391+14336];
	setp.eq.s32 	%p39, %r89, %r43;
	selp.u64 	%rd126, 1, 0, %p39;
	add.s64 	%rd401, %rd125, %rd126;
	add.s32 	%r322, %r322, 8192;
	add.s32 	%r320, %r320, 16;
	add.s64 	%rd391, %rd391, 32768;
	setp.ne.s32 	%p40, %r320, 0;
	@%p40 bra 	$L__BB30_35;
$L__BB30_36:
	setp.eq.s32 	%p41, %r27, 0;
	@%p41 bra 	$L__BB30_45;
	and.b32  	%r34, %r26, 7;
	setp.lt.u32 	%p42, %r27, 8;
	@%p42 bra 	$L__BB30_39;
	cvt.u64.u32 	%rd128, %r322;
	add.s64 	%rd129, %rd390, %rd128;
	shl.b64 	%rd130, %rd129, 2;
	add.s64 	%rd131, %rd2, %rd130;
	ld.global.u32 	%r90, [%rd131];
	setp.eq.s32 	%p43, %r90, %r43;
	selp.u64 	%rd132, 1, 0, %p43;
	add.s64 	%rd133, %rd401, %rd132;
	ld.global.u32 	%r91, [%rd131+2048];
	setp.eq.s32 	%p44, %r91, %r43;
	selp.u64 	%rd134, 1, 0, %p44;
	add.s64 	%rd135, %rd133, %rd134;
	ld.global.u32 	%r92, [%rd131+4096];
	setp.eq.s32 	%p45, %r92, %r43;
	selp.u64 	%rd136, 1, 0, %p45;
	add.s64 	%rd137, %rd135, %rd136;
	ld.global.u32 	%r93, [%rd131+6144];
	setp.eq.s32 	%p46, %r93, %r43;
	selp.u64 	%rd138, 1, 0, %p46;
	add.s64 	%rd139, %rd137, %rd138;
	ld.global.u32 	%r94, [%rd131+8192];
	setp.eq.s32 	%p47, %r94, %r43;
	selp.u64 	%rd140, 1, 0, %p47;
	add.s64 	%rd141, %rd139, %rd140;
	ld.global.u32 	%r95, [%rd131+10240];
	setp.eq.s32 	%p48, %r95, %r43;
	selp.u64 	%rd142, 1, 0, %p48;
	add.s64 	%rd143, %rd141, %rd142;
	ld.global.u32 	%r96, [%rd131+12288];
	setp.eq.s32 	%p49, %r96, %r43;
	selp.u64 	%rd144, 1, 0, %p49;
	add.s64 	%rd145, %rd143, %rd144;
	ld.global.u32 	%r97, [%rd131+14336];
	setp.eq.s32 	%p50, %r97, %r43;
	selp.u64 	%rd146, 1, 0, %p50;
	add.s64 	%rd401, %rd145, %rd146;
	add.s32 	%r322, %r322, 4096;
$L__BB30_39:
	setp.eq.s32 	%p51, %r34, 0;
	@%p51 bra 	$L__BB30_45;
	and.b32  	%r37, %r26, 3;
	setp.lt.u32 	%p52, %r34, 4;
	@%p52 bra 	$L__BB30_42;
	cvt.u64.u32 	%rd148, %r322;
	add.s64 	%rd149, %rd390, %rd148;
	shl.b64 	%rd150, %rd149, 2;
	add.s64 	%rd151, %rd2, %rd150;
	ld.global.u32 	%r98, [%rd151];
	setp.eq.s32 	%p53, %r98, %r43;
	selp.u64 	%rd152, 1, 0, %p53;
	add.s64 	%rd153, %rd401, %rd152;
	ld.global.u32 	%r99, [%rd151+2048];
	setp.eq.s32 	%p54, %r99, %r43;
	selp.u64 	%rd154, 1, 0, %p54;
	add.s64 	%rd155, %rd153, %rd154;
	ld.global.u32 	%r100, [%rd151+4096];
	setp.eq.s32 	%p55, %r100, %r43;
	selp.u64 	%rd156, 1, 0, %p55;
	add.s64 	%rd157, %rd155, %rd156;
	ld.global.u32 	%r101, [%rd151+6144];
	setp.eq.s32 	%p56, %r101, %r43;
	selp.u64 	%rd158, 1, 0, %p56;
	add.s64 	%rd401, %rd157, %rd158;
	add.s32 	%r322, %r322, 2048;
$L__BB30_42:
	setp.eq.s32 	%p57, %r37, 0;
	@%p57 bra 	$L__BB30_45;
	cvt.u64.u32 	%rd159, %r322;
	add.s64 	%rd160, %rd390, %rd159;
	shl.b64 	%rd161, %rd160, 2;
	add.s64 	%rd399, %rd2, %rd161;
	neg.s32 	%r325, %r37;
$L__BB30_44:
	.pragma "nounroll";
	ld.global.u32 	%r102, [%rd399];
	setp.eq.s32 	%p58, %r102, %r43;
	selp.u64 	%rd162, 1, 0, %p58;
	add.s64 	%rd401, %rd401, %rd162;
	add.s64 	%rd399, %rd399, 2048;
	add.s32 	%r325, %r325, 1;
	setp.ne.s32 	%p59, %r325, 0;
	@%p59 bra 	$L__BB30_44;
$L__BB30_45:
	// begin inline asm
	mov.u32 %r103, %laneid;
	// end inline asm
	mov.b64 	{%r105, %r110}, %rd401;
	mov.b32 	%r111, 1;
	mov.b32 	%r152, 31;
	mov.b32 	%r153, -1;
	// begin inline asm
	shfl.sync.down.b32 %r104, %r105, %r111, %r152, %r153;
	// end inline asm
	// begin inline asm
	shfl.sync.down.b32 %r109, %r110, %r111, %r152, %r153;
	// end inline asm
	mov.b64 	%rd163, {%r104, %r109};
	setp.gt.s32 	%p60, %r103, 30;
	selp.b64 	%rd164, 0, %rd163, %p60;
	add.s64 	%rd165, %rd164, %rd401;
	mov.b64 	{%r115, %r120}, %rd165;
	mov.b32 	%r121, 2;
	// begin inline asm
	shfl.sync.down.b32 %r114, %r115, %r121, %r152, %r153;
	// end inline asm
	// begin inline asm
	shfl.sync.down.b32 %r119, %r120, %r121, %r152, %r153;
	// end inline asm
	mov.b64 	%rd166, {%r114, %r119};
	setp.gt.s32 	%p61, %r103, 29;
	selp.b64 	%rd167, 0, %rd166, %p61;
	add.s64 	%rd168, %rd167, %rd165;
	mov.b64 	{%r125, %r130}, %rd168;
	mov.b32 	%r131, 4;
	// begin inline asm
	shfl.sync.down.b32 %r124, %r125, %r131, %r152, %r153;
	// end inline asm
	// begin inline asm
	shfl.sync.down.b32 %r129, %r130, %r131, %r152, %r153;
	// end inline asm
	mov.b64 	%rd169, {%r124, %r129};
	setp.gt.s32 	%p62, %r103, 27;
	selp.b64 	%rd170, 0, %rd169, %p62;
	add.s64 	%rd171, %rd170, %rd168;
	mov.b64 	{%r135, %r140}, %rd171;
	mov.b32 	%r141, 8;
	// begin inline asm
	shfl.sync.down.b32 %r134, %r135, %r141, %r152, %r153;
	// end inline asm
	// begin inline asm
	shfl.sync.down.b32 %r139, %r140, %r141, %r152, %r153;
	// end inline asm
	mov.b64 	%rd172, {%r134, %r139};
	setp.gt.s32 	%p63, %r103, 23;
	selp.b64 	%rd173, 0, %rd172, %p63;
	add.s64 	%rd174, %rd173, %rd171;
	mov.b64 	{%r145, %r150}, %rd174;
	mov.b32 	%r151, 16;
	// begin inline asm
	shfl.sync.down.b32 %r144, %r145, %r151, %r152, %r153;
	// end inline asm
	// begin inline asm
	shfl.sync.down.b32 %r149, %r150, %r151, %r152, %r153;
	// end inline asm
	mov.b64 	%rd175, {%r144, %r149};
	setp.gt.s32 	%p64, %r103, 15;
	selp.b64 	%rd176, 0, %rd175, %p64;
	add.s64 	%rd402, %rd176, %rd174;
	setp.ne.s32 	%p65, %r103, 0;
	@%p65 bra 	$L__BB30_47;
	shr.u32 	%r154, %r25, 2;
	and.b32  	%r155, %r154, 248;
	mov.u32 	%r156, _ZZN3cub18CUB_300001_SM_10006detail6reduce28DeviceReduceSingleTileKernelINS2_10policy_hubIlyN4cuda3std3__44plusIlEEE10Policy1000EN6thrust24THRUST_300001_SM_1000_NS18transform_iteratorINSD_6detail14equal_to_valueIiEENSF_15normal_iteratorINSD_10device_ptrIiEEEEllEEPlyS9_llNS7_10__identityEEEvT0_T1_T2_T3_T4_T6_E12temp_storage;
	add.s32 	%r157, %r156, %r155;
	st.shared.u64 	[%r157+16], %rd402;
$L__BB30_47:
	bar.sync 	0;
	setp.ne.s32 	%p66, %r25, 0;
	@%p66 bra 	$L__BB30_49;
	ld.shared.u64 	%rd177, [_ZZN3cub18CUB_300001_SM_10006detail6reduce28DeviceReduceSingleTileKernelINS2_10policy_hubIlyN4cuda3std3__44plusIlEEE10Policy1000EN6thrust24THRUST_300001_SM_1000_NS18transform_iteratorINSD_6detail14equal_to_valueIiEENSF_15normal_iteratorINSD_10device_ptrIiEEEEllEEPlyS9_llNS7_10__identityEEEvT0_T1_T2_T3_T4_T6_E12temp_storage+24];
	add.s64 	%rd178, %rd177, %rd402;
	ld.shared.u64 	%rd179, [_ZZN3cub18CUB_300001_SM_10006detail6reduce28DeviceReduceSingleTileKernelINS2_10policy_hubIlyN4cuda3std3__44plusIlEEE10Policy1000EN6thrust24THRUST_300001_SM_1000_NS18transform_iteratorINSD_6detail14equal_to_valueIiEENSF_15normal_iteratorINSD_10device_ptrIiEEEEllEEPlyS9_llNS7_10__identityEEEvT0_T1_T2_T3_T4_T6_E12temp_storage+32];
	add.s64 	%rd180, %rd178, %rd179;
	ld.shared.u64 	%rd181, [_ZZN3cub18CUB_300001_SM_10006detail6reduce28DeviceReduceSingleTileKernelINS2_10policy_hubIlyN4cuda3std3__44plusIlEEE10Policy1000EN6thrust24THRUST_300001_SM_1000_NS18transform_iteratorINSD_6detail14equal_to_valueIiEENSF_15normal_iteratorINSD_10device_ptrIiEEEEllEEPlyS9_llNS7_10__identityEEEvT0_T1_T2_T3_T4_T6_E12temp_storage+40];
	add.s64 	%rd182, %rd180, %rd181;
	ld.shared.u64 	%rd183, [_ZZN3cub18CUB_300001_SM_10006detail6reduce28DeviceReduceSingleTileKernelINS2_10policy_hubIlyN4cuda3std3__44plusIlEEE10Policy1000EN6thrust24THRUST_300001_SM_1000_NS18transform_iteratorINSD_6detail14equal_to_valueIiEENSF_15normal_iteratorINSD_10device_ptrIiEEEEllEEPlyS9_llNS7_10__identityEEEvT0_T1_T2_T3_T4_T6_E12temp_storage+48];
	add.s64 	%rd184, %rd182, %rd183;
	ld.shared.u64 	%rd185, [_ZZN3cub18CUB_300001_SM_10006detail6reduce28DeviceReduceSingleTileKernelINS2_10policy_hubIlyN4cuda3std3__44plusIlEEE10Policy1000EN6thrust24THRUST_300001_SM_1000_NS18transform_iteratorINSD_6detail14equal_to_valueIiEENSF_15normal_iteratorINSD_10device_ptrIiEEEEllEEPlyS9_llNS7_10__identityEEEvT0_T1_T2_T3_T4_T6_E12temp_storage+56];
	add.s64 	%rd186, %rd184, %rd185;
	ld.shared.u64 	%rd187, [_ZZN3cub18CUB_300001_SM_10006detail6reduce28DeviceReduceSingleTileKernelINS2_10policy_hubIlyN4cuda3std3__44plusIlEEE10Policy1000EN6thrust24THRUST_300001_SM_1000_NS18transform_iteratorINSD_6detail14equal_to_valueIiEENSF_15normal_iteratorINSD_10device_ptrIiEEEEllEEPlyS9_llNS7_10__identityEEEvT0_T1_T2_T3_T4_T6_E12temp_storage+64];
	add.s64 	%rd188, %rd186, %rd187;
	ld.shared.u64 	%rd189, [_ZZN3cub18CUB_300001_SM_10006detail6reduce28DeviceReduceSingleTileKernelINS2_10policy_hubIlyN4cuda3std3__44plusIlEEE10Policy1000EN6thrust24THRUST_300001_SM_1000_NS18transform_iteratorINSD_6detail14equal_to_valueIiEENSF_15normal_iteratorINSD_10device_ptrIiEEEEllEEPlyS9_llNS7_10__identityEEEvT0_T1_T2_T3_T4_T6_E12temp_storage+72];
	add.s64 	%rd190, %rd188, %rd189;
	ld.shared.u64 	%rd191, [_ZZN3cub18CUB_300001_SM_10006detail6reduce28DeviceReduceSingleTileKernelINS2_10policy_hubIlyN4cuda3std3__44plusIlEEE10Policy1000EN6thrust24THRUST_300001_SM_1000_NS18transform_iteratorINSD_6detail14equal_to_valueIiEENSF_15normal_iteratorINSD_10device_ptrIiEEEEllEEPlyS9_llNS7_10__identityEEEvT0_T1_T2_T3_T4_T6_E12temp_storage+80];
	add.s64 	%rd192, %rd190, %rd191;
	ld.shared.u64 	%rd193, [_ZZN3cub18CUB_300001_SM_10006detail6reduce28DeviceReduceSingleTileKernelINS2_10policy_hubIlyN4cuda3std3__44plusIlEEE10Policy1000EN6thrust24THRUST_300001_SM_1000_NS18transform_iteratorINSD_6detail14equal_to_valueIiEENSF_15normal_iteratorINSD_10device_ptrIiEEEEllEEPlyS9_llNS7_10__identityEEEvT0_T1_T2_T3_T4_T6_E12temp_storage+88];
	add.s64 	%rd194, %rd192, %rd193;
	ld.shared.u64 	%rd195, [_ZZN3cub18CUB_300001_SM_10006detail6reduce28DeviceReduceSingleTileKernelINS2_10policy_hubIlyN4cuda3std3__44plusIlEEE10Policy1000EN6thrust24THRUST_300001_SM_1000_NS18transform_iteratorINSD_6detail14equal_to_valueIiEENSF_15normal_iteratorINSD_10device_ptrIiEEEEllEEPlyS9_llNS7_10__identityEEEvT0_T1_T2_T3_T4_T6_E12temp_storage+96];
	add.s64 	%rd196, %rd194, %rd195;
	ld.shared.u64 	%rd197, [_ZZN3cub18CUB_300001_SM_10006detail6reduce28DeviceReduceSingleTileKernelINS2_10policy_hubIlyN4cuda3std3__44plusIlEEE10Policy1000EN6thrust24THRUST_300001_SM_1000_NS18transform_iteratorINSD_6detail14equal_to_valueIiEENSF_15normal_iteratorINSD_10device_ptrIiEEEEllEEPlyS9_llNS7_10__identityEEEvT0_T1_T2_T3_T4_T6_E12temp_storage+104];
	add.s64 	%rd198, %rd196, %rd197;
	ld.shared.u64 	%rd199, [_ZZN3cub18CUB_300001_SM_10006detail6reduce28DeviceReduceSingleTileKernelINS2_10policy_hubIlyN4cuda3std3__44plusIlEEE10Policy1000EN6thrust24THRUST_300001_SM_1000_NS18transform_iteratorINSD_6detail14equal_to_valueIiEENSF_15normal_iteratorINSD_10device_ptrIiEEEEllEEPlyS9_llNS7_10__identityEEEvT0_T1_T2_T3_T4_T6_E12temp_storage+112];
	add.s64 	%rd200, %rd198, %rd199;
	ld.shared.u64 	%rd201, [_ZZN3cub18CUB_300001_SM_10006detail6reduce28DeviceReduceSingleTileKernelINS2_10policy_hubIlyN4cuda3std3__44plusIlEEE10Policy1000EN6thrust24THRUST_300001_SM_1000_NS18transform_iteratorINSD_6detail14equal_to_valueIiEENSF_15normal_iteratorINSD_10device_ptrIiEEEEllEEPlyS9_llNS7_10__identityEEEvT0_T1_T2_T3_T4_T6_E12temp_storage+120];
	add.s64 	%rd202, %rd200, %rd201;
	ld.shared.u64 	%rd203, [_ZZN3cub18CUB_300001_SM_10006detail6reduce28DeviceReduceSingleTileKernelINS2_10policy_hubIlyN4cuda3std3__44plusIlEEE10Policy1000EN6thrust24THRUST_300001_SM_1000_NS18transform_iteratorINSD_6detail14equal_to_valueIiEENSF_15normal_iteratorINSD_10device_ptrIiEEEEllEEPlyS9_llNS7_10__identityEEEvT0_T1_T2_T3_T4_T6_E12temp_storage+128];
	add.s64 	%rd204, %rd202, %rd203;
	ld.shared.u64 	%rd205, [_ZZN3cub18CUB_300001_SM_10006detail6reduce28DeviceReduceSingleTileKernelINS2_10policy_hubIlyN4cuda3std3__44plusIlEEE10Policy1000EN6thrust24THRUST_300001_SM_1000_NS18transform_iteratorINSD_6detail14equal_to_valueIiEENSF_15normal_iteratorINSD_10device_ptrIiEEEEllEEPlyS9_llNS7_10__identityEEEvT0_T1_T2_T3_T4_T6_E12temp_storage+136];
	add.s64 	%rd402, %rd204, %rd205;
$L__BB30_49:
	mov.u32 	%r310, %tid.x;
	setp.ne.s32 	%p138, %r310, 0;
	@%p138 bra 	$L__BB30_51;
	add.s64 	%rd375, %rd402, %rd59;
	st.global.u64 	[%rd1], %rd375;
$L__BB30_51:
	ret;

}
	// .globl	_ZN3cub18CUB_300001_SM_10006detail6reduce18DeviceReduceKernelINS2_10policy_hubIlyN4cuda3std3__44plusIlEEE10Policy1000EN6thrust24THRUST_300001_SM_1000_NS18transform_iteratorINSD_6detail14equal_to_valueIiEENSF_15normal_iteratorINSD_10device_ptrIiEEEEllEEyS9_lNS7_10__identityEEEvT0_PT3_T1_NS0_13GridEvenShareISR_EET2_T4_
.visible .entry _ZN3cub18CUB_300001_SM_10006detail6reduce18DeviceReduceKernelINS2_10policy_hubIlyN4cuda3std3__44plusIlEEE10Policy1000EN6thrust24THRUST_300001_SM_1000_NS18transform_iteratorINSD_6detail14equal_to_valueIiEENSF_15normal_iteratorINSD_10device_ptrIiEEEEllEEyS9_lNS7_10__identityEEEvT0_PT3_T1_NS0_13GridEvenShareISR_EET2_T4_(
	.param .align 8 .b8 _ZN3cub18CUB_300001_SM_10006detail6reduce18DeviceReduceKernelINS2_10policy_hubIlyN4cuda3std3__44plusIlEEE10Policy1000EN6thrust24THRUST_300001_SM_1000_NS18transform_iteratorINSD_6detail14equal_to_valueIiEENSF_15normal_iteratorINSD_10device_ptrIiEEEEllEEyS9_lNS7_10__identityEEEvT0_PT3_T1_NS0_13GridEvenShareISR_EET2_T4__param_0[16],
	.param .u64 .ptr .align 1 _ZN3cub18CUB_300001_SM_10006detail6reduce18DeviceReduceKernelINS2_10policy_hubIlyN4cuda3std3__44plusIlEEE10Policy1000EN6thrust24THRUST_300001_SM_1000_NS18transform_iteratorINSD_6detail14equal_to_valueIiEENSF_15normal_iteratorINSD_10device_ptrIiEEEEllEEyS9_lNS7_10__identityEEEvT0_PT3_T1_NS0_13GridEvenShareISR_EET2_T4__param_1,
	.param .u64 _ZN3cub18CUB_300001_SM_10006detail6reduce18DeviceReduceKernelINS2_10policy_hubIlyN4cuda3std3__44plusIlEEE10Policy1000EN6thrust24THRUST_300001_SM_1000_NS18transform_iteratorINSD_6detail14equal_to_valueIiEENSF_15normal_iteratorINSD_10device_ptrIiEEEEllEEyS9_lNS7_10__identityEEEvT0_PT3_T1_NS0_13GridEvenShareISR_EET2_T4__param_2,
	.param .align 8 .b8 _ZN3cub18CUB_300001_SM_10006detail6reduce18DeviceReduceKernelINS2_10policy_hubIlyN4cuda3std3__44plusIlEEE10Policy1000EN6thrust24THRUST_300001_SM_1000_NS18transform_iteratorINSD_6detail14equal_to_valueIiEENSF_15normal_iteratorINSD_10device_ptrIiEEEEllEEyS9_lNS7_10__identityEEEvT0_PT3_T1_NS0_13GridEvenShareISR_EET2_T4__param_3[72],
	.param .align 1 .b8 _ZN3cub18CUB_300001_SM_10006detail6reduce18DeviceReduceKernelINS2_10policy_hubIlyN4cuda3std3__44plusIlEEE10Policy1000EN6thrust24THRUST_300001_SM_1000_NS18transform_iteratorINSD_6detail14equal_to_valueIiEENSF_15normal_iteratorINSD_10device_ptrIiEEEEllEEyS9_lNS7_10__identityEEEvT0_PT3_T1_NS0_13GridEvenShareISR_EET2_T4__param_4[1],
	.param .align 1 .b8 _ZN3cub18CUB_300001_SM_10006detail6reduce18DeviceReduceKernelINS2_10policy_hubIlyN4cuda3std3__44plusIlEEE10Policy1000EN6thrust24THRUST_300001_SM_1000_NS18transform_iteratorINSD_6detail14equal_to_valueIiEENSF_15normal_iteratorINSD_10device_ptrIiEEEEllEEyS9_lNS7_10__identityEEEvT0_PT3_T1_NS0_13GridEvenShareISR_EET2_T4__param_5[1]
)
.maxntid 512
{
	.reg .pred 	%p<138>;
	.reg .b16 	%rs<4>;
	.reg .b32 	%r<354>;
	.reg .b64 	%rd<420>;
	// demoted variable
	.shared .align 8 .b8 _ZZN3cub18CUB_300001_SM_10006detail6reduce18DeviceReduceKernelINS2_10policy_hubIlyN4cuda3std3__44plusIlEEE10Policy1000EN6thrust24THRUST_300001_SM_1000_NS18transform_iteratorINSD_6detail14equal_to_valueIiEENSF_15normal_iteratorINSD_10device_ptrIiEEEEllEEyS9_lNS7_10__identityEEEvT0_PT3_T1_NS0_13GridEvenShareISR_EET2_T4_E12temp_storage[152];
	ld.param.u32 	%r2, [_ZN3cub18CUB_300001_SM_10006detail6reduce18DeviceReduceKernelINS2_10policy_hubIlyN4cuda3std3__44plusIlEEE10Policy1000EN6thrust24THRUST_300001_SM_1000_NS18transform_iteratorINSD_6detail14equal_to_valueIiEENSF_15normal_iteratorINSD_10device_ptrIiEEEEllEEyS9_lNS7_10__identityEEEvT0_PT3_T1_NS0_13GridEvenShareISR_EET2_T4__param_0+8];
	ld.param.u64 	%rd1, [_ZN3cub18CUB_300001_SM_10006detail6reduce18DeviceReduceKernelINS2_10policy_hubIlyN4cuda3std3__44plusIlEEE10Policy1000EN6thrust24THRUST_300001_SM_1000_NS18transform_iteratorINSD_6detail14equal_to_valueIiEENSF_15normal_iteratorINSD_10device_ptrIiEEEEllEEyS9_lNS7_10__identityEEEvT0_PT3_T1_NS0_13GridEvenShareISR_EET2_T4__param_3+32];
	ld.param.u32 	%r1, [_ZN3cub18CUB_300001_SM_10006detail6reduce18DeviceReduceKernelINS2_10policy_hubIlyN4cuda3std3__44plusIlEEE10Policy1000EN6thrust24THRUST_300001_SM_1000_NS18transform_iteratorINSD_6detail14equal_to_valueIiEENSF_15normal_iteratorINSD_10device_ptrIiEEEEllEEyS9_lNS7_10__identityEEEvT0_PT3_T1_NS0_13GridEvenShareISR_EET2_T4__param_3+40];
	ld.param.u64 	%rd64, [_ZN3cub18CUB_300001_SM_10006detail6reduce18DeviceReduceKernelINS2_10policy_hubIlyN4cuda3std3__44plusIlEEE10Policy1000EN6thrust24THRUST_300001_SM_1000_NS18transform_iteratorINSD_6detail14equal_to_valueIiEENSF_15normal_iteratorINSD_10device_ptrIiEEEEllEEyS9_lNS7_10__identityEEEvT0_PT3_T1_NS0_13GridEvenShareISR_EET2_T4__param_0];
	cvta.to.global.u64 	%rd2, %rd64;
	mov.u32 	%r3, %ctaid.x;
	mul.lo.s32 	%r51, %r1, 3584;
	cvt.s64.s32 	%rd3, %r51;
	mul.lo.s32 	%r52, %r3, 3584;
	cvt.u64.u32 	%rd4, %r52;
	sub.s64 	%rd5, %rd1, %rd4;
	setp.gt.u64 	%p1, %rd5, 3583;
	@%p1 bra 	$L__BB31_25;
	cvt.u32.u64 	%r180, %rd4;
	cvt.u32.u64 	%r4, %rd1;
	sub.s32 	%r5, %r4, %r180;
	mov.u32 	%r6, %tid.x;
	setp.ge.s32 	%p66, %r6, %r5;
	mov.b64 	%rd403, 0;
	mov.u32 	%r341, %r6;
	@%p66 bra 	$L__BB31_3;
	add.s32 	%r182, %r180, %r6;
	mul.wide.u32 	%rd214, %r182, 4;
	add.s64 	%rd215, %rd2, %rd214;
	ld.global.u32 	%r183, [%rd215];
	setp.eq.s32 	%p67, %r183, %r2;
	selp.u64 	%rd403, 1, 0, %p67;
	add.s32 	%r341, %r6, 512;
$L__BB31_3:
	setp.ge.s32 	%p68, %r341, %r5;
	@%p68 bra 	$L__BB31_16;
	not.b32 	%r185, %r341;
	add.s32 	%r186, %r185, %r4;
	sub.s32 	%r187, %r186, %r180;
	shr.u32 	%r188, %r187, 9;
	add.s32 	%r9, %r188, 1;
	and.b32  	%r10, %r9, 15;
	setp.lt.u32 	%p69, %r187, 7680;
	@%p69 bra 	$L__BB31_7;
	and.b32  	%r189, %r9, 16777200;
	neg.s32 	%r339, %r189;
	mul.wide.u32 	%rd217, %r3, 14336;
	mul.wide.u32 	%rd218, %r341, 4;
	add.s64 	%rd219, %rd217, %rd218;
	add.s64 	%rd220, %rd219, %rd2;
	add.s64 	%rd394, %rd220, 16384;
$L__BB31_6:
	.pragma "nounroll";
	ld.global.u32 	%r190, [%rd394+-16384];
	setp.eq.s32 	%p70, %r190, %r2;
	selp.u64 	%rd221, 1, 0, %p70;
	add.s64 	%rd222, %rd403, %rd221;
	ld.global.u32 	%r191, [%rd394+-14336];
	setp.eq.s32 	%p71, %r191, %r2;
	selp.u64 	%rd223, 1, 0, %p71;
	add.s64 	%rd224, %rd222, %rd223;
	ld.global.u32 	%r192, [%rd394+-12288];
	setp.eq.s32 	%p72, %r192, %r2;
	selp.u64 	%rd225, 1, 0, %p72;
	add.s64 	%rd226, %rd224, %rd225;
	ld.global.u32 	%r193, [%rd394+-10240];
	setp.eq.s32 	%p73, %r193, %r2;
	selp.u64 	%rd227, 1, 0, %p73;
	add.s64 	%rd228, %rd226, %rd227;
	ld.global.u32 	%r194, [%rd394+-8192];
	setp.eq.s32 	%p74, %r194, %r2;
	selp.u64 	%rd229, 1, 0, %p74;
	add.s64 	%rd230, %rd228, %rd229;
	ld.global.u32 	%r195, [%rd394+-6144];
	setp.eq.s32 	%p75, %r195, %r2;
	selp.u64 	%rd231, 1, 0, %p75;
	add.s64 	%rd232, %rd230, %rd231;
	ld.global.u32 	%r196, [%rd394+-4096];
	setp.eq.s32 	%p76, %r196, %r2;
	selp.u64 	%rd233, 1, 0, %p76;
	add.s64 	%rd234, %rd232, %rd233;
	ld.global.u32 	%r197, [%rd394+-2048];
	setp.eq.s32 	%p77, %r197, %r2;
	selp.u64 	%rd235, 1, 0, %p77;
	add.s64 	%rd236, %rd234, %rd235;
	ld.global.u32 	%r198, [%rd394];
	setp.eq.s32 	%p78, %r198, %r2;
	selp.u64 	%rd237, 1, 0, %p78;
	add.s64 	%rd238, %rd236, %rd237;
	ld.global.u32 	%r199, [%rd394+2048];
	setp.eq.s32 	%p79, %r199, %r2;
	selp.u64 	%rd239, 1, 0, %p79;
	add.s64 	%rd240, %rd238, %rd239;
	ld.global.u32 	%r200, [%rd394+4096];
	setp.eq.s32 	%p80, %r200, %r2;
	selp.u64 	%rd241, 1, 0, %p80;
	add.s64 	%rd242, %rd240, %rd241;
	ld.global.u32 	%r201, [%rd394+6144];
	setp.eq.s32 	%p81, %r201, %r2;
	selp.u64 	%rd243, 1, 0, %p81;
	add.s64 	%rd244, %rd242, %rd243;
	ld.global.u32 	%r202, [%rd394+8192];
	setp.eq.s32 	%p82, %r202, %r2;
	selp.u64 	%rd245, 1, 0, %p82;
	add.s64 	%rd246, %rd244, %rd245;
	ld.global.u32 	%r203, [%rd394+10240];
	setp.eq.s32 	%p83, %r203, %r2;
	selp.u64 	%rd247, 1, 0, %p83;
	add.s64 	%rd248, %rd246, %rd247;
	ld.global.u32 	%r204, [%rd394+12288];
	setp.eq.s32 	%p84, %r204, %r2;
	selp.u64 	%rd249, 1, 0, %p84;
	add.s64 	%rd250, %rd248, %rd249;
	ld.global.u32 	%r205, [%rd394+14336];
	setp.eq.s32 	%p85, %r205, %r2;
	selp.u64 	%rd251, 1, 0, %p85;
	add.s64 	%rd403, %rd250, %rd251;
	add.s32 	%r341, %r341, 8192;
	add.s32 	%r339, %r339, 16;
	add.s64 	%rd394, %rd394, 32768;
	setp.ne.s32 	%p86, %r339, 0;
	@%p86 bra 	$L__BB31_6;
$L__BB31_7:
	setp.eq.s32 	%p87, %r10, 0;
	@%p87 bra 	$L__BB31_16;
	and.b32  	%r17, %r9, 7;
	setp.lt.u32 	%p88, %r10, 8;
	@%p88 bra 	$L__BB31_10;
	cvt.s64.s32 	%rd253, %r341;
	add.s64 	%rd254, %rd253, %rd4;
	shl.b64 	%rd255, %rd254, 2;
	add.s64 	%rd256, %rd2, %rd255;
	ld.global.u32 	%r206, [%rd256];
	setp.eq.s32 	%p89, %r206, %r2;
	selp.u64 	%rd257, 1, 0, %p89;
	add.s64 	%rd258, %rd403, %rd257;
	ld.global.u32 	%r207, [%rd256+2048];
	setp.eq.s32 	%p90, %r207, %r2;
	selp.u64 	%rd259, 1, 0, %p90;
	add.s64 	%rd260, %rd258, %rd259;
	ld.global.u32 	%r208, [%rd256+4096];
	setp.eq.s32 	%p91, %r208, %r2;
	selp.u64 	%rd261, 1, 0, %p91;
	add.s64 	%rd262, %rd260, %rd261;
	ld.global.u32 	%r209, [%rd256+6144];
	setp.eq.s32 	%p92, %r209, %r2;
	selp.u64 	%rd263, 1, 0, %p92;
	add.s64 	%rd264, %rd262, %rd263;
	ld.global.u32 	%r210, [%rd256+8192];
	setp.eq.s32 	%p93, %r210, %r2;
	selp.u64 	%rd265, 1, 0, %p93;
	add.s64 	%rd266, %rd264, %rd265;
	ld.global.u32 	%r211, [%rd256+10240];
	setp.eq.s32 	%p94, %r211, %r2;
	selp.u64 	%rd267, 1, 0, %p94;
	add.s64 	%rd268, %rd266, %rd267;
	ld.global.u32 	%r212, [%rd256+12288];
	setp.eq.s32 	%p95, %r212, %r2;
	selp.u64 	%rd269, 1, 0, %p95;
	add.s64 	%rd270, %rd268, %rd269;
	ld.global.u32 	%r213, [%rd256+14336];
	setp.eq.s32 	%p96, %r213, %r2;
	selp.u64 	%rd271, 1, 0, %p96;
	add.s64 	%rd403, %rd270, %rd271;
	add.s32 	%r341, %r341, 4096;
$L__BB31_10:
	setp.eq.s32 	%p97, %r17, 0;
	@%p97 bra 	$L__BB31_16;
	and.b32  	%r20, %r9, 3;
	setp.lt.u32 	%p98, %r17, 4;
	@%p98 bra 	$L__BB31_13;
	cvt.s64.s32 	%rd273, %r341;
	add.s64 	%rd274, %rd273, %rd4;
	shl.b64 	%rd275, %rd274, 2;
	add.s64 	%rd276, %rd2, %rd275;
	ld.global.u32 	%r214, [%rd276];
	setp.eq.s32 	%p99, %r214, %r2;
	selp.u64 	%rd277, 1, 0, %p99;
	add.s64 	%rd278, %rd403, %rd277;
	ld.global.u32 	%r215, [%rd276+2048];
	setp.eq.s32 	%p100, %r215, %r2;
	selp.u64 	%rd279, 1, 0, %p100;
	add.s64 	%rd280, %rd278, %rd279;
	ld.global.u32 	%r216, [%rd276+4096];
	setp.eq.s32 	%p101, %r216, %r2;
	selp.u64 	%rd281, 1, 0, %p101;
	add.s64 	%rd282, %rd280, %rd281;
	ld.global.u32 	%r217, [%rd276+6144];
	setp.eq.s32 	%p102, %r217, %r2;
	selp.u64 	%rd283, 1, 0, %p102;
	add.s64 	%rd403, %rd282, %rd283;
	add.s32 	%r341, %r341, 2048;
$L__BB31_13:
	setp.eq.s32 	%p103, %r20, 0;
	@%p103 bra 	$L__BB31_16;
	mul.wide.u32 	%rd284, %r3, 14336;
	add.s64 	%rd21, %rd2, %rd284;
	neg.s32 	%r344, %r20;
$L__BB31_15:
	.pragma "nounroll";
	mul.wide.s32 	%rd285, %r341, 4;
	add.s64 	%rd286, %rd21, %rd285;
	ld.global.u32 	%r218, [%rd286];
	setp.eq.s32 	%p104, %r218, %r2;
	selp.u64 	%rd287, 1, 0, %p104;
	add.s64 	%rd403, %rd403, %rd287;
	add.s32 	%r341, %r341, 512;
	add.s32 	%r344, %r344, 1;
	setp.ne.s32 	%p105, %r344, 0;
	@%p105 bra 	$L__BB31_15;
$L__BB31_16:
	setp.lt.s32 	%p106, %r5, 512;
	@%p106 bra 	$L__BB31_21;
	// begin inline asm
	mov.u32 %r282, %laneid;
	// end inline asm
	mov.b64 	{%r284, %r289}, %rd403;
	mov.b32 	%r290, 1;
	mov.b32 	%r331, 31;
	mov.b32 	%r332, -1;
	// begin inline asm
	shfl.sync.down.b32 %r283, %r284, %r290, %r331, %r332;
	// end inline asm
	// begin inline asm
	shfl.sync.down.b32 %r288, %r289, %r290, %r331, %r332;
	// end inline asm
	mov.b64 	%rd346, {%r283, %r288};
	setp.gt.s32 	%p130, %r282, 30;
	selp.b64 	%rd347, 0, %rd346, %p130;
	add.s64 	%rd348, %rd347, %rd403;
	mov.b64 	{%r294, %r299}, %rd348;
	mov.b32 	%r300, 2;
	// begin inline asm
	shfl.sync.down.b32 %r293, %r294, %r300, %r331, %r332;
	// end inline asm
	// begin inline asm
	shfl.sync.down.b32 %r298, %r299, %r300, %r331, %r332;
	// end inline asm
	mov.b64 	%rd349, {%r293, %r298};
	setp.gt.s32 	%p131, %r282, 29;
	selp.b64 	%rd350, 0, %rd349, %p131;
	add.s64 	%rd351, %rd350, %rd348;
	mov.b64 	{%r304, %r309}, %rd351;
	mov.b32 	%r310, 4;
	// begin inline asm
	shfl.sync.down.b32 %r303, %r304, %r310, %r331, %r332;
	// end inline asm
	// begin inline asm
	shfl.sync.down.b32 %r308, %r309, %r310, %r331, %r332;
	// end inline asm
	mov.b64 	%rd352, {%r303, %r308};
	setp.gt.s32 	%p132, %r282, 27;
	selp.b64 	%rd353, 0, %rd352, %p132;
	add.s64 	%rd354, %rd353, %rd351;
	mov.b64 	{%r314, %r319}, %rd354;
	mov.b32 	%r320, 8;
	// begin inline asm
	shfl.sync.down.b32 %r313, %r314, %r320, %r331, %r332;
	// end inline asm
	// begin inline asm
	shfl.sync.down.b32 %r318, %r319, %r320, %r331, %r332;
	// end inline asm
	mov.b64 	%rd355, {%r313, %r318};
	setp.gt.s32 	%p133, %r282, 23;
	selp.b64 	%rd356, 0, %rd355, %p133;
	add.s64 	%rd357, %rd356, %rd354;
	mov.b64 	{%r324, %r329}, %rd357;
	mov.b32 	%r330, 16;
	// begin inline asm
	shfl.sync.down.b32 %r323, %r324, %r330, %r331, %r332;
	// end inline asm
	// begin inline asm
	shfl.sync.down.b32 %r328, %r329, %r330, %r331, %r332;
	// end inline asm
	mov.b64 	%rd358, {%r323, %r328};
	setp.gt.s32 	%p134, %r282, 15;
	selp.b64 	%rd359, 0, %rd358, %p134;
	add.s64 	%rd419, %rd359, %rd357;
	setp.ne.s32 	%p135, %r282, 0;
	@%p135 bra 	$L__BB31_19;
	shr.u32 	%r333, %r6, 2;
	and.b32  	%r334, %r333, 248;
	mov.u32 	%r335, _ZZN3cub18CUB_300001_SM_10006detail6reduce18DeviceReduceKernelINS2_10policy_hubIlyN4cuda3std3__44plusIlEEE10Policy1000EN6thrust24THRUST_300001_SM_1000_NS18transform_iteratorINSD_6detail14equal_to_valueIiEENSF_15normal_iteratorINSD_10device_ptrIiEEEEllEEyS9_lNS7_10__identityEEEvT0_PT3_T1_NS0_13GridEvenShareISR_EET2_T4_E12temp_storage;
	add.s32 	%r336, %r335, %r334;
	st.shared.u64 	[%r336+16], %rd419;
$L__BB31_19:
	bar.sync 	0;
	setp.ne.s32 	%p136, %r6, 0;
	@%p136 bra 	$L__BB31_46;
	ld.shared.u64 	%rd360, [_ZZN3cub18CUB_300001_SM_10006detail6reduce18DeviceReduceKernelINS2_10policy_hubIlyN4cuda3std3__44plusIlEEE10Policy1000EN6thrust24THRUST_300001_SM_1000_NS18transform_iteratorINSD_6detail14equal_to_valueIiEENSF_15normal_iteratorINSD_10device_ptrIiEEEEllEEyS9_lNS7_10__identityEEEvT0_PT3_T1_NS0_13GridEvenShareISR_EET2_T4_E12temp_storage+24];
	add.s64 	%rd361, %rd360, %rd419;
	ld.shared.u64 	%rd362, [_ZZN3cub18CUB_300001_SM_10006detail6reduce18DeviceReduceKernelINS2_10policy_hubIlyN4cuda3std3__44plusIlEEE10Policy1000EN6thrust24THRUST_300001_SM_1000_NS18transform_iteratorINSD_6detail14equal_to_valueIiEENSF_15normal_iteratorINSD_10device_ptrIiEEEEllEEyS9_lNS7_10__identityEEEvT0_PT3_T1_NS0_13GridEvenShareISR_EET2_T4_E12temp_storage+32];
	add.s64 	%rd363, %rd361, %rd362;
	ld.shared.u64 	%rd364, [_ZZN3cub18CUB_300001_SM_10006detail6reduce18DeviceReduceKernelINS2_10policy_hubIlyN4cuda3std3__44plusIlEEE10Policy1000EN6thrust24THRUST_300001_SM_1000_NS18transform_iteratorINSD_6detail14equal_to_valueIiEENSF_15normal_iteratorINSD_10device_ptrIiEEEEllEEyS9_lNS7_10__identityEEEvT0_PT3_T1_NS0_13GridEvenShareISR_EET2_T4_E12temp_storage+40];
	add.s64 	%rd365, %rd363, %rd364;
	ld.shared.u64 	%rd366, [_ZZN3cub18CUB_300001_SM_10006detail6reduce18DeviceReduceKernelINS2_10policy_hubIlyN4cuda3std3__44plusIlEEE10Policy1000EN6thrust24THRUST_300001_SM_1000_NS18transform_iteratorINSD_6detail14equal_to_valueIiEENSF_15normal_iteratorINSD_10device_ptrIiEEEEllEEyS9_lNS7_10__identityEEEvT0_PT3_T1_NS0_13GridEvenShareISR_EET2_T4_E12temp_storage+48];
	add.s64 	%rd367, %rd365, %rd366;
	ld.shared.u64 	%rd368, [_ZZN3cub18CUB_300001_SM_10006detail6reduce18DeviceReduceKernelINS2_10policy_hubIlyN4cuda3std3__44plusIlEEE10Policy1000EN6thrust24THRUST_300001_SM_1000_NS18transform_iteratorINSD_6detail14equal_to_valueIiEENSF_15normal_iteratorINSD_10device_ptrIiEEEEllEEyS9_lNS7_10__identityEEEvT0_PT3_T1_NS0_13GridEvenShareISR_EET2_T4_E12temp_storage+56];
	add.s64 	%rd369, %rd367, %rd368;
	ld.shared.u64 	%rd370, [_ZZN3cub18CUB_300001_SM_10006detail6reduce18DeviceReduceKernelINS2_10policy_hubIlyN4cuda3std3__44plusIlEEE10Policy1000EN6thrust24THRUST_300001_SM_1000_NS18transform_iteratorINSD_6detail14equal_to_valueIiEENSF_15normal_iteratorINSD_10device_ptrIiEEEEllEEyS9_lNS7_10__identityEEEvT0_PT3_T1_NS0_13GridEvenShareISR_EET2_T4_E12temp_storage+64];
	add.s64 	%rd371, %rd369, %rd370;
	ld.shared.u64 	%rd372, [_ZZN3cub18CUB_300001_SM_10006detail6reduce18DeviceReduceKernelINS2_10policy_hubIlyN4cuda3std3__44plusIlEEE10Policy1000EN6thrust24THRUST_300001_SM_1000_NS18transform_iteratorINSD_6detail14equal_to_valueIiEENSF_15normal_iteratorINSD_10device_ptrIiEEEEllEEyS9_lNS7_10__identityEEEvT0_PT3_T1_NS0_13GridEvenShareISR_EET2_T4_E12temp_storage+72];
	add.s64 	%rd373, %rd371, %rd372;
	ld.shared.u64 	%rd374, [_ZZN3cub18CUB_300001_SM_10006detail6reduce18DeviceReduceKernelINS2_10policy_hubIlyN4cuda3std3__44plusIlEEE10Policy1000EN6thrust24THRUST_300001_SM_1000_NS18transform_iteratorINSD_6detail14equal_to_valueIiEENSF_15normal_iteratorINSD_10device_ptrIiEEEEllEEyS9_lNS7_10__identityEEEvT0_PT3_T1_NS0_13GridEvenShareISR_EET2_T4_E12temp_storage+80];
	add.s64 	%rd375, %rd373, %rd374;
	ld.shared.u64 	%rd376, [_ZZN3cub18CUB_300001_SM_10006detail6reduce18DeviceReduceKernelINS2_10policy_hubIlyN4cuda3std3__44plusIlEEE10Policy1000EN6thrust24THRUST_300001_SM_1000_NS18transform_iteratorINSD_6detail14equal_to_valueIiEENSF_15normal_iteratorINSD_10device_ptrIiEEEEllEEyS9_lNS7_10__identityEEEvT0_PT3_T1_NS0_13GridEvenShareISR_EET2_T4_E12temp_storage+88];
	add.s64 	%rd377, %rd375, %rd376;
	ld.shared.u64 	%rd378, [_ZZN3cub18CUB_300001_SM_10006detail6reduce18DeviceReduceKernelINS2_10policy_hubIlyN4cuda3std3__44plusIlEEE10Policy1000EN6thrust24THRUST_300001_SM_1000_NS18transform_iteratorINSD_6detail14equal_to_valueIiEENSF_15normal_iteratorINSD_10device_ptrIiEEEEllEEyS9_lNS7_10__identityEEEvT0_PT3_T1_NS0_13GridEvenShareISR_EET2_T4_E12temp_storage+96];
	add.s64 	%rd379, %rd377, %rd378;
	ld.shared.u64 	%rd380, [_ZZN3cub18CUB_300001_SM_10006detail6reduce18DeviceReduceKernelINS2_10policy_hubIlyN4cuda3std3__44plusIlEEE10Policy1000EN6thrust24THRUST_300001_SM_1000_NS18transform_iteratorINSD_6detail14equal_to_valueIiEENSF_15normal_iteratorINSD_10device_ptrIiEEEEllEEyS9_lNS7_10__identityEEEvT0_PT3_T1_NS0_13GridEvenShareISR_EET2_T4_E12temp_storage+104];
	add.s64 	%rd381, %rd379, %rd380;
	ld.shared.u64 	%rd382, [_ZZN3cub18CUB_300001_SM_10006detail6reduce18DeviceReduceKernelINS2_10policy_hubIlyN4cuda3std3__44plusIlEEE10Policy1000EN6thrust24THRUST_300001_SM_1000_NS18transform_iteratorINSD_6detail14equal_to_valueIiEENSF_15normal_iteratorINSD_10device_ptrIiEEEEllEEyS9_lNS7_10__identityEEEvT0_PT3_T1_NS0_13GridEvenShareISR_EET2_T4_E12temp_storage+112];
	add.s64 	%rd383, %rd381, %rd382;
	ld.shared.u64 	%rd384, [_ZZN3cub18CUB_300001_SM_10006detail6reduce18DeviceReduceKernelINS2_10policy_hubIlyN4cuda3std3__44plusIlEEE10Policy1000EN6thrust24THRUST_300001_SM_1000_NS18transform_iteratorINSD_6detail14equal_to_valueIiEENSF_15normal_iteratorINSD_10device_ptrIiEEEEllEEyS9_lNS7_10__identityEEEvT0_PT3_T1_NS0_13GridEvenShareISR_EET2_T4_E12temp_storage+120];
	add.s64 	%rd385, %rd383, %rd384;
	ld.shared.u64 	%rd386, [_ZZN3cub18CUB_300001_SM_10006detail6reduce18DeviceReduceKernelINS2_10policy_hubIlyN4cuda3std3__44plusIlEEE10Policy1000EN6thrust24THRUST_300001_SM_1000_NS18transform_iteratorINSD_6detail14equal_to_valueIiEENSF_15normal_iteratorINSD_10device_ptrIiEEEEllEEyS9_lNS7_10__identityEEEvT0_PT3_T1_NS0_13GridEvenShareISR_EET2_T4_E12temp_storage+128];
	add.s64 	%rd387, %rd385, %rd386;
	ld.shared.u64 	%rd388, [_ZZN3cub18CUB_300001_SM_10006detail6reduce18DeviceReduceKernelINS2_10policy_hubIlyN4cuda3std3__44plusIlEEE10Policy1000EN6thrust24THRUST_300001_SM_1000_NS18transform_iteratorINSD_6detail14equal_to_valueIiEENSF_15normal_iteratorINSD_10device_ptrIiEEEEllEEyS9_lNS7_10__identityEEEvT0_PT3_T1_NS0_13GridEvenShareISR_EET2_T4_E12temp_storage+136];
	add.s64 	%rd419, %rd387, %rd388;
	bra.uni 	$L__BB31_46;
$L__BB31_21:
	// begin inline asm
	mov.u32 %r219, %laneid;
	// end inline asm
	and.b32  	%r270, %r6, 992;
	add.s32 	%r271, %r270, 32;
	setp.gt.s32 	%p107, %r271, %r5;
	not.b32 	%r272, %r270;
	add.s32 	%r273, %r5, %r272;
	selp.b32 	%r268, %r273, 31, %p107;
	mov.b64 	{%r221, %r226}, %rd403;
	mov.b32 	%r227, 1;
	mov.b32 	%r269, -1;
	// begin inline asm
	shfl.sync.down.b32 %r220, %r221, %r227, %r268, %r269;
	// end inline asm
	// begin inline asm
	shfl.sync.down.b32 %r225, %r226, %r227, %r268, %r269;
	// end inline asm
	mov.b64 	%rd288, {%r220, %r225};
	setp.lt.s32 	%p108, %r219, %r268;
	selp.b64 	%rd289, %rd288, 0, %p108;
	add.s64 	%rd290, %rd289, %rd403;
	mov.b64 	{%r231, %r236}, %rd290;
	mov.b32 	%r237, 2;
	// begin inline asm
	shfl.sync.down.b32 %r230, %r231, %r237, %r268, %r269;
	// end inline asm
	// begin inline asm
	shfl.sync.down.b32 %r235, %r236, %r237, %r268, %r269;
	// end inline asm
	mov.b64 	%rd291, {%r230, %r235};
	add.s32 	%r274, %r219, 2;
	setp.gt.s32 	%p109, %r274, %r268;
	selp.b64 	%rd292, 0, %rd291, %p109;
	add.s64 	%rd293, %rd292, %rd290;
	mov.b64 	{%r241, %r246}, %rd293;
	mov.b32 	%r247, 4;
	// begin inline asm
	shfl.sync.down.b32 %r240, %r241, %r247, %r268, %r269;
	// end inline asm
	// begin inline asm
	shfl.sync.down.b32 %r245, %r246, %r247, %r268, %r269;
	// end inline asm
	mov.b64 	%rd294, {%r240, %r245};
	add.s32 	%r275, %r219, 4;
	setp.gt.s32 	%p110, %r275, %r268;
	selp.b64 	%rd295, 0, %rd294, %p110;
	add.s64 	%rd296, %rd295, %rd293;
	mov.b64 	{%r251, %r256}, %rd296;
	mov.b32 	%r257, 8;
	// begin inline asm
	shfl.sync.down.b32 %r250, %r251, %r257, %r268, %r269;
	// end inline asm
	// begin inline asm
	shfl.sync.down.b32 %r255, %r256, %r257, %r268, %r269;
	// end inline asm
	mov.b64 	%rd297, {%r250, %r255};
	add.s32 	%r276, %r219, 8;
	setp.gt.s32 	%p111, %r276, %r268;
	selp.b64 	%rd298, 0, %rd297, %p111;
	add.s64 	%rd299, %rd298, %rd296;
	mov.b64 	{%r261, %r266}, %rd299;
	mov.b32 	%r267, 16;
	// begin inline asm
	shfl.sync.down.b32 %r260, %r261, %r267, %r268, %r269;
	// end inline asm
	// begin inline asm
	shfl.sync.down.b32 %r265, %r266, %r267, %r268, %r269;
	// end inline asm
	mov.b64 	%rd300, {%r260, %r265};
	add.s32 	%r277, %r219, 16;
	setp.gt.s32 	%p112, %r277, %r268;
	selp.b64 	%rd301, 0, %rd300, %p112;
	add.s64 	%rd419, %rd301, %rd299;
	setp.ne.s32 	%p113, %r219, 0;
	@%p113 bra 	$L__BB31_23;
	shr.u32 	%r278, %r6, 2;
	and.b32  	%r279, %r278, 248;
	mov.u32 	%r280, _ZZN3cub18CUB_300001_SM_10006detail6reduce18DeviceReduceKernelINS2_10policy_hubIlyN4cuda3std3__44plusIlEEE10Policy1000EN6thrust24THRUST_300001_SM_1000_NS18transform_iteratorINSD_6detail14equal_to_valueIiEENSF_15normal_iteratorINSD_10device_ptrIiEEEEllEEyS9_lNS7_10__identityEEEvT0_PT3_T1_NS0_13GridEvenShareISR_EET2_T4_E12temp_storage;
	add.s32 	%r281, %r280, %r279;
	st.shared.u64 	[%r281+16], %rd419;
$L__BB31_23:
	bar.sync 	0;
	setp.ne.s32 	%p114, %r6, 0;
	@%p114 bra 	$L__BB31_46;
	setp.gt.s32 	%p115, %r5, 32;
	ld.shared.u64 	%rd302, [_ZZN3cub18CUB_300001_SM_10006detail6reduce18DeviceReduceKernelINS2_10policy_hubIlyN4cuda3std3__44plusIlEEE10Policy1000EN6thrust24THRUST_300001_SM_1000_NS18transform_iteratorINSD_6detail14equal_to_valueIiEENSF_15normal_iteratorINSD_10device_ptrIiEEEEllEEyS9_lNS7_10__identityEEEvT0_PT3_T1_NS0_13GridEvenShareISR_EET2_T4_E12temp_storage+24];
	selp.b64 	%rd303, %rd302, 0, %p115;
	add.s64 	%rd304, %rd303, %rd419;
	setp.gt.s32 	%p116, %r5, 64;
	ld.shared.u64 	%rd305, [_ZZN3cub18CUB_300001_SM_10006detail6reduce18DeviceReduceKernelINS2_10policy_hubIlyN4cuda3std3__44plusIlEEE10Policy1000EN6thrust24THRUST_300001_SM_1000_NS18transform_iteratorINSD_6detail14equal_to_valueIiEENSF_15normal_iteratorINSD_10device_ptrIiEEEEllEEyS9_lNS7_10__identityEEEvT0_PT3_T1_NS0_13GridEvenShareISR_EET2_T4_E12temp_storage+32];
	selp.b64 	%rd306, %rd305, 0, %p116;
	add.s64 	%rd307, %rd304, %rd306;
	setp.gt.s32 	%p117, %r5, 96;
	ld.shared.u64 	%rd308, [_ZZN3cub18CUB_300001_SM_10006detail6reduce18DeviceReduceKernelINS2_10policy_hubIlyN4cuda3std3__44plusIlEEE10Policy1000EN6thrust24THRUST_300001_SM_1000_NS18transform_iteratorINSD_6detail14equal_to_valueIiEENSF_15normal_iteratorINSD_10device_ptrIiEEEEllEEyS9_lNS7_10__identityEEEvT0_PT3_T1_NS0_13GridEvenShareISR_EET2_T4_E12temp_storage+40];
	selp.b64 	%rd309, %rd308, 0, %p117;
	add.s64 	%rd310, %rd307, %rd309;
	setp.gt.s32 	%p118, %r5, 128;
	ld.shared.u64 	%rd311, [_ZZN3cub18CUB_300001_SM_10006detail6reduce18DeviceReduceKernelINS2_10policy_hubIlyN4cuda3std3__44plusIlEEE10Policy1000EN6thrust24THRUST_300001_SM_1000_NS18transform_iteratorINSD_6detail14equal_to_valueIiEENSF_15normal_iteratorINSD_10device_ptrIiEEEEllEEyS9_lNS7_10__identityEEEvT0_PT3_T1_NS0_13GridEvenShareISR_EET2_T4_E12temp_storage+48];
	selp.b64 	%rd312, %rd311, 0, %p118;
	add.s64 	%rd313, %rd310, %rd312;
	setp.gt.s32 	%p119, %r5, 160;
	ld.shared.u64 	%rd314, [_ZZN3cub18CUB_300001_SM_10006detail6reduce18DeviceReduceKernelINS2_10policy_hubIlyN4cuda3std3__44plusIlEEE10Policy1000EN6thrust24THRUST_300001_SM_1000_NS18transform_iteratorINSD_6detail14equal_to_valueIiEENSF_15normal_iteratorINSD_10device_ptrIiEEEEllEEyS9_lNS7_10__identityEEEvT0_PT3_T1_NS0_13GridEvenShareISR_EET2_T4_E12temp_storage+56];
	selp.b64 	%rd315, %rd314, 0, %p119;
	add.s64 	%rd316, %rd313, %rd315;
	setp.gt.s32 	%p120, %r5, 192;
	ld.shared.u64 	%rd317, [_ZZN3cub18CUB_300001_SM_10006detail6reduce18DeviceReduceKernelINS2_10policy_hubIlyN4cuda3std3__44plusIlEEE10Policy1000EN6thrust24THRUST_300001_SM_1000_NS18transform_iteratorINSD_6detail14equal_to_valueIiEENSF_15normal_iteratorINSD_10device_ptrIiEEEEllEEyS9_lNS7_10__identityEEEvT0_PT3_T1_NS0_13GridEvenShareISR_EET2_T4_E12temp_storage+64];
	selp.b64 	%rd318, %rd317, 0, %p120;
	add.s64 	%rd319, %rd316, %rd318;
	setp.gt.s32 	%p121, %r5, 224;
	ld.shared.u64 	%rd320, [_ZZN3cub18CUB_300001_SM_10006detail6reduce18DeviceReduceKernelINS2_10policy_hubIlyN4cuda3std3__44plusIlEEE10Policy1000EN6thrust24THRUST_300001_SM_1000_NS18transform_iteratorINSD_6detail14equal_to_valueIiEENSF_15normal_iteratorINSD_10device_ptrIiEEEEllEEyS9_lNS7_10__identityEEEvT0_PT3_T1_NS0_13GridEvenShareISR_EET2_T4_E12temp_storage+72];
	selp.b64 	%rd321, %rd320, 0, %p121;
	add.s64 	%rd322, %rd319, %rd321;
	setp.gt.s32 	%p122, %r5, 256;
	ld.shared.u64 	%rd323, [_ZZN3cub18CUB_300001_SM_10006detail6reduce18DeviceReduceKernelINS2_10policy_hubIlyN4cuda3std3__44plusIlEEE10Policy1000EN6thrust24THRUST_300001_SM_1000_NS18transform_iteratorINSD_6detail14equal_to_valueIiEENSF_15normal_iteratorINSD_10device_ptrIiEEEEllEEyS9_lNS7_10__identityEEEvT0_PT3_T1_NS0_13GridEvenShareISR_EET2_T4_E12temp_storage+80];
	selp.b64 	%rd324, %rd323, 0, %p122;
	add.s64 	%rd325, %rd322, %rd324;
	setp.gt.s32 	%p123, %r5, 288;
	ld.shared.u64 	%rd326, [_ZZN3cub18CUB_300001_SM_10006detail6reduce18DeviceReduceKernelINS2_10policy_hubIlyN4cuda3std3__44plusIlEEE10Policy1000EN6thrust24THRUST_300001_SM_1000_NS18transform_iteratorINSD_6detail14equal_to_valueIiEENSF_15normal_iteratorINSD_10device_ptrIiEEEEllEEyS9_lNS7_10__identityEEEvT0_PT3_T1_NS0_13GridEvenShareISR_EET2_T4_E12temp_storage+88];
	selp.b64 	%rd327, %rd326, 0, %p123;
	add.s64 	%rd328, %rd325, %rd327;
	setp.gt.s32 	%p124, %r5, 320;
	ld.shared.u64 	%rd329, [_ZZN3cub18CUB_300001_SM_10006detail6reduce18DeviceReduceKernelINS2_10policy_hubIlyN4cuda3std3__44plusIlEEE10Policy1000EN6thrust24THRUST_300001_SM_1000_NS18transform_iteratorINSD_6detail14equal_to_valueIiEENSF_15normal_iteratorINSD_10device_ptrIiEEEEllEEyS9_lNS7_10__identityEEEvT0_PT3_T1_NS0_13GridEvenShareISR_EET2_T4_E12temp_storage+96];
	selp.b64 	%rd330, %rd329, 0, %p124;
	add.s64 	%rd331, %rd328, %rd330;
	setp.gt.s32 	%p125, %r5, 352;
	ld.shared.u64 	%rd332, [_ZZN3cub18CUB_300001_SM_10006detail6reduce18DeviceReduceKernelINS2_10policy_hubIlyN4cuda3std3__44plusIlEEE10Policy1000EN6thrust24THRUST_300001_SM_1000_NS18transform_iteratorINSD_6detail14equal_to_valueIiEENSF_15normal_iteratorINSD_10device_ptrIiEEEEllEEyS9_lNS7_10__identityEEEvT0_PT3_T1_NS0_13GridEvenShareISR_EET2_T4_E12temp_storage+104];
	selp.b64 	%rd333, %rd332, 0, %p125;
	add.s64 	%rd334, %rd331, %rd333;
	setp.gt.s32 	%p126, %r5, 384;
	ld.shared.u64 	%rd335, [_ZZN3cub18CUB_300001_SM_10006detail6reduce18DeviceReduceKernelINS2_10policy_hubIlyN4cuda3std3__44plusIlEEE10Policy1000EN6thrust24THRUST_300001_SM_1000_NS18transform_iteratorINSD_6detail14equal_to_valueIiEENSF_15normal_iteratorINSD_10device_ptrIiEEEEllEEyS9_lNS7_10__identityEEEvT0_PT3_T1_NS0_13GridEvenShareISR_EET2_T4_E12temp_storage+112];
	selp.b64 	%rd336, %rd335, 0, %p126;
	add.s64 	%rd337, %rd334, %rd336;
	setp.gt.s32 	%p127, %r5, 416;
	ld.shared.u64 	%rd338, [_ZZN3cub18CUB_300001_SM_10006detail6reduce18DeviceReduceKernelINS2_10policy_hubIlyN4cuda3std3__44plusIlEEE10Policy1000EN6thrust24THRUST_300001_SM_1000_NS18transform_iteratorINSD_6detail14equal_to_valueIiEENSF_15normal_iteratorINSD_10device_ptrIiEEEEllEEyS9_lNS7_10__identityEEEvT0_PT3_T1_NS0_13GridEvenShareISR_EET2_T4_E12temp_storage+120];
	selp.b64 	%rd339, %rd338, 0, %p127;
	add.s64 	%rd340, %rd337, %rd339;
	setp.gt.s32 	%p128, %r5, 448;
	ld.shared.u64 	%rd341, [_ZZN3cub18CUB_300001_SM_10006detail6reduce18DeviceReduceKernelINS2_10policy_hubIlyN4cuda3std3__44plusIlEEE10Policy1000EN6thrust24THRUST_300001_SM_1000_NS18transform_iteratorINSD_6detail14equal_to_valueIiEENSF_15normal_iteratorINSD_10device_ptrIiEEEEllEEyS9_lNS7_10__identityEEEvT0_PT3_T1_NS0_13GridEvenShareISR_EET2_T4_E12temp_storage+128];
	selp.b64 	%rd342, %rd341, 0, %p128;
	add.s64 	%rd343, %rd340, %rd342;
	setp.gt.s32 	%p129, %r5, 480;
	ld.shared.u64 	%rd344, [_ZZN3cub18CUB_300001_SM_10006detail6reduce18DeviceReduceKernelINS2_10policy_hubIlyN4cuda3std3__44plusIlEEE10Policy1000EN6thrust24THRUST_300001_SM_1000_NS18transform_iteratorINSD_6detail14equal_to_valueIiEENSF_15normal_iteratorINSD_10device_ptrIiEEEEllEEyS9_lNS7_10__identityEEEvT0_PT3_T1_NS0_13GridEvenShareISR_EET2_T4_E12temp_storage+136];
	selp.b64 	%rd345, %rd344, 0, %p129;
	add.s64 	%rd419, %rd343, %rd345;
	bra.uni 	$L__BB31_46;
$L__BB31_25:
	cvt.u32.u64 	%r53, %rd4;
	mov.u32 	%r28, %tid.x;
	add.s32 	%r54, %r53, %r28;
	mul.wide.u32 	%rd65, %r54, 4;
	add.s64 	%rd66, %rd2, %rd65;
	ld.global.u32 	%r55, [%rd66];
	setp.eq.s32 	%p2, %r55, %r2;
	selp.u64 	%rd67, 1, 0, %p2;
	ld.global.u32 	%r56, [%rd66+2048];
	setp.eq.s32 	%p3, %r56, %r2;
	selp.u64 	%rd68, 1, 0, %p3;
	ld.global.u32 	%r57, [%rd66+4096];
	setp.eq.s32 	%p4, %r57, %r2;
	selp.u64 	%rd69, 1, 0, %p4;
	ld.global.u32 	%r58, [%rd66+6144];
	setp.eq.s32 	%p5, %r58, %r2;
	selp.u64 	%rd70, 1, 0, %p5;
	ld.global.u32 	%r59, [%rd66+8192];
	setp.eq.s32 	%p6, %r59, %r2;
	selp.u64 	%rd71, 1, 0, %p6;
	ld.global.u32 	%r60, [%rd66+10240];
	setp.eq.s32 	%p7, %r60, %r2;
	selp.u64 	%rd72, 1, 0, %p7;
	ld.global.u32 	%r61, [%rd66+12288];
	setp.eq.s32 	%p8, %r61, %r2;
	selp.u64 	%rd73, 1, 0, %p8;
	add.s64 	%rd74, %rd68, %rd67;
	add.s64 	%rd75, %rd74, %rd69;
	add.s64 	%rd76, %rd75, %rd70;
	add.s64 	%rd77, %rd76, %rd71;
	add.s64 	%rd78, %rd77, %rd72;
	add.s64 	%rd418, %rd78, %rd73;
	setp.lt.u64 	%p9, %rd5, %rd3;
	@%p9 bra 	$L__BB31_42;
	cvt.u32.u64 	%r63, %rd3;
	cvt.u64.u32 	%rd30, %r28;
	add.s64 	%rd405, %rd4, %rd3;
	cvt.u32.u64 	%r29, %rd1;
	not.b32 	%r65, %r28;
	add.s32 	%r66, %r65, %r29;
	sub.s32 	%r67, %r66, %r63;
	sub.s32 	%r346, %r67, %r53;
	add.s64 	%rd79, %rd405, %rd30;
	shl.b64 	%rd80, %rd79, 2;
	add.s64 	%rd81, %rd80, %rd2;
	add.s64 	%rd404, %rd81, 16384;
	mov.b32 	%r347, 0;
	mov.u64 	%rd407, %rd4;
$L__BB31_27:
	cvt.s64.s32 	%rd37, %r51;
	add.s64 	%rd407, %rd407, %rd37;
	add.s64 	%rd82, %rd1, -3584;
	setp.gt.u64 	%p10, %rd407, %rd82;
	@%p10 bra 	$L__BB31_29;
	mul.lo.s32 	%r69, %r1, 3584;
	cvt.s64.s32 	%rd83, %r69;
	add.s64 	%rd84, %rd407, %rd30;
	shl.b64 	%rd85, %rd84, 2;
	add.s64 	%rd86, %rd2, %rd85;
	ld.global.u32 	%r70, [%rd86];
	setp.eq.s32 	%p11, %r70, %r2;
	selp.u64 	%rd87, 1, 0, %p11;
	ld.global.u32 	%r71, [%rd86+2048];
	setp.eq.s32 	%p12, %r71, %r2;
	selp.u64 	%rd88, 1, 0, %p12;
	ld.global.u32 	%r72, [%rd86+4096];
	setp.eq.s32 	%p13, %r72, %r2;
	selp.u64 	%rd89, 1, 0, %p13;
	ld.global.u32 	%r73, [%rd86+6144];
	setp.eq.s32 	%p14, %r73, %r2;
	selp.u64 	%rd90, 1, 0, %p14;
	ld.global.u32 	%r74, [%rd86+8192];
	setp.eq.s32 	%p15, %r74, %r2;
	selp.u64 	%rd91, 1, 0, %p15;
	ld.global.u32 	%r75, [%rd86+10240];
	setp.eq.s32 	%p16, %r75, %r2;
	selp.u64 	%rd92, 1, 0, %p16;
	ld.global.u32 	%r76, [%rd86+12288];
	setp.eq.s32 	%p17, %r76, %r2;
	selp.u64 	%rd93, 1, 0, %p17;
	add.s64 	%rd94, %rd418, %rd87;
	add.s64 	%rd95, %rd94, %rd88;
	add.s64 	%rd96, %rd95, %rd89;
	add.s64 	%rd97, %rd96, %rd90;
	add.s64 	%rd98, %rd97, %rd91;
	add.s64 	%rd99, %rd98, %rd92;
	add.s64 	%rd418, %rd99, %rd93;
	sub.s64 	%rd100, %rd1, %rd407;
	setp.lt.u64 	%p18, %rd100, %rd83;
	add.s32 	%r347, %r347, 1;
	add.s64 	%rd405, %rd405, %rd83;
	sub.s32 	%r346, %r346, %r69;
	mul.wide.s32 	%rd101, %r69, 4;
	add.s64 	%rd404, %rd404, %rd101;
	@%p18 bra 	$L__BB31_42;
	bra.uni 	$L__BB31_27;
$L__BB31_29:
	setp.le.u64 	%p19, %rd1, %rd407;
	cvt.u32.u64 	%r77, %rd407;
	cvt.u32.u64 	%r78, %rd1;
	sub.s32 	%r79, %r78, %r77;
	setp.ge.s32 	%p20, %r28, %r79;
	or.pred  	%p21, %p19, %p20;
	@%p21 bra 	$L__BB31_42;
	cvt.u32.u64 	%r81, %rd37;
	cvt.u32.u64 	%r82, %rd4;
	not.b32 	%r83, %r28;
	add.s32 	%r84, %r83, %r29;
	add.s32 	%r85, %r81, %r82;
	sub.s32 	%r86, %r84, %r85;
	mul.lo.s32 	%r87, %r1, %r347;
	mad.lo.s32 	%r88, %r87, -3584, %r86;
	shr.u32 	%r89, %r88, 9;
	add.s32 	%r35, %r89, 1;
	and.b32  	%r36, %r35, 15;
	setp.lt.u32 	%p22, %r88, 7680;
	mov.u32 	%r350, %r28;
	@%p22 bra 	$L__BB31_33;
	shr.u32 	%r90, %r346, 9;
	add.s32 	%r91, %r90, 1;
	and.b32  	%r92, %r91, 16777200;
	neg.s32 	%r348, %r92;
	mov.u32 	%r350, %r28;
$L__BB31_32:
	.pragma "nounroll";
	ld.global.u32 	%r93, [%rd404+-16384];
	setp.eq.s32 	%p23, %r93, %r2;
	selp.u64 	%rd103, 1, 0, %p23;
	add.s64 	%rd104, %rd418, %rd103;
	ld.global.u32 	%r94, [%rd404+-14336];
	setp.eq.s32 	%p24, %r94, %r2;
	selp.u64 	%rd105, 1, 0, %p24;
	add.s64 	%rd106, %rd104, %rd105;
	ld.global.u32 	%r95, [%rd404+-12288];
	setp.eq.s32 	%p25, %r95, %r2;
	selp.u64 	%rd107, 1, 0, %p25;
	add.s64 	%rd108, %rd106, %rd107;
	ld.global.u32 	%r96, [%rd404+-10240];
	setp.eq.s32 	%p26, %r96, %r2;
	selp.u64 	%rd109, 1, 0, %p26;
	add.s64 	%rd110, %rd108, %rd109;
	ld.global.u32 	%r97, [%rd404+-8192];
	setp.eq.s32 	%p27, %r97, %r2;
	selp.u64 	%rd111, 1, 0, %p27;
	add.s64 	%rd112, %rd110, %rd111;
	ld.global.u32 	%r98, [%rd404+-6144];
	setp.eq.s32 	%p28, %r98, %r2;
	selp.u64 	%rd113, 1, 0, %p28;
	add.s64 	%rd114, %rd112, %rd113;
	ld.global.u32 	%r99, [%rd404+-4096];
	setp.eq.s32 	%p29, %r99, %r2;
	selp.u64 	%rd115, 1, 0, %p29;
	add.s64 	%rd116, %rd114, %rd115;
	ld.global.u32 	%r100, [%rd404+-2048];
	setp.eq.s32 	%p30, %r100, %r2;
	selp.u64 	%rd117, 1, 0, %p30;
	add.s64 	%rd118, %rd116, %rd117;
	ld.global.u32 	%r101, [%rd404];
	setp.eq.s32 	%p31, %r101, %r2;
	selp.u64 	%rd119, 1, 0, %p31;
	add.s64 	%rd120, %rd118, %rd119;
	ld.global.u32 	%r102, [%rd404+2048];
	setp.eq.s32 	%p32, %r102, %r2;
	selp.u64 	%rd121, 1, 0, %p32;
	add.s64 	%rd122, %rd120, %rd121;
	ld.global.u32 	%r103, [%rd404+4096];
	setp.eq.s32 	%p33, %r103, %r2;
	selp.u64 	%rd123, 1, 0, %p33;
	add.s64 	%rd124, %rd122, %rd123;
	ld.global.u32 	%r104, [%rd404+6144];
	setp.eq.s32 	%p34, %r104, %r2;
	selp.u64 	%rd125, 1, 0, %p34;
	add.s64 	%rd126, %rd124, %rd125;
	ld.global.u32 	%r105, [%rd404+8192];
	setp.eq.s32 	%p35, %r105, %r2;
	selp.u64 	%rd127, 1, 0, %p35;
	add.s64 	%rd128, %rd126, %rd127;
	ld.global.u32 	%r106, [%rd404+10240];
	setp.eq.s32 	%p36, %r106, %r2;
	selp.u64 	%rd129, 1, 0, %p36;
	add.s64 	%rd130, %rd128, %rd129;
	ld.global.u32 	%r107, [%rd404+12288];
	setp.eq.s32 	%p37, %r107, %r2;
	selp.u64 	%rd131, 1, 0, %p37;
	add.s64 	%rd132, %rd130, %rd131;
	ld.global.u32 	%r108, [%rd404+14336];
	setp.eq.s32 	%p38, %r108, %r2;
	selp.u64 	%rd133, 1, 0, %p38;
	add.s64 	%rd418, %rd132, %rd133;
	add.s32 	%r350, %r350, 8192;
	add.s32 	%r348, %r348, 16;
	add.s64 	%rd404, %rd404, 32768;
	setp.ne.s32 	%p39, %r348, 0;
	@%p39 bra 	$L__BB31_32;
$L__BB31_33:
	setp.eq.s32 	%p40, %r36, 0;
	@%p40 bra 	$L__BB31_42;
	and.b32  	%r43, %r35, 7;
	setp.lt.u32 	%p41, %r36, 8;
	@%p41 bra 	$L__BB31_36;
	cvt.u64.u32 	%rd135, %r350;
	add.s64 	%rd136, %rd407, %rd135;
	shl.b64 	%rd137, %rd136, 2;
	add.s64 	%rd138, %rd2, %rd137;
	ld.global.u32 	%r109, [%rd138];
	setp.eq.s32 	%p42, %r109, %r2;
	selp.u64 	%rd139, 1, 0, %p42;
	add.s64 	%rd140, %rd418, %rd139;
	ld.global.u32 	%r110, [%rd138+2048];
	setp.eq.s32 	%p43, %r110, %r2;
	selp.u64 	%rd141, 1, 0, %p43;
	add.s64 	%rd142, %rd140, %rd141;
	ld.global.u32 	%r111, [%rd138+4096];
	setp.eq.s32 	%p44, %r111, %r2;
	selp.u64 	%rd143, 1, 0, %p44;
	add.s64 	%rd144, %rd142, %rd143;
	ld.global.u32 	%r112, [%rd138+6144];
	setp.eq.s32 	%p45, %r112, %r2;
	selp.u64 	%rd145, 1, 0, %p45;
	add.s64 	%rd146, %rd144, %rd145;
	ld.global.u32 	%r113, [%rd138+8192];
	setp.eq.s32 	%p46, %r113, %r2;
	selp.u64 	%rd147, 1, 0, %p46;
	add.s64 	%rd148, %rd146, %rd147;
	ld.global.u32 	%r114, [%rd138+10240];
	setp.eq.s32 	%p47, %r114, %r2;
	selp.u64 	%rd149, 1, 0, %p47;
	add.s64 	%rd150, %rd148, %rd149;
	ld.global.u32 	%r115, [%rd138+12288];
	setp.eq.s32 	%p48, %r115, %r2;
	selp.u64 	%rd151, 1, 0, %p48;
	add.s64 	%rd152, %rd150, %rd151;
	ld.global.u32 	%r116, [%rd138+14336];
	setp.eq.s32 	%p49, %r116, %r2;
	selp.u64 	%rd153, 1, 0, %p49;
	add.s64 	%rd418, %rd152, %rd153;
	add.s32 	%r350, %r350, 4096;
$L__BB31_36:
	setp.eq.s32 	%p50, %r43, 0;
	@%p50 bra 	$L__BB31_42;
	setp.lt.u32 	%p51, %r43, 4;
	@%p51 bra 	$L__BB31_39;
	cvt.u64.u32 	%rd155, %r350;
	add.s64 	%rd156, %rd407, %rd155;
	shl.b64 	%rd157, %rd156, 2;
	add.s64 	%rd158, %rd2, %rd157;
	ld.global.u32 	%r117, [%rd158];
	setp.eq.s32 	%p52, %r117, %r2;
	selp.u64 	%rd159, 1, 0, %p52;
	add.s64 	%rd160, %rd418, %rd159;
	ld.global.u32 	%r118, [%rd158+2048];
	setp.eq.s32 	%p53, %r118, %r2;
	selp.u64 	%rd161, 1, 0, %p53;
	add.s64 	%rd162, %rd160, %rd161;
	ld.global.u32 	%r119, [%rd158+4096];
	setp.eq.s32 	%p54, %r119, %r2;
	selp.u64 	%rd163, 1, 0, %p54;
	add.s64 	%rd164, %rd162, %rd163;
	ld.global.u32 	%r120, [%rd158+6144];
	setp.eq.s32 	%p55, %r120, %r2;
	selp.u64 	%rd165, 1, 0, %p55;
	add.s64 	%rd418, %rd164, %rd165;
	add.s32 	%r350, %r350, 2048;
$L__BB31_39:
	and.b32  	%r121, %r35, 3;
	setp.eq.s32 	%p56, %r121, 0;
	@%p56 bra 	$L__BB31_42;
	cvt.u64.u32 	%rd166, %r350;
	add.s64 	%rd167, %rd166, %rd405;
	shl.b64 	%rd168, %rd167, 2;
	add.s64 	%rd416, %rd2, %rd168;
	cvt.u16.u32 	%rs1, %r346;
	shr.u16 	%rs2, %rs1, 9;
	add.s16 	%rs3, %rs2, 1;
	cvt.u32.u16 	%r122, %rs3;
	and.b32  	%r123, %r122, 3;
	neg.s32 	%r353, %r123;
$L__BB31_41:
	.pragma "nounroll";
	ld.global.u32 	%r124, [%rd416];
	setp.eq.s32 	%p57, %r124, %r2;
	selp.u64 	%rd169, 1, 0, %p57;
	add.s64 	%rd418, %rd418, %rd169;
	add.s64 	%rd416, %rd416, 2048;
	add.s32 	%r353, %r353, 1;
	setp.ne.s32 	%p58, %r353, 0;
	@%p58 bra 	$L__BB31_41;
$L__BB31_42:
	// begin inline asm
	mov.u32 %r125, %laneid;
	// end inline asm
	mov.b64 	{%r127, %r132}, %rd418;
	mov.b32 	%r133, 1;
	mov.b32 	%r174, 31;
	mov.b32 	%r175, -1;
	// begin inline asm
	shfl.sync.down.b32 %r126, %r127, %r133, %r174, %r175;
	// end inline asm
	// begin inline asm
	shfl.sync.down.b32 %r131, %r132, %r133, %r174, %r175;
	// end inline asm
	mov.b64 	%rd170, {%r126, %r131};
	setp.gt.s32 	%p59, %r125, 30;
	selp.b64 	%rd171, 0, %rd170, %p59;
	add.s64 	%rd172, %rd171, %rd418;
	mov.b64 	{%r137, %r142}, %rd172;
	mov.b32 	%r143, 2;
	// begin inline asm
	shfl.sync.down.b32 %r136, %r137, %r143, %r174, %r175;
	// end inline asm
	// begin inline asm
	shfl.sync.down.b32 %r141, %r142, %r143, %r174, %r175;
	// end inline asm
	mov.b64 	%rd173, {%r136, %r141};
	setp.gt.s32 	%p60, %r125, 29;
	selp.b64 	%rd174, 0, %rd173, %p60;
	add.s64 	%rd175, %rd174, %rd172;
	mov.b64 	{%r147, %r152}, %rd175;
	mov.b32 	%r153, 4;
	// begin inline asm
	shfl.sync.down.b32 %r146, %r147, %r153, %r174, %r175;
	// end inline asm
	// begin inline asm
	shfl.sync.down.b32 %r151, %r152, %r153, %r174, %r175;
	// end inline asm
	mov.b64 	%rd176, {%r146, %r151};
	setp.gt.s32 	%p61, %r125, 27;
	selp.b64 	%rd177, 0, %rd176, %p61;
	add.s64 	%rd178, %rd177, %rd175;
	mov.b64 	{%r157, %r162}, %rd178;
	mov.b32 	%r163, 8;
	// begin inline asm
	shfl.sync.down.b32 %r156, %r157, %r163, %r174, %r175;
	// end inline asm
	// begin inline asm
	shfl.sync.down.b32 %r161, %r162, %r163, %r174, %r175;
	// end inline asm
	mov.b64 	%rd179, {%r156, %r161};
	setp.gt.s32 	%p62, %r125, 23;
	selp.b64 	%rd180, 0, %rd179, %p62;
	add.s64 	%rd181, %rd180, %rd178;
	mov.b64 	{%r167, %r172}, %rd181;
	mov.b32 	%r173, 16;
	// begin inline asm
	shfl.sync.down.b32 %r166, %r167, %r173, %r174, %r175;
	// end inline asm
	// begin inline asm
	shfl.sync.down.b32 %r171, %r172, %r173, %r174, %r175;
	// end inline asm
	mov.b64 	%rd182, {%r166, %r171};
	setp.gt.s32 	%p63, %r125, 15;
	selp.b64 	%rd183, 0, %rd182, %p63;
	add.s64 	%rd419, %rd183, %rd181;
	setp.ne.s32 	%p64, %r125, 0;
	@%p64 bra 	$L__BB31_44;
	shr.u32 	%r176, %r28, 2;
	and.b32  	%r177, %r176, 248;
	mov.u32 	%r178, _ZZN3cub18CUB_300001_SM_10006detail6reduce18DeviceReduceKernelINS2_10policy_hubIlyN4cuda3std3__44plusIlEEE10Policy1000EN6thrust24THRUST_300001_SM_1000_NS18transform_iteratorINSD_6detail14equal_to_valueIiEENSF_15normal_iteratorINSD_10device_ptrIiEEEEllEEyS9_lNS7_10__identityEEEvT0_PT3_T1_NS0_13GridEvenShareISR_EET2_T4_E12temp_storage;
	add.s32 	%r179, %r178, %r177;
	st.shared.u64 	[%r179+16], %rd419;
$L__BB31_44:
	bar.sync 	0;
	setp.ne.s32 	%p65, %r28, 0;
	@%p65 bra 	$L__BB31_46;
	ld.shared.u64 	%rd184, [_ZZN3cub18CUB_300001_SM_10006detail6reduce18DeviceReduceKernelINS2_10policy_hubIlyN4cuda3std3__44plusIlEEE10Policy1000EN6thrust24THRUST_300001_SM_1000_NS18transform_iteratorINSD_6detail14equal_to_valueIiEENSF_15normal_iteratorINSD_10device_ptrIiEEEEllEEyS9_lNS7_10__identityEEEvT0_PT3_T1_NS0_13GridEvenShareISR_EET2_T4_E12temp_storage+24];
	add.s64 	%rd185, %rd184, %rd419;
	ld.shared.u64 	%rd186, [_ZZN3cub18CUB_300001_SM_10006detail6reduce18DeviceReduceKernelINS2_10policy_hubIlyN4cuda3std3__44plusIlEEE10Policy1000EN6thrust24THRUST_300001_SM_1000_NS18transform_iteratorINSD_6detail14equal_to_valueIiEENSF_15normal_iteratorINSD_10device_ptrIiEEEEllEEyS9_lNS7_10__identityEEEvT0_PT3_T1_NS0_13GridEvenShareISR_EET2_T4_E12temp_storage+32];
	add.s64 	%rd187, %rd185, %rd186;
	ld.shared.u64 	%rd188, [_ZZN3cub18CUB_300001_SM_10006detail6reduce18DeviceReduceKernelINS2_10policy_hubIlyN4cuda3std3__44plusIlEEE10Policy1000EN6thrust24THRUST_300001_SM_1000_NS18transform_iteratorINSD_6detail14equal_to_valueIiEENSF_15normal_iteratorINSD_10device_ptrIiEEEEllEEyS9_lNS7_10__identityEEEvT0_PT3_T1_NS0_13GridEvenShareISR_EET2_T4_E12temp_storage+40];
	add.s64 	%rd189, %rd187, %rd188;
	ld.shared.u64 	%rd190, [_ZZN3cub18CUB_300001_SM_10006detail6reduce18DeviceReduceKernelINS2_10policy_hubIlyN4cuda3std3__44plusIlEEE10Policy1000EN6thrust24THRUST_300001_SM_1000_NS18transform_iteratorINSD_6detail14equal_to_valueIiEENSF_15normal_iteratorINSD_10device_ptrIiEEEEllEEyS9_lNS7_10__identityEEEvT0_PT3_T1_NS0_13GridEvenShareISR_EET2_T4_E12temp_storage+48];
	add.s64 	%rd191, %rd189, %rd190;
	ld.shared.u64 	%rd192, [_ZZN3cub18CUB_300001_SM_10006detail6reduce18DeviceReduceKernelINS2_10policy_hubIlyN4cuda3std3__44plusIlEEE10Policy1000EN6thrust24THRUST_300001_SM_1000_NS18transform_iteratorINSD_6detail14equal_to_valueIiEENSF_15normal_iteratorINSD_10device_ptrIiEEEEllEEyS9_lNS7_10__identityEEEvT0_PT3_T1_NS0_13GridEvenShareISR_EET2_T4_E12temp_storage+56];
	add.s64 	%rd193, %rd191, %rd192;
	ld.shared.u64 	%rd194, [_ZZN3cub18CUB_300001_SM_10006detail6reduce18DeviceReduceKernelINS2_10policy_hubIlyN4cuda3std3__44plusIlEEE10Policy1000EN6thrust24THRUST_300001_SM_1000_NS18transform_iteratorINSD_6detail14equal_to_valueIiEENSF_15normal_iteratorINSD_10device_ptrIiEEEEllEEyS9_lNS7_10__identityEEEvT0_PT3_T1_NS0_13GridEvenShareISR_EET2_T4_E12temp_storage+64];
	add.s64 	%rd195, %rd193, %rd194;
	ld.shared.u64 	%rd196, [_ZZN3cub18CUB_300001_SM_10006detail6reduce18DeviceReduceKernelINS2_10policy_hubIlyN4cuda3std3__44plusIlEEE10Policy1000EN6thrust24THRUST_300001_SM_1000_NS18transform_iteratorINSD_6detail14equal_to_valueIiEENSF_15normal_iteratorINSD_10device_ptrIiEEEEllEEyS9_lNS7_10__identityEEEvT0_PT3_T1_NS0_13GridEvenShareISR_EET2_T4_E12temp_storage+72];
	add.s64 	%rd197, %rd195, %rd196;
	ld.shared.u64 	%rd198, [_ZZN3cub18CUB_300001_SM_10006detail6reduce18DeviceReduceKernelINS2_10policy_hubIlyN4cuda3std3__44plusIlEEE10Policy1000EN6thrust24THRUST_300001_SM_1000_NS18transform_iteratorINSD_6detail14equal_to_valueIiEENSF_15normal_iteratorINSD_10device_ptrIiEEEEllEEyS9_lNS7_10__identityEEEvT0_PT3_T1_NS0_13GridEvenShareISR_EET2_T4_E12temp_storage+80];
	add.s64 	%rd199, %rd197, %rd198;
	ld.shared.u64 	%rd200, [_ZZN3cub18CUB_300001_SM_10006detail6reduce18DeviceReduceKernelINS2_10policy_hubIlyN4cuda3std3__44plusIlEEE10Policy1000EN6thrust24THRUST_300001_SM_1000_NS18transform_iteratorINSD_6detail14equal_to_valueIiEENSF_15normal_iteratorINSD_10device_ptrIiEEEEllEEyS9_lNS7_10__identityEEEvT0_PT3_T1_NS0_13GridEvenShareISR_EET2_T4_E12temp_storage+88];
	add.s64 	%rd201, %rd199, %rd200;
	ld.shared.u64 	%rd202, [_ZZN3cub18CUB_300001_SM_10006detail6reduce18DeviceReduceKernelINS2_10policy_hubIlyN4cuda3std3__44plusIlEEE10Policy1000EN6thrust24THRUST_300001_SM_1000_NS18transform_iteratorINSD_6detail14equal_to_valueIiEENSF_15normal_iteratorINSD_10device_ptrIiEEEEllEEyS9_lNS7_10__identityEEEvT0_PT3_T1_NS0_13GridEvenShareISR_EET2_T4_E12temp_storage+96];
	add.s64 	%rd203, %rd201, %rd202;
	ld.shared.u64 	%rd204, [_ZZN3cub18CUB_300001_SM_10006detail6reduce18DeviceReduceKernelINS2_10policy_hubIlyN4cuda3std3__44plusIlEEE10Policy1000EN6thrust24THRUST_300001_SM_1000_NS18transform_iteratorINSD_6detail14equal_to_valueIiEENSF_15normal_iteratorINSD_10device_ptrIiEEEEllEEyS9_lNS7_10__identityEEEvT0_PT3_T1_NS0_13GridEvenShareISR_EET2_T4_E12temp_storage+104];
	add.s64 	%rd205, %rd203, %rd204;
	ld.shared.u64 	%rd206, [_ZZN3cub18CUB_300001_SM_10006detail6reduce18DeviceReduceKernelINS2_10policy_hubIlyN4cuda3std3__44plusIlEEE10Policy1000EN6thrust24THRUST_300001_SM_1000_NS18transform_iteratorINSD_6detail14equal_to_valueIiEENSF_15normal_iteratorINSD_10device_ptrIiEEEEllEEyS9_lNS7_10__identityEEEvT0_PT3_T1_NS0_13GridEvenShareISR_EET2_T4_E12temp_storage+112];
	add.s64 	%rd207, %rd205, %rd206;
	ld.shared.u64 	%rd208, [_ZZN3cub18CUB_300001_SM_10006detail6reduce18DeviceReduceKernelINS2_10policy_hubIlyN4cuda3std3__44plusIlEEE10Policy1000EN6thrust24THRUST_300001_SM_1000_NS18transform_iteratorINSD_6detail14equal_to_valueIiEENSF_15normal_iteratorINSD_10device_ptrIiEEEEllEEyS9_lNS7_10__identityEEEvT0_PT3_T1_NS0_13GridEvenShareISR_EET2_T4_E12temp_storage+120];
	add.s64 	%rd209, %rd207, %rd208;
	ld.shared.u64 	%rd210, [_ZZN3cub18CUB_300001_SM_10006detail6reduce18DeviceReduceKernelINS2_10policy_hubIlyN4cuda3std3__44plusIlEEE10Policy1000EN6thrust24THRUST_300001_SM_1000_NS18transform_iteratorINSD_6detail14equal_to_valueIiEENSF_15normal_iteratorINSD_10device_ptrIiEEEEllEEyS9_lNS7_10__identityEEEvT0_PT3_T1_NS0_13GridEvenShareISR_EET2_T4_E12temp_storage+128];
	add.s64 	%rd211, %rd209, %rd210;
	ld.shared.u64 	%rd212, [_ZZN3cub18CUB_300001_SM_10006detail6reduce18DeviceReduceKernelINS2_10policy_hubIlyN4cuda3std3__44plusIlEEE10Policy1000EN6thrust24THRUST_300001_SM_1000_NS18transform_iteratorINSD_6detail14equal_to_valueIiEENSF_15normal_iteratorINSD_10device_ptrIiEEEEllEEyS9_lNS7_10__identityEEEvT0_PT3_T1_NS0_13GridEvenShareISR_EET2_T4_E12temp_storage+136];
	add.s64 	%rd419, %rd211, %rd212;
$L__BB31_46:
	mov.u32 	%r337, %tid.x;
	setp.ne.s32 	%p137, %r337, 0;
	@%p137 bra 	$L__BB31_48;
	ld.param.u64 	%rd392, [_ZN3cub18CUB_300001_SM_10006detail6reduce18DeviceReduceKernelINS2_10policy_hubIlyN4cuda3std3__44plusIlEEE10Policy1000EN6thrust24THRUST_300001_SM_1000_NS18transform_iteratorINSD_6detail14equal_to_valueIiEENSF_15normal_iteratorINSD_10device_ptrIiEEEEllEEyS9_lNS7_10__identityEEEvT0_PT3_T1_NS0_13GridEvenShareISR_EET2_T4__param_1];
	cvta.to.global.u64 	%rd389, %rd392;
	mul.wide.u32 	%rd390, %r3, 8;
	add.s64 	%rd391, %rd389, %rd390;
	st.global.u64 	[%rd391], %rd419;
$L__BB31_48:
	ret;

}
	// .globl	_ZN3cub18CUB_300001_SM_10006detail6reduce28DeviceReduceSingleTileKernelINS2_10policy_hubIlyN4cuda3std3__44plusIlEEE10Policy1000EPlSC_iS9_llNS7_10__identityEEEvT0_T1_T2_T3_T4_T6_
.visible .entry _ZN3cub18CUB_300001_SM_10006detail6reduce28DeviceReduceSingleTileKernelINS2_10policy_hubIlyN4cuda3std3__44plusIlEEE10Policy1000EPlSC_iS9_llNS7_10__identityEEEvT0_T1_T2_T3_T4_T6_(
	.param .u64 .ptr .align 1 _ZN3cub18CUB_300001_SM_10006detail6reduce28DeviceReduceSingleTileKernelINS2_10policy_hubIlyN4cuda3std3__44plusIlEEE10Policy1000EPlSC_iS9_llNS7_10__identityEEEvT0_T1_T2_T3_T4_T6__param_0,
	.param .u64 .ptr .align 1 _ZN3cub18CUB_300001_SM_10006detail6reduce28DeviceReduceSingleTileKernelINS2_10policy_hubIlyN4cuda3std3__44plusIlEEE10Policy1000EPlSC_iS9_llNS7_10__identityEEEvT0_T1_T2_T3_T4_T6__param_1,
	.param .u32 _ZN3cub18CUB_300001_SM_10006detail6reduce28DeviceReduceSingleTileKernelINS2_10policy_hubIlyN4cuda3std3__44plusIlEEE10Policy1000EPlSC_iS9_llNS7_10__identityEEEvT0_T1_T2_T3_T4_T6__param_2,
	.param .align 1 .b8 _ZN3cub18CUB_300001_SM_10006detail6reduce28DeviceReduceSingleTileKernelINS2_10policy_hubIlyN4cuda3std3__44plusIlEEE10Policy1000EPlSC_iS9_llNS7_10__identityEEEvT0_T1_T2_T3_T4_T6__param_3[1],
	.param .u64 _ZN3cub18CUB_300001_SM_10006detail6reduce28DeviceReduceSingleTileKernelINS2_10policy_hubIlyN4cuda3std3__44plusIlEEE10Policy1000EPlSC_iS9_llNS7_10__identityEEEvT0_T1_T2_T3_T4_T6__param_4,
	.param .align 1 .b8 _ZN3cub18CUB_300001_SM_10006detail6reduce28DeviceReduceSingleTileKernelINS2_10policy_hubIlyN4cuda3std3__44plusIlEEE10Policy1000EPlSC_iS9_llNS7_10__identityEEEvT0_T1_T2_T3_T4_T6__param_5[1]
)
.maxntid 512
.minnctapersm 1
{
	.reg .pred 	%p<58>;
	.reg .b32 	%r<238>;
	.reg .b64 	%rd<281>;
	// demoted variable
	.shared .align 8 .b8 _ZZN3cub18CUB_300001_SM_10006detail6reduce28DeviceReduceSingleTileKernelINS2_10policy_hubIlyN4cuda3std3__44plusIlEEE10Policy1000EPlSC_iS9_llNS7_10__identityEEEvT0_T1_T2_T3_T4_T6_E12temp_storage[152];
	ld.param.u64 	%rd35, [_ZN3cub18CUB_300001_SM_10006detail6reduce28DeviceReduceSingleTileKernelINS2_10policy_hubIlyN4cuda3std3__44plusIlEEE10Policy1000EPlSC_iS9_llNS7_10__identityEEEvT0_T1_T2_T3_T4_T6__param_0];
	ld.param.u64 	%rd37, [_ZN3cub18CUB_300001_SM_10006detail6reduce28DeviceReduceSingleTileKernelINS2_10policy_hubIlyN4cuda3std3__44plusIlEEE10Policy1000EPlSC_iS9_llNS7_10__identityEEEvT0_T1_T2_T3_T4_T6__param_1];
	ld.param.u32 	%r34, [_ZN3cub18CUB_300001_SM_10006detail6reduce28DeviceReduceSingleTileKernelINS2_10policy_hubIlyN4cuda3std3__44plusIlEEE10Policy1000EPlSC_iS9_llNS7_10__identityEEEvT0_T1_T2_T3_T4_T6__param_2];
	ld.param.u64 	%rd36, [_ZN3cub18CUB_300001_SM_10006detail6reduce28DeviceReduceSingleTileKernelINS2_10policy_hubIlyN4cuda3std3__44plusIlEEE10Policy1000EPlSC_iS9_llNS7_10__identityEEEvT0_T1_T2_T3_T4_T6__param_4];
	cvta.to.global.u64 	%rd1, %rd37;
	setp.ne.s32 	%p1, %r34, 0;
	@%p1 bra 	$L__BB32_3;
	mov.u32 	%r224, %tid.x;
	setp.ne.s32 	%p57, %r224, 0;
	@%p57 bra 	$L__BB32_39;
	st.global.u64 	[%rd1], %rd36;
	bra.uni 	$L__BB32_39;
$L__BB32_3:
	setp.gt.s32 	%p2, %r34, 3583;
	@%p2 bra 	$L__BB32_21;
	mov.u32 	%r1, %tid.x;
	setp.ge.s32 	%p19, %r1, %r34;
	mov.b64 	%rd271, 0;
	mov.u32 	%r228, %r1;
	@%p19 bra 	$L__BB32_6;
	mul.wide.u32 	%rd146, %r1, 8;
	add.s64 	%rd145, %rd35, %rd146;
	// begin inline asm
	ld.global.nc.u64 %rd271, [%rd145];
	// end inline asm
	add.s32 	%r228, %r1, 512;
$L__BB32_6:
	setp.ge.s32 	%p20, %r228, %r34;
	@%p20 bra 	$L__BB32_12;
	not.b32 	%r100, %r228;
	add.s32 	%r4, %r34, %r100;
	and.b32  	%r101, %r4, 1536;
	setp.eq.s32 	%p21, %r101, 1536;
	@%p21 bra 	$L__BB32_10;
	mul.wide.u32 	%rd148, %r228, 8;
	add.s64 	%rd266, %rd35, %rd148;
	shr.u32 	%r102, %r4, 9;
	add.s32 	%r103, %r102, 1;
	and.b32  	%r104, %r103, 3;
	neg.s32 	%r226, %r104;
$L__BB32_9:
	.pragma "nounroll";
	// begin inline asm
	ld.global.nc.u64 %rd149, [%rd266];
	// end inline asm
	add.s64 	%rd271, %rd149, %rd271;
	add.s32 	%r228, %r228, 512;
	add.s64 	%rd266, %rd266, 4096;
	add.s32 	%r226, %r226, 1;
	setp.ne.s32 	%p22, %r226, 0;
	@%p22 bra 	$L__BB32_9;
$L__BB32_10:
	setp.lt.u32 	%p23, %r4, 1536;
	@%p23 bra 	$L__BB32_12;
$L__BB32_11:
	mul.wide.s32 	%rd159, %r228, 8;
	add.s64 	%rd152, %rd35, %rd159;
	// begin inline asm
	ld.global.nc.u64 %rd151, [%rd152];
	// end inline asm
	add.s64 	%rd160, %rd151, %rd271;
	add.s64 	%rd154, %rd152, 4096;
	// begin inline asm
	ld.global.nc.u64 %rd153, [%rd154];
	// end inline asm
	add.s64 	%rd161, %rd153, %rd160;
	add.s64 	%rd156, %rd152, 8192;
	// begin inline asm
	ld.global.nc.u64 %rd155, [%rd156];
	// end inline asm
	add.s64 	%rd162, %rd155, %rd161;
	add.s64 	%rd158, %rd152, 12288;
	// begin inline asm
	ld.global.nc.u64 %rd157, [%rd158];
	// end inline asm
	add.s64 	%rd271, %rd157, %rd162;
	add.s32 	%r228, %r228, 2048;
	setp.lt.s32 	%p24, %r228, %r34;
	@%p24 bra 	$L__BB32_11;
$L__BB32_12:
	setp.lt.s32 	%p25, %r34, 512;
	@%p25 bra 	$L__BB32_17;
	// begin inline asm
	mov.u32 %r168, %laneid;
	// end inline asm
	mov.b64 	{%r170, %r175}, %rd271;
	mov.b32 	%r176, 1;
	mov.b32 	%r217, 31;
	mov.b32 	%r218, -1;
	// begin inline asm
	shfl.sync.down.b32 %r169, %r170, %r176, %r217, %r218;
	// end inline asm
	// begin inline asm
	shfl.sync.down.b32 %r174, %r175, %r176, %r217, %r218;
	// end inline asm
	mov.b64 	%rd221, {%r169, %r174};
	setp.gt.s32 	%p49, %r168, 30;
	selp.b64 	%rd222, 0, %rd221, %p49;
	add.s64 	%rd223, %rd222, %rd271;
	mov.b64 	{%r180, %r185}, %rd223;
	mov.b32 	%r186, 2;
	// begin inline asm
	shfl.sync.down.b32 %r179, %r180, %r186, %r217, %r218;
	// end inline asm
	// begin inline asm
	shfl.sync.down.b32 %r184, %r185, %r186, %r217, %r218;
	// end inline asm
	mov.b64 	%rd224, {%r179, %r184};
	setp.gt.s32 	%p50, %r168, 29;
	selp.b64 	%rd225, 0, %rd224, %p50;
	add.s64 	%rd226, %rd225, %rd223;
	mov.b64 	{%r190, %r195}, %rd226;
	mov.b32 	%r196, 4;
	// begin inline asm
	shfl.sync.down.b32 %r189, %r190, %r196, %r217, %r218;
	// end inline asm
	// begin inline asm
	shfl.sync.down.b32 %r194, %r195, %r196, %r217, %r218;
	// end inline asm
	mov.b64 	%rd227, {%r189, %r194};
	setp.gt.s32 	%p51, %r168, 27;
	selp.b64 	%rd228, 0, %rd227, %p51;
	add.s64 	%rd229, %rd228, %rd226;
	mov.b64 	{%r200, %r205}, %rd229;
	mov.b32 	%r206, 8;
	// begin inline asm
	shfl.sync.down.b32 %r199, %r200, %r206, %r217, %r218;
	// end inline asm
	// begin inline asm
	shfl.sync.down.b32 %r204, %r205, %r206, %r217, %r218;
	// end inline asm
	mov.b64 	%rd230, {%r199, %r204};
	setp.gt.s32 	%p52, %r168, 23;
	selp.b64 	%rd231, 0, %rd230, %p52;
	add.s64 	%rd232, %rd231, %rd229;
	mov.b64 	{%r210, %r215}, %rd232;
	mov.b32 	%r216, 16;
	// begin inline asm
	shfl.sync.down.b32 %r209, %r210, %r216, %r217, %r218;
	// end inline asm
	// begin inline asm
	shfl.sync.down.b32 %r214, %r215, %r216, %r217, %r218;
	// end inline asm
	mov.b64 	%rd233, {%r209, %r214};
	setp.gt.s32 	%p53, %r168, 15;
	selp.b64 	%rd234, 0, %rd233, %p53;
	add.s64 	%rd280, %rd234, %rd232;
	setp.ne.s32 	%p54, %r168, 0;
	@%p54 bra 	$L__BB32_15;
	shr.u32 	%r219, %r1, 2;
	and.b32  	%r220, %r219, 248;
	mov.u32 	%r221, _ZZN3cub18CUB_300001_SM_10006detail6reduce28DeviceReduceSingleTileKernelINS2_10policy_hubIlyN4cuda3std3__44plusIlEEE10Policy1000EPlSC_iS9_llNS7_10__identityEEEvT0_T1_T2_T3_T4_T6_E12temp_storage;
	add.s32 	%r222, %r221, %r220;
	st.shared.u64 	[%r222+16], %rd280;
$L__BB32_15:
	bar.sync 	0;
	setp.ne.s32 	%p55, %r1, 0;
	@%p55 bra 	$L__BB32_37;
	ld.shared.u64 	%rd235, [_ZZN3cub18CUB_300001_SM_10006detail6reduce28DeviceReduceSingleTileKernelINS2_10policy_hubIlyN4cuda3std3__44plusIlEEE10Policy1000EPlSC_iS9_llNS7_10__identityEEEvT0_T1_T2_T3_T4_T6_E12temp_storage+24];
	add.s64 	%rd236, %rd235, %rd280;
	ld.shared.u64 	%rd237, [_ZZN3cub18CUB_300001_SM_10006detail6reduce28DeviceReduceSingleTileKernelINS2_10policy_hubIlyN4cuda3std3__44plusIlEEE10Policy1000EPlSC_iS9_llNS7_10__identityEEEvT0_T1_T2_T3_T4_T6_E12temp_storage+32];
	add.s64 	%rd238, %rd236, %rd237;
	ld.shared.u64 	%rd239, [_ZZN3cub18CUB_300001_SM_10006detail6reduce28DeviceReduceSingleTileKernelINS2_10policy_hubIlyN4cuda3std3__44plusIlEEE10Policy1000EPlSC_iS9_llNS7_10__identityEEEvT0_T1_T2_T3_T4_T6_E12temp_storage+40];
	add.s64 	%rd240, %rd238, %rd239;
	ld.shared.u64 	%rd241, [_ZZN3cub18CUB_300001_SM_10006detail6reduce28DeviceReduceSingleTileKernelINS2_10policy_hubIlyN4cuda3std3__44plusIlEEE10Policy1000EPlSC_iS9_llNS7_10__identityEEEvT0_T1_T2_T3_T4_T6_E12temp_storage+48];
	add.s64 	%rd242, %rd240, %rd241;
	ld.shared.u64 	%rd243, [_ZZN3cub18CUB_300001_SM_10006detail6reduce28DeviceReduceSingleTileKernelINS2_10policy_hubIlyN4cuda3std3__44plusIlEEE10Policy1000EPlSC_iS9_llNS7_10__identityEEEvT0_T1_T2_T3_T4_T6_E12temp_storage+56];
	add.s64 	%rd244, %rd242, %rd243;
	ld.shared.u64 	%rd245, [_ZZN3cub18CUB_300001_SM_10006detail6reduce28DeviceReduceSingleTileKernelINS2_10policy_hubIlyN4cuda3std3__44plusIlEEE10Policy1000EPlSC_iS9_llNS7_10__identityEEEvT0_T1_T2_T3_T4_T6_E12temp_storage+64];
	add.s64 	%rd246, %rd244, %rd245;
	ld.shared.u64 	%rd247, [_ZZN3cub18CUB_300001_SM_10006detail6reduce28DeviceReduceSingleTileKernelINS2_10policy_hubIlyN4cuda3std3__44plusIlEEE10Policy1000EPlSC_iS9_llNS7_10__identityEEEvT0_T1_T2_T3_T4_T6_E12temp_storage+72];
	add.s64 	%rd248, %rd246, %rd247;
	ld.shared.u64 	%rd249, [_ZZN3cub18CUB_300001_SM_10006detail6reduce28DeviceReduceSingleTileKernelINS2_10policy_hubIlyN4cuda3std3__44plusIlEEE10Policy1000EPlSC_iS9_llNS7_10__identityEEEvT0_T1_T2_T3_T4_T6_E12temp_storage+80];
	add.s64 	%rd250, %rd248, %rd249;
	ld.shared.u64 	%rd251, [_ZZN3cub18CUB_300001_SM_10006detail6reduce28DeviceReduceSingleTileKernelINS2_10policy_hubIlyN4cuda3std3__44plusIlEEE10Policy1000EPlSC_iS9_llNS7_10__identityEEEvT0_T1_T2_T3_T4_T6_E12temp_storage+88];
	add.s64 	%rd252, %rd250, %rd251;
	ld.shared.u64 	%rd253, [_ZZN3cub18CUB_300001_SM_10006detail6reduce28DeviceReduceSingleTileKernelINS2_10policy_hubIlyN4cuda3std3__44plusIlEEE10Policy1000EPlSC_iS9_llNS7_10__identityEEEvT0_T1_T2_T3_T4_T6_E12temp_storage+96];
	add.s64 	%rd254, %rd252, %rd253;
	ld.shared.u64 	%rd255, [_ZZN3cub18CUB_300001_SM_10006detail6reduce28DeviceReduceSingleTileKernelINS2_10policy_hubIlyN4cuda3std3__44plusIlEEE10Policy1000EPlSC_iS9_llNS7_10__identityEEEvT0_T1_T2_T3_T4_T6_E12temp_storage+104];
	add.s64 	%rd256, %rd254, %rd255;
	ld.shared.u64 	%rd257, [_ZZN3cub18CUB_300001_SM_10006detail6reduce28DeviceReduceSingleTileKernelINS2_10policy_hubIlyN4cuda3std3__44plusIlEEE10Policy1000EPlSC_iS9_llNS7_10__identityEEEvT0_T1_T2_T3_T4_T6_E12temp_storage+112];
	add.s64 	%rd258, %rd256, %rd257;
	ld.shared.u64 	%rd259, [_ZZN3cub18CUB_300001_SM_10006detail6reduce28DeviceReduceSingleTileKernelINS2_10policy_hubIlyN4cuda3std3__44plusIlEEE10Policy1000EPlSC_iS9_llNS7_10__identityEEEvT0_T1_T2_T3_T4_T6_E12temp_storage+120];
	add.s64 	%rd260, %rd258, %rd259;
	ld.shared.u64 	%rd261, [_ZZN3cub18CUB_300001_SM_10006detail6reduce28DeviceReduceSingleTileKernelINS2_10policy_hubIlyN4cuda3std3__44plusIlEEE10Policy1000EPlSC_iS9_llNS7_10__identityEEEvT0_T1_T2_T3_T4_T6_E12temp_storage+128];
	add.s64 	%rd262, %rd260, %rd261;
	ld.shared.u64 	%rd263, [_ZZN3cub18CUB_300001_SM_10006detail6reduce28DeviceReduceSingleTileKernelINS2_10policy_hubIlyN4cuda3std3__44plusIlEEE10Policy1000EPlSC_iS9_llNS7_10__identityEEEvT0_T1_T2_T3_T4_T6_E12temp_storage+136];
	add.s64 	%rd280, %rd262, %rd263;
	bra.uni 	$L__BB32_37;
$L__BB32_17:
	// begin inline asm
	mov.u32 %r105, %laneid;
	// end inline asm
	and.b32  	%r156, %r1, 992;
	add.s32 	%r157, %r156, 32;
	setp.gt.s32 	%p26, %r157, %r34;
	not.b32 	%r158, %r156;
	add.s32 	%r159, %r34, %r158;
	selp.b32 	%r154, %r159, 31, %p26;
	mov.b64 	{%r107, %r112}, %rd271;
	mov.b32 	%r113, 1;
	mov.b32 	%r155, -1;
	// begin inline asm
	shfl.sync.down.b32 %r106, %r107, %r113, %r154, %r155;
	// end inline asm
	// begin inline asm
	shfl.sync.down.b32 %r111, %r112, %r113, %r154, %r155;
	// end inline asm
	mov.b64 	%rd163, {%r106, %r111};
	setp.lt.s32 	%p27, %r105, %r154;
	selp.b64 	%rd164, %rd163, 0, %p27;
	add.s64 	%rd165, %rd164, %rd271;
	mov.b64 	{%r117, %r122}, %rd165;
	mov.b32 	%r123, 2;
	// begin inline asm
	shfl.sync.down.b32 %r116, %r117, %r123, %r154, %r155;
	// end inline asm
	// begin inline asm
	shfl.sync.down.b32 %r121, %r122, %r123, %r154, %r155;
	// end inline asm
	mov.b64 	%rd166, {%r116, %r121};
	add.s32 	%r160, %r105, 2;
	setp.gt.s32 	%p28, %r160, %r154;
	selp.b64 	%rd167, 0, %rd166, %p28;
	add.s64 	%rd168, %rd167, %rd165;
	mov.b64 	{%r127, %r132}, %rd168;
	mov.b32 	%r133, 4;
	// begin inline asm
	shfl.sync.down.b32 %r126, %r127, %r133, %r154, %r155;
	// end inline asm
	// begin inline asm
	shfl.sync.down.b32 %r131, %r132, %r133, %r154, %r155;
	// end inline asm
	mov.b64 	%rd169, {%r126, %r131};
	add.s32 	%r161, %r105, 4;
	setp.gt.s32 	%p29, %r161, %r154;
	selp.b64 	%rd170, 0, %rd169, %p29;
	add.s64 	%rd171, %rd170, %rd168;
	mov.b64 	{%r137, %r142}, %rd171;
	mov.b32 	%r143, 8;
	// begin inline asm
	shfl.sync.down.b32 %r136, %r137, %r143, %r154, %r155;
	// end inline asm
	// begin inline asm
	shfl.sync.down.b32 %r141, %r142, %r143, %r154, %r155;
	// end inline asm
	mov.b64 	%rd172, {%r136, %r141};
	add.s32 	%r162, %r105, 8;
	setp.gt.s32 	%p30, %r162, %r154;
	selp.b64 	%rd173, 0, %rd172, %p30;
	add.s64 	%rd174, %rd173, %rd171;
	mov.b64 	{%r147, %r152}, %rd174;
	mov.b32 	%r153, 16;
	// begin inline asm
	shfl.sync.down.b32 %r146, %r147, %r153, %r154, %r155;
	// end inline asm
	// begin inline asm
	shfl.sync.down.b32 %r151, %r152, %r153, %r154, %r155;
	// end inline asm
	mov.b64 	%rd175, {%r146, %r151};
	add.s32 	%r163, %r105, 16;
	setp.gt.s32 	%p31, %r163, %r154;
	selp.b64 	%rd176, 0, %rd175, %p31;
	add.s64 	%rd280, %rd176, %rd174;
	setp.ne.s32 	%p32, %r105, 0;
	@%p32 bra 	$L__BB32_19;
	shr.u32 	%r164, %r1, 2;
	and.b32  	%r165, %r164, 248;
	mov.u32 	%r166, _ZZN3cub18CUB_300001_SM_10006detail6reduce28DeviceReduceSingleTileKernelINS2_10policy_hubIlyN4cuda3std3__44plusIlEEE10Policy1000EPlSC_iS9_llNS7_10__identityEEEvT0_T1_T2_T3_T4_T6_E12temp_storage;
	add.s32 	%r167, %r166, %r165;
	st.shared.u64 	[%r167+16], %rd280;
$L__BB32_19:
	bar.sync 	0;
	setp.ne.s32 	%p33, %r1, 0;
	@%p33 bra 	$L__BB32_37;
	setp.gt.s32 	%p34, %r34, 32;
	ld.shared.u64 	%rd177, [_ZZN3cub18CUB_300001_SM_10006detail6reduce28DeviceReduceSingleTileKernelINS2_10policy_hubIlyN4cuda3std3__44plusIlEEE10Policy1000EPlSC_iS9_llNS7_10__identityEEEvT0_T1_T2_T3_T4_T6_E12temp_storage+24];
	selp.b64 	%rd178, %rd177, 0, %p34;
	add.s64 	%rd179, %rd178, %rd280;
	setp.gt.s32 	%p35, %r34, 64;
	ld.shared.u64 	%rd180, [_ZZN3cub18CUB_300001_SM_10006detail6reduce28DeviceReduceSingleTileKernelINS2_10policy_hubIlyN4cuda3std3__44plusIlEEE10Policy1000EPlSC_iS9_llNS7_10__identityEEEvT0_T1_T2_T3_T4_T6_E12temp_storage+32];
	selp.b64 	%rd181, %rd180, 0, %p35;
	add.s64 	%rd182, %rd179, %rd181;
	setp.gt.s32 	%p36, %r34, 96;
	ld.shared.u64 	%rd183, [_ZZN3cub18CUB_300001_SM_10006detail6reduce28DeviceReduceSingleTileKernelINS2_10policy_hubIlyN4cuda3std3__44plusIlEEE10Policy1000EPlSC_iS9_llNS7_10__identityEEEvT0_T1_T2_T3_T4_T6_E12temp_storage+40];
	selp.b64 	%rd184, %rd183, 0, %p36;
	add.s64 	%rd185, %rd182, %rd184;
	setp.gt.s32 	%p37, %r34, 128;
	ld.shared.u64 	%rd186, [_ZZN3cub18CUB_300001_SM_10006detail6reduce28DeviceReduceSingleTileKernelINS2_10policy_hubIlyN4cuda3std3__44plusIlEEE10Policy1000EPlSC_iS9_llNS7_10__identityEEEvT0_T1_T2_T3_T4_T6_E12temp_storage+48];
	selp.b64 	%rd187, %rd186, 0, %p37;
	add.s64 	%rd188, %rd185, %rd187;
	setp.gt.s32 	%p38, %r34, 160;
	ld.shared.u64 	%rd189, [_ZZN3cub18CUB_300001_SM_10006detail6reduce28DeviceReduceSingleTileKernelINS2_10policy_hubIlyN4cuda3std3__44plusIlEEE10Policy1000EPlSC_iS9_llNS7_10__identityEEEvT0_T1_T2_T3_T4_T6_E12temp_storage+56];
	selp.b64 	%rd190, %rd189, 0, %p38;
	add.s64 	%rd191, %rd188, %rd190;
	setp.gt.s32 	%p39, %r34, 192;
	ld.shared.u64 	%rd192, [_ZZN3cub18CUB_300001_SM_10006detail6reduce28DeviceReduceSingleTileKernelINS2_10policy_hubIlyN4cuda3std3__44plusIlEEE10Policy1000EPlSC_iS9_llNS7_10__identityEEEvT0_T1_T2_T3_T4_T6_E12temp_storage+64];
	selp.b64 	%rd193, %rd192, 0, %p39;
	add.s64 	%rd194, %rd191, %rd193;
	setp.gt.s32 	%p40, %r34, 224;
	ld.shared.u64 	%rd195, [_ZZN3cub18CUB_300001_SM_10006detail6reduce28DeviceReduceSingleTileKernelINS2_10policy_hubIlyN4cuda3std3__44plusIlEEE10Policy1000EPlSC_iS9_llNS7_10__identityEEEvT0_T1_T2_T3_T4_T6_E12temp_storage+72];
	selp.b64 	%rd196, %rd195, 0, %p40;
	add.s64 	%rd197, %rd194, %rd196;
	setp.gt.s32 	%p41, %r34, 256;
	ld.shared.u64 	%rd198, [_ZZN3cub18CUB_300001_SM_10006detail6reduce28DeviceReduceSingleTileKernelINS2_10policy_hubIlyN4cuda3std3__44plusIlEEE10Policy1000EPlSC_iS9_llNS7_10__identityEEEvT0_T1_T2_T3_T4_T6_E12temp_storage+80];
	selp.b64 	%rd199, %rd198, 0, %p41;
	add.s64 	%rd200, %rd197, %rd199;
	setp.gt.s32 	%p42, %r34, 288;
	ld.shared.u64 	%rd201, [_ZZN3cub18CUB_300001_SM_10006detail6reduce28DeviceReduceSingleTileKernelINS2_10policy_hubIlyN4cuda3std3__44plusIlEEE10Policy1000EPlSC_iS9_llNS7_10__identityEEEvT0_T1_T2_T3_T4_T6_E12temp_storage+88];
	selp.b64 	%rd202, %rd201, 0, %p42;
	add.s64 	%rd203, %rd200, %rd202;
	setp.gt.s32 	%p43, %r34, 320;
	ld.shared.u64 	%rd204, [_ZZN3cub18CUB_300001_SM_10006detail6reduce28DeviceReduceSingleTileKernelINS2_10policy_hubIlyN4cuda3std3__44plusIlEEE10Policy1000EPlSC_iS9_llNS7_10__identityEEEvT0_T1_T2_T3_T4_T6_E12temp_storage+96];
	selp.b64 	%rd205, %rd204, 0, %p43;
	add.s64 	%rd206, %rd203, %rd205;
	setp.gt.s32 	%p44, %r34, 352;
	ld.shared.u64 	%rd207, [_ZZN3cub18CUB_300001_SM_10006detail6reduce28DeviceReduceSingleTileKernelINS2_10policy_hubIlyN4cuda3std3__44plusIlEEE10Policy1000EPlSC_iS9_llNS7_10__identityEEEvT0_T1_T2_T3_T4_T6_E12temp_storage+104];
	selp.b64 	%rd208, %rd207, 0, %p44;
	add.s64 	%rd209, %rd206, %rd208;
	setp.gt.s32 	%p45, %r34, 384;
	ld.shared.u64 	%rd210, [_ZZN3cub18CUB_300001_SM_10006detail6reduce28DeviceReduceSingleTileKernelINS2_10policy_hubIlyN4cuda3std3__44plusIlEEE10Policy1000EPlSC_iS9_llNS7_10__identityEEEvT0_T1_T2_T3_T4_T6_E12temp_storage+112];
	selp.b64 	%rd211, %rd210, 0, %p45;
	add.s64 	%rd212, %rd209, %rd211;
	setp.gt.s32 	%p46, %r34, 416;
	ld.shared.u64 	%rd213, [_ZZN3cub18CUB_300001_SM_10006detail6reduce28DeviceReduceSingleTileKernelINS2_10policy_hubIlyN4cuda3std3__44plusIlEEE10Policy1000EPlSC_iS9_llNS7_10__identityEEEvT0_T1_T2_T3_T4_T6_E12temp_storage+120];
	selp.b64 	%rd214, %rd213, 0, %p46;
	add.s64 	%rd215, %rd212, %rd214;
	setp.gt.s32 	%p47, %r34, 448;
	ld.shared.u64 	%rd216, [_ZZN3cub18CUB_300001_SM_10006detail6reduce28DeviceReduceSingleTileKernelINS2_10policy_hubIlyN4cuda3std3__44plusIlEEE10Policy1000EPlSC_iS9_llNS7_10__identityEEEvT0_T1_T2_T3_T4_T6_E12temp_storage+128];
	selp.b64 	%rd217, %rd216, 0, %p47;
	add.s64 	%rd218, %rd215, %rd217;
	setp.gt.s32 	%p48, %r34, 480;
	ld.shared.u64 	%rd219, [_ZZN3cub18CUB_300001_SM_10006detail6reduce28DeviceReduceSingleTileKernelINS2_10policy_hubIlyN4cuda3std3__44plusIlEEE10Policy1000EPlSC_iS9_llNS7_10__identityEEEvT0_T1_T2_T3_T4_T6_E12temp_storage+136];
	selp.b64 	%rd220, %rd219, 0, %p48;
	add.s64 	%rd280, %rd218, %rd220;
	bra.uni 	$L__BB32_37;
$L__BB32_21:
	mov.u32 	%r13, %tid.x;
	mul.wide.u32 	%rd52, %r13, 8;
	add.s64 	%rd39, %rd35, %rd52;
	// begin inline asm
	ld.global.nc.u64 %rd38, [%rd39];
	// end inline asm
	add.s64 	%rd41, %rd39, 4096;
	// begin inline asm
	ld.global.nc.u64 %rd40, [%rd41];
	// end inline asm
	add.s64 	%rd43, %rd39, 8192;
	// begin inline asm
	ld.global.nc.u64 %rd42, [%rd43];
	// end inline asm
	add.s64 	%rd45, %rd39, 12288;
	// begin inline asm
	ld.global.nc.u64 %rd44, [%rd45];
	// end inline asm
	add.s64 	%rd47, %rd39, 16384;
	// begin inline asm
	ld.global.nc.u64 %rd46, [%rd47];
	// end inline asm
	add.s64 	%rd49, %rd39, 20480;
	// begin inline asm
	ld.global.nc.u64 %rd48, [%rd49];
	// end inline asm
	add.s64 	%rd51, %rd39, 24576;
	// begin inline asm
	ld.global.nc.u64 %rd50, [%rd51];
	// end inline asm
	add.s64 	%rd53, %rd40, %rd38;
	add.s64 	%rd54, %rd42, %rd53;
	add.s64 	%rd55, %rd44, %rd54;
	add.s64 	%rd56, %rd46, %rd55;
	add.s64 	%rd57, %rd48, %rd56;
	add.s64 	%rd279, %rd50, %rd57;
	setp.lt.u32 	%p3, %r34, 7168;
	mov.b32 	%r231, 3584;
	@%p3 bra 	$L__BB32_25;
	add.s32 	%r14, %r34, -3584;
	mov.b32 	%r231, 3584;
$L__BB32_23:
	add.s32 	%r37, %r231, %r13;
	mul.wide.u32 	%rd72, %r37, 8;
	add.s64 	%rd59, %rd35, %rd72;
	// begin inline asm
	ld.global.nc.u64 %rd58, [%rd59];
	// end inline asm
	add.s64 	%rd61, %rd59, 4096;
	// begin inline asm
	ld.global.nc.u64 %rd60, [%rd61];
	// end inline asm
	add.s64 	%rd63, %rd59, 8192;
	// begin inline asm
	ld.global.nc.u64 %rd62, [%rd63];
	// end inline asm
	add.s64 	%rd65, %rd59, 12288;
	// begin inline asm
	ld.global.nc.u64 %rd64, [%rd65];
	// end inline asm
	add.s64 	%rd67, %rd59, 16384;
	// begin inline asm
	ld.global.nc.u64 %rd66, [%rd67];
	// end inline asm
	add.s64 	%rd69, %rd59, 20480;
	// begin inline asm
	ld.global.nc.u64 %rd68, [%rd69];
	// end inline asm
	add.s64 	%rd71, %rd59, 24576;
	// begin inline asm
	ld.global.nc.u64 %rd70, [%rd71];
	// end inline asm
	add.s64 	%rd73, %rd58, %rd279;
	add.s64 	%rd74, %rd60, %rd73;
	add.s64 	%rd75, %rd62, %rd74;
	add.s64 	%rd76, %rd64, %rd75;
	add.s64 	%rd77, %rd66, %rd76;
	add.s64 	%rd78, %rd68, %rd77;
	add.s64 	%rd279, %rd70, %rd78;
	sub.s32 	%r38, %r34, %r231;
	setp.lt.s32 	%p4, %r38, 3584;
	@%p4 bra 	$L__BB32_33;
	add.s32 	%r231, %r231, 3584;
	setp.le.s32 	%p5, %r231, %r14;
	@%p5 bra 	$L__BB32_23;
$L__BB32_25:
	setp.le.s32 	%p6, %r34, %r231;
	@%p6 bra 	$L__BB32_33;
	sub.s32 	%r18, %r34, %r231;
	setp.ge.s32 	%p7, %r13, %r18;
	@%p7 bra 	$L__BB32_33;
	not.b32 	%r39, %r13;
	add.s32 	%r40, %r34, %r39;
	sub.s32 	%r19, %r40, %r231;
	and.b32  	%r41, %r19, 1536;
	setp.eq.s32 	%p8, %r41, 1536;
	mov.u32 	%r235, %r13;
	@%p8 bra 	$L__BB32_30;
	add.s32 	%r233, %r13, %r231;
	shr.u32 	%r42, %r19, 9;
	add.s32 	%r43, %r42, 1;
	and.b32  	%r44, %r43, 3;
	neg.s32 	%r232, %r44;
	mov.u32 	%r235, %r13;
$L__BB32_29:
	.pragma "nounroll";
	mul.wide.u32 	%rd82, %r233, 8;
	add.s64 	%rd81, %rd35, %rd82;
	// begin inline asm
	ld.global.nc.u64 %rd80, [%rd81];
	// end inline asm
	add.s64 	%rd279, %rd80, %rd279;
	add.s32 	%r235, %r235, 512;
	add.s32 	%r233, %r233, 512;
	add.s32 	%r232, %r232, 1;
	setp.ne.s32 	%p9, %r232, 0;
	@%p9 bra 	$L__BB32_29;
$L__BB32_30:
	setp.lt.u32 	%p10, %r19, 1536;
	@%p10 bra 	$L__BB32_33;
	cvt.u64.u32 	%rd83, %r235;
	cvt.u64.u32 	%rd84, %r231;
	add.s64 	%rd85, %rd83, %rd84;
	shl.b64 	%rd86, %rd85, 3;
	add.s64 	%rd87, %rd86, %rd35;
	add.s64 	%rd277, %rd87, 8192;
	add.s32 	%r236, %r235, %r231;
$L__BB32_32:
	mul.wide.u32 	%rd96, %r236, 8;
	add.s64 	%rd89, %rd35, %rd96;
	// begin inline asm
	ld.global.nc.u64 %rd88, [%rd89];
	// end inline asm
	add.s64 	%rd97, %rd88, %rd279;
	add.s64 	%rd91, %rd277, -4096;
	// begin inline asm
	ld.global.nc.u64 %rd90, [%rd91];
	// end inline asm
	add.s64 	%rd98, %rd90, %rd97;
	// begin inline asm
	ld.global.nc.u64 %rd92, [%rd277];
	// end inline asm
	add.s64 	%rd99, %rd92, %rd98;
	add.s64 	%rd95, %rd277, 4096;
	// begin inline asm
	ld.global.nc.u64 %rd94, [%rd95];
	// end inline asm
	add.s64 	%rd279, %rd94, %rd99;
	add.s32 	%r235, %r235, 2048;
	add.s64 	%rd277, %rd277, 16384;
	add.s32 	%r236, %r236, 2048;
	setp.lt.s32 	%p11, %r235, %r18;
	@%p11 bra 	$L__BB32_32;
$L__BB32_33:
	// begin inline asm
	mov.u32 %r45, %laneid;
	// end inline asm
	mov.b64 	{%r47, %r52}, %rd279;
	mov.b32 	%r53, 1;
	mov.b32 	%r94, 31;
	mov.b32 	%r95, -1;
	// begin inline asm
	shfl.sync.down.b32 %r46, %r47, %r53, %r94, %r95;
	// end inline asm
	// begin inline asm
	shfl.sync.down.b32 %r51, %r52, %r53, %r94, %r95;
	// end inline asm
	mov.b64 	%rd100, {%r46, %r51};
	setp.gt.s32 	%p12, %r45, 30;
	selp.b64 	%rd101, 0, %rd100, %p12;
	add.s64 	%rd102, %rd101, %rd279;
	mov.b64 	{%r57, %r62}, %rd102;
	mov.b32 	%r63, 2;
	// begin inline asm
	shfl.sync.down.b32 %r56, %r57, %r63, %r94, %r95;
	// end inline asm
	// begin inline asm
	shfl.sync.down.b32 %r61, %r62, %r63, %r94, %r95;
	// end inline asm
	mov.b64 	%rd103, {%r56, %r61};
	setp.gt.s32 	%p13, %r45, 29;
	selp.b64 	%rd104, 0, %rd103, %p13;
	add.s64 	%rd105, %rd104, %rd102;
	mov.b64 	{%r67, %r72}, %rd105;
	mov.b32 	%r73, 4;
	// begin inline asm
	shfl.sync.down.b32 %r66, %r67, %r73, %r94, %r95;
	// end inline asm
	// begin inline asm
	shfl.sync.down.b32 %r71, %r72, %r73, %r94, %r95;
	// end inline asm
	mov.b64 	%rd106, {%r66, %r71};
	setp.gt.s32 	%p14, %r45, 27;
	selp.b64 	%rd107, 0, %rd106, %p14;
	add.s64 	%rd108, %rd107, %rd105;
	mov.b64 	{%r77, %r82}, %rd108;
	mov.b32 	%r83, 8;
	// begin inline asm
	shfl.sync.down.b32 %r76, %r77, %r83, %r94, %r95;
	// end inline asm
	// begin inline asm
	shfl.sync.down.b32 %r81, %r82, %r83, %r94, %r95;
	// end inline asm
	mov.b64 	%rd109, {%r76, %r81};
	setp.gt.s32 	%p15, %r45, 23;
	selp.b64 	%rd110, 0, %rd109, %p15;
	add.s64 	%rd111, %rd110, %rd108;
	mov.b64 	{%r87, %r92}, %rd111;
	mov.b32 	%r93, 16;
	// begin inline asm
	shfl.sync.down.b32 %r86, %r87, %r93, %r94, %r95;
	// end inline asm
	// begin inline asm
	shfl.sync.down.b32 %r91, %r92, %r93, %r94, %r95;
	// end inline asm
	mov.b64 	%rd112, {%r86, %r91};
	setp.gt.s32 	%p16, %r45, 15;
	selp.b64 	%rd113, 0, %rd112, %p16;
	add.s64 	%rd280, %rd113, %rd111;
	setp.ne.s32 	%p17, %r45, 0;
	@%p17 bra 	$L__BB32_35;
	shr.u32 	%r96, %r13, 2;
	and.b32  	%r97, %r96, 248;
	mov.u32 	%r98, _ZZN3cub18CUB_300001_SM_10006detail6reduce28DeviceReduceSingleTileKernelINS2_10policy_hubIlyN4cuda3std3__44plusIlEEE10Policy1000EPlSC_iS9_llNS7_10__identityEEEvT0_T1_T2_T3_T4_T6_E12temp_storage;
	add.s32 	%r99, %r98, %r97;
	st.shared.u64 	[%r99+16], %rd280;
$L__BB32_35:
	bar.sync 	0;
	setp.ne.s32 	%p18, %r13, 0;
	@%p18 bra 	$L__BB32_37;
	ld.shared.u64 	%rd114, [_ZZN3cub18CUB_300001_SM_10006detail6reduce28DeviceReduceSingleTileKernelINS2_10policy_hubIlyN4cuda3std3__44plusIlEEE10Policy1000EPlSC_iS9_llNS7_10__identityEEEvT0_T1_T2_T3_T4_T6_E12temp_storage+24];
	add.s64 	%rd115, %rd114, %rd280;
	ld.shared.u64 	%rd116, [_ZZN3cub18CUB_300001_SM_10006detail6reduce28DeviceReduceSingleTileKernelINS2_10policy_hubIlyN4cuda3std3__44plusIlEEE10Policy1000EPlSC_iS9_llNS7_10__identityEEEvT0_T1_T2_T3_T4_T6_E12temp_storage+32];
	add.s64 	%rd117, %rd115, %rd116;
	ld.shared.u64 	%rd118, [_ZZN3cub18CUB_300001_SM_10006detail6reduce28DeviceReduceSingleTileKernelINS2_10policy_hubIlyN4cuda3std3__44plusIlEEE10Policy1000EPlSC_iS9_llNS7_10__identityEEEvT0_T1_T2_T3_T4_T6_E12temp_storage+40];
	add.s64 	%rd119, %rd117, %rd118;
	ld.shared.u64 	%rd120, [_ZZN3cub18CUB_300001_SM_10006detail6reduce28DeviceReduceSingleTileKernelINS2_10policy_hubIlyN4cuda3std3__44plusIlEEE10Policy1000EPlSC_iS9_llNS7_10__identityEEEvT0_T1_T2_T3_T4_T6_E12temp_storage+48];
	add.s64 	%rd121, %rd119, %rd120;
	ld.shared.u64 	%rd122, [_ZZN3cub18CUB_300001_SM_10006detail6reduce28DeviceReduceSingleTileKernelINS2_10policy_hubIlyN4cuda3std3__44plusIlEEE10Policy1000EPlSC_iS9_llNS7_10__identityEEEvT0_T1_T2_T3_T4_T6_E12temp_storage+56];
	add.s64 	%rd123, %rd121, %rd122;
	ld.shared.u64 	%rd124, [_ZZN3cub18CUB_300001_SM_10006detail6reduce28DeviceReduceSingleTileKernelINS2_10policy_hubIlyN4cuda3std3__44plusIlEEE10Policy1000EPlSC_iS9_llNS7_10__identityEEEvT0_T1_T2_T3_T4_T6_E12temp_storage+64];
	add.s64 	%rd125, %rd123, %rd124;
	ld.shared.u64 	%rd126, [_ZZN3cub18CUB_300001_SM_10006detail6reduce28DeviceReduceSingleTileKernelINS2_10policy_hubIlyN4cuda3std3__44plusIlEEE10Policy1000EPlSC_iS9_llNS7_10__identityEEEvT0_T1_T2_T3_T4_T6_E12temp_storage+72];
	add.s64 	%rd127, %rd125, %rd126;
	ld.shared.u64 	%rd128, [_ZZN3cub18CUB_300001_SM_10006detail6reduce28DeviceReduceSingleTileKernelINS2_10policy_hubIlyN4cuda3std3__44plusIlEEE10Policy1000EPlSC_iS9_llNS7_10__identityEEEvT0_T1_T2_T3_T4_T6_E12temp_storage+80];
	add.s64 	%rd129, %rd127, %rd128;
	ld.shared.u64 	%rd130, [_ZZN3cub18CUB_300001_SM_10006detail6reduce28DeviceReduceSingleTileKernelINS2_10policy_hubIlyN4cuda3std3__44plusIlEEE10Policy1000EPlSC_iS9_llNS7_10__identityEEEvT0_T1_T2_T3_T4_T6_E12temp_storage+88];
	add.s64 	%rd131, %rd129, %rd130;
	ld.shared.u64 	%rd132, [_ZZN3cub18CUB_300001_SM_10006detail6reduce28DeviceReduceSingleTileKernelINS2_10policy_hubIlyN4cuda3std3__44plusIlEEE10Policy1000EPlSC_iS9_llNS7_10__identityEEEvT0_T1_T2_T3_T4_T6_E12temp_storage+96];
	add.s64 	%rd133, %rd131, %rd132;
	ld.shared.u64 	%rd134, [_ZZN3cub18CUB_300001_SM_10006detail6reduce28DeviceReduceSingleTileKernelINS2_10policy_hubIlyN4cuda3std3__44plusIlEEE10Policy1000EPlSC_iS9_llNS7_10__identityEEEvT0_T1_T2_T3_T4_T6_E12temp_storage+104];
	add.s64 	%rd135, %rd133, %rd134;
	ld.shared.u64 	%rd136, [_ZZN3cub18CUB_300001_SM_10006detail6reduce28DeviceReduceSingleTileKernelINS2_10policy_hubIlyN4cuda3std3__44plusIlEEE10Policy1000EPlSC_iS9_llNS7_10__identityEEEvT0_T1_T2_T3_T4_T6_E12temp_storage+112];
	add.s64 	%rd137, %rd135, %rd136;
	ld.shared.u64 	%rd138, [_ZZN3cub18CUB_300001_SM_10006detail6reduce28DeviceReduceSingleTileKernelINS2_10policy_hubIlyN4cuda3std3__44plusIlEEE10Policy1000EPlSC_iS9_llNS7_10__identityEEEvT0_T1_T2_T3_T4_T6_E12temp_storage+120];
	add.s64 	%rd139, %rd137, %rd138;
	ld.shared.u64 	%rd140, [_ZZN3cub18CUB_300001_SM_10006detail6reduce28DeviceReduceSingleTileKernelINS2_10policy_hubIlyN4cuda3std3__44plusIlEEE10Policy1000EPlSC_iS9_llNS7_10__identityEEEvT0_T1_T2_T3_T4_T6_E12temp_storage+128];
	add.s64 	%rd141, %rd139, %rd140;
	ld.shared.u64 	%rd142, [_ZZN3cub18CUB_300001_SM_10006detail6reduce28DeviceReduceSingleTileKernelINS2_10policy_hubIlyN4cuda3std3__44plusIlEEE10Policy1000EPlSC_iS9_llNS7_10__identityEEEvT0_T1_T2_T3_T4_T6_E12temp_storage+136];
	add.s64 	%rd280, %rd141, %rd142;
$L__BB32_37:
	mov.u32 	%r223, %tid.x;
	setp.ne.s32 	%p56, %r223, 0;
	@%p56 bra 	$L__BB32_39;
	add.s64 	%rd264, %rd280, %rd36;
	st.global.u64 	[%rd1], %rd264;
$L__BB32_39:
	ret;

}
.entry _ZN3cub18CUB_300001_SM_10006detail6reduce28DeviceReduceSingleTileKernelINS2_10policy_hubIfjN4cuda3std3__44plusIfEEE10Policy1000EN6thrust24THRUST_300001_SM_1000_NS6detail15normal_iteratorINSD_10device_ptrIfEEEEPfjS9_ffN36_GLOBAL__N__9634dbb5_4_k_cu_daceece55local6squareIfEEEEvT0_T1_T2_T3_T4_T6_(
	.param .align 8 .b8 _ZN3cub18CUB_300001_SM_10006detail6reduce28DeviceReduceSingleTileKernelINS2_10policy_hubIfjN4cuda3std3__44plusIfEEE10Policy1000EN6thrust24THRUST_300001_SM_1000_NS6detail15normal_iteratorINSD_10device_ptrIfEEEEPfjS9_ffN36_GLOBAL__N__9634dbb5_4_k_cu_daceece55local6squareIfEEEEvT0_T1_T2_T3_T4_T6__param_0[8],
	.param .u64 .ptr .align 1 _ZN3cub18CUB_300001_SM_10006detail6reduce28DeviceReduceSingleTileKernelINS2_10policy_hubIfjN4cuda3std3__44plusIfEEE10Policy1000EN6thrust24THRUST_300001_SM_1000_NS6detail15normal_iteratorINSD_10device_ptrIfEEEEPfjS9_ffN36_GLOBAL__N__9634dbb5_4_k_cu_daceece55local6squareIfEEEEvT0_T1_T2_T3_T4_T6__param_1,
	.param .u32 _ZN3cub18CUB_300001_SM_10006detail6reduce28DeviceReduceSingleTileKernelINS2_10policy_hubIfjN4cuda3std3__44plusIfEEE10Policy1000EN6thrust24THRUST_300001_SM_1000_NS6detail15normal_iteratorINSD_10device_ptrIfEEEEPfjS9_ffN36_GLOBAL__N__9634dbb5_4_k_cu_daceece55local6squareIfEEEEvT0_T1_T2_T3_T4_T6__param_2,
	.param .align 1 .b8 _ZN3cub18CUB_300001_SM_10006detail6reduce28DeviceReduceSingleTileKernelINS2_10policy_hubIfjN4cuda3std3__44plusIfEEE10Policy1000EN6thrust24THRUST_300001_SM_1000_NS6detail15normal_iteratorINSD_10device_ptrIfEEEEPfjS9_ffN36_GLOBAL__N__9634dbb5_4_k_cu_daceece55local6squareIfEEEEvT0_T1_T2_T3_T4_T6__param_3[1],
	.param .f32 _ZN3cub18CUB_300001_SM_10006detail6reduce28DeviceReduceSingleTileKernelINS2_10policy_hubIfjN4cuda3std3__44plusIfEEE10Policy1000EN6thrust24THRUST_300001_SM_1000_NS6detail15normal_iteratorINSD_10device_ptrIfEEEEPfjS9_ffN36_GLOBAL__N__9634dbb5_4_k_cu_daceece55local6squareIfEEEEvT0_T1_T2_T3_T4_T6__param_4,
	.param .align 1 .b8 _ZN3cub18CUB_300001_SM_10006detail6reduce28DeviceReduceSingleTileKernelINS2_10policy_hubIfjN4cuda3std3__44plusIfEEE10Policy1000EN6thrust24THRUST_300001_SM_1000_NS6detail15normal_iteratorINSD_10device_ptrIfEEEEPfjS9_ffN36_GLOBAL__N__9634dbb5_4_k_cu_daceece55local6squareIfEEEEvT0_T1_T2_T3_T4_T6__param_5[1]
)
.maxntid 512
.minnctapersm 1
{
	.reg .pred 	%p<67>;
	.reg .b32 	%r<211>;
	.reg .b32 	%f<400>;
	.reg .b64 	%rd<84>;
	// demoted variable
	.shared .align 4 .b8 _ZZN3cub18CUB_300001_SM_10006detail6reduce28DeviceReduceSingleTileKernelINS2_10policy_hubIfjN4cuda3std3__44plusIfEEE10Policy1000EN6thrust24THRUST_300001_SM_1000_NS6detail15normal_iteratorINSD_10device_ptrIfEEEEPfjS9_ffN36_GLOBAL__N__9634dbb5_4_k_cu_daceece55local6squareIfEEEEvT0_T1_T2_T3_T4_T6_E12temp_storage[84];
	ld.param.u64 	%rd9, [_ZN3cub18CUB_300001_SM_10006detail6reduce28DeviceReduceSingleTileKernelINS2_10policy_hubIfjN4cuda3std3__44plusIfEEE10Policy1000EN6thrust24THRUST_300001_SM_1000_NS6detail15normal_iteratorINSD_10device_ptrIfEEEEPfjS9_ffN36_GLOBAL__N__9634dbb5_4_k_cu_daceece55local6squareIfEEEEvT0_T1_T2_T3_T4_T6__param_0];
	ld.param.u64 	%rd10, [_ZN3cub18CUB_300001_SM_10006detail6reduce28DeviceReduceSingleTileKernelINS2_10policy_hubIfjN4cuda3std3__44plusIfEEE10Policy1000EN6thrust24THRUST_300001_SM_1000_NS6detail15normal_iteratorINSD_10device_ptrIfEEEEPfjS9_ffN36_GLOBAL__N__9634dbb5_4_k_cu_daceece55local6squareIfEEEEvT0_T1_T2_T3_T4_T6__param_1];
	ld.param.u32 	%r51, [_ZN3cub18CUB_300001_SM_10006detail6reduce28DeviceReduceSingleTileKernelINS2_10policy_hubIfjN4cuda3std3__44plusIfEEE10Policy1000EN6thrust24THRUST_300001_SM_1000_NS6detail15normal_iteratorINSD_10device_ptrIfEEEEPfjS9_ffN36_GLOBAL__N__9634dbb5_4_k_cu_daceece55local6squareIfEEEEvT0_T1_T2_T3_T4_T6__param_2];
	ld.param.f32 	%f42, [_ZN3cub18CUB_300001_SM_10006detail6reduce28DeviceReduceSingleTileKernelINS2_10policy_hubIfjN4cuda3std3__44plusIfEEE10Policy1000EN6thrust24THRUST_300001_SM_1000_NS6detail15normal_iteratorINSD_10device_ptrIfEEEEPfjS9_ffN36_GLOBAL__N__9634dbb5_4_k_cu_daceece55local6squareIfEEEEvT0_T1_T2_T3_T4_T6__param_4];
	cvta.to.global.u64 	%rd1, %rd10;
	setp.ne.s32 	%p1, %r51, 0;
	@%p1 bra 	$L__BB33_3;
	mov.u32 	%r193, %tid.x;
	setp.ne.s32 	%p66, %r193, 0;
	@%p66 bra 	$L__BB33_52;
	st.global.f32 	[%rd1], %f42;
	bra.uni 	$L__BB33_52;
$L__BB33_3:
	cvta.to.global.u64 	%rd2, %rd9;
	setp.gt.u32 	%p2, %r51, 8191;
	@%p2 bra 	$L__BB33_28;
	mov.u32 	%r1, %tid.x;
	setp.ge.u32 	%p24, %r1, %r51;
	mov.f32 	%f387, 0f00000000;
	mov.u32 	%r197, %r1;
	@%p24 bra 	$L__BB33_6;
	mul.wide.u32 	%rd73, %r1, 4;
	add.s64 	%rd74, %rd2, %rd73;
	ld.global.f32 	%f219, [%rd74];
	mul.f32 	%f387, %f219, %f219;
	add.s32 	%r197, %r1, 512;
$L__BB33_6:
	setp.ge.u32 	%p25, %r197, %r51;
	@%p25 bra 	$L__BB33_19;
	not.b32 	%r120, %r197;
	add.s32 	%r121, %r51, %r120;
	shr.u32 	%r122, %r121, 9;
	add.s32 	%r4, %r122, 1;
	and.b32  	%r5, %r4, 15;
	setp.lt.u32 	%p26, %r121, 7680;
	@%p26 bra 	$L__BB33_10;
	and.b32  	%r123, %r4, 16777200;
	neg.s32 	%r195, %r123;
	mul.wide.u32 	%rd75, %r197, 4;
	add.s64 	%rd76, %rd75, %rd2;
	add.s64 	%rd82, %rd76, 16384;
$L__BB33_9:
	.pragma "nounroll";
	ld.global.f32 	%f221, [%rd82+-16384];
	fma.rn.f32 	%f222, %f221, %f221, %f387;
	ld.global.f32 	%f223, [%rd82+-14336];
	fma.rn.f32 	%f224, %f223, %f223, %f222;
	ld.global.f32 	%f225, [%rd82+-12288];
	fma.rn.f32 	%f226, %f225, %f225, %f224;
	ld.global.f32 	%f227, [%rd82+-10240];
	fma.rn.f32 	%f228, %f227, %f227, %f226;
	ld.global.f32 	%f229, [%rd82+-8192];
	fma.rn.f32 	%f230, %f229, %f229, %f228;
	ld.global.f32 	%f231, [%rd82+-6144];
	fma.rn.f32 	%f232, %f231, %f231, %f230;
	ld.global.f32 	%f233, [%rd82+-4096];
	fma.rn.f32 	%f234, %f233, %f233, %f232;
	ld.global.f32 	%f235, [%rd82+-2048];
	fma.rn.f32 	%f236, %f235, %f235, %f234;
	ld.global.f32 	%f237, [%rd82];
	fma.rn.f32 	%f238, %f237, %f237, %f236;
	ld.global.f32 	%f239, [%rd82+2048];
	fma.rn.f32 	%f240, %f239, %f239, %f238;
	ld.global.f32 	%f241, [%rd82+4096];
	fma.rn.f32 	%f242, %f241, %f241, %f240;
	ld.global.f32 	%f243, [%rd82+6144];
	fma.rn.f32 	%f244, %f243, %f243, %f242;
	ld.global.f32 	%f245, [%rd82+8192];
	fma.rn.f32 	%f246, %f245, %f245, %f244;
	ld.global.f32 	%f247, [%rd82+10240];
	fma.rn.f32 	%f248, %f247, %f247, %f246;
	ld.global.f32 	%f249, [%rd82+12288];
	fma.rn.f32 	%f250, %f249, %f249, %f248;
	ld.global.f32 	%f251, [%rd82+14336];
	fma.rn.f32 	%f387, %f251, %f251, %f250;
	add.s32 	%r197, %r197, 8192;
	add.s32 	%r195, %r195, 16;
	add.s64 	%rd82, %rd82, 32768;
	setp.ne.s32 	%p27, %r195, 0;
	@%p27 bra 	$L__BB33_9;
$L__BB33_10:
	setp.eq.s32 	%p28, %r5, 0;
	@%p28 bra 	$L__BB33_19;
	and.b32  	%r12, %r4, 7;
	setp.lt.u32 	%p29, %r5, 8;
	@%p29 bra 	$L__BB33_13;
	mul.wide.u32 	%rd77, %r197, 4;
	add.s64 	%rd78, %rd2, %rd77;
	ld.global.f32 	%f253, [%rd78];
	fma.rn.f32 	%f254, %f253, %f253, %f387;
	ld.global.f32 	%f255, [%rd78+2048];
	fma.rn.f32 	%f256, %f255, %f255, %f254;
	ld.global.f32 	%f257, [%rd78+4096];
	fma.rn.f32 	%f258, %f257, %f257, %f256;
	ld.global.f32 	%f259, [%rd78+6144];
	fma.rn.f32 	%f260, %f259, %f259, %f258;
	ld.global.f32 	%f261, [%rd78+8192];
	fma.rn.f32 	%f262, %f261, %f261, %f260;
	ld.global.f32 	%f263, [%rd78+10240];
	fma.rn.f32 	%f264, %f263, %f263, %f262;
	ld.global.f32 	%f265, [%rd78+12288];
	fma.rn.f32 	%f266, %f265, %f265, %f264;
	ld.global.f32 	%f267, [%rd78+14336];
	fma.rn.f32 	%f387, %f267, %f267, %f266;
	add.s32 	%r197, %r197, 4096;
$L__BB33_13:
	setp.eq.s32 	%p30, %r12, 0;
	@%p30 bra 	$L__BB33_19;
	and.b32  	%r15, %r4, 3;
	setp.lt.u32 	%p31, %r12, 4;
	@%p31 bra 	$L__BB33_16;
	mul.wide.u32 	%rd79, %r197, 4;
	add.s64 	%rd80, %rd2, %rd79;
	ld.global.f32 	%f269, [%rd80];
	fma.rn.f32 	%f270, %f269, %f269, %f387;
	ld.global.f32 	%f271, [%rd80+2048];
	fma.rn.f32 	%f272, %f271, %f271, %f270;
	ld.global.f32 	%f273, [%rd80+4096];
	fma.rn.f32 	%f274, %f273, %f273, %f272;
	ld.global.f32 	%f275, [%rd80+6144];
	fma.rn.f32 	%f387, %f275, %f275, %f274;
	add.s32 	%r197, %r197, 2048;
$L__BB33_16:
	setp.eq.s32 	%p32, %r15, 0;
	@%p32 bra 	$L__BB33_19;
	mul.wide.u32 	%rd81, %r197, 4;
	add.s64 	%rd83, %rd2, %rd81;
	neg.s32 	%r200, %r15;
$L__BB33_18:
	.pragma "nounroll";
	ld.global.f32 	%f276, [%rd83];
	fma.rn.f32 	%f387, %f276, %f276, %f387;
	add.s64 	%rd83, %rd83, 2048;
	add.s32 	%r200, %r200, 1;
	setp.ne.s32 	%p33, %r200, 0;
	@%p33 bra 	$L__BB33_18;
$L__BB33_19:
	setp.lt.u32 	%p34, %r51, 512;
	@%p34 bra 	$L__BB33_24;
	// begin inline asm
	mov.u32 %r162, %laneid;
	// end inline asm
	mov.b32 	%r164, %f387;
	mov.b32 	%r165, 1;
	mov.b32 	%r186, 31;
	mov.b32 	%r187, -1;
	// begin inline asm
	shfl.sync.down.b32 %r163, %r164, %r165, %r186, %r187;
	// end inline asm
	setp.gt.s32 	%p58, %r162, 30;
	mov.b32 	%f335, %r163;
	add.f32 	%f336, %f387, %f335;
	selp.f32 	%f337, %f387, %f336, %p58;
	mov.b32 	%r169, %f337;
	mov.b32 	%r170, 2;
	// begin inline asm
	shfl.sync.down.b32 %r168, %r169, %r170, %r186, %r187;
	// end inline asm
	setp.gt.s32 	%p59, %r162, 29;
	mov.b32 	%f338, %r168;
	add.f32 	%f339, %f337, %f338;
	selp.f32 	%f340, %f337, %f339, %p59;
	mov.b32 	%r174, %f340;
	mov.b32 	%r175, 4;
	// begin inline asm
	shfl.sync.down.b32 %r173, %r174, %r175, %r186, %r187;
	// end inline asm
	setp.gt.s32 	%p60, %r162, 27;
	mov.b32 	%f341, %r173;
	add.f32 	%f342, %f340, %f341;
	selp.f32 	%f343, %f340, %f342, %p60;
	mov.b32 	%r179, %f343;
	mov.b32 	%r180, 8;
	// begin inline asm
	shfl.sync.down.b32 %r178, %r179, %r180, %r186, %r187;
	// end inline asm
	setp.gt.s32 	%p61, %r162, 23;
	mov.b32 	%f344, %r178;
	add.f32 	%f345, %f343, %f344;
	selp.f32 	%f346, %f343, %f345, %p61;
	mov.b32 	%r184, %f346;
	mov.b32 	%r185, 16;
	// begin inline asm
	shfl.sync.down.b32 %r183, %r184, %r185, %r186, %r187;
	// end inline asm
	setp.gt.s32 	%p62, %r162, 15;
	mov.b32 	%f347, %r183;
	add.f32 	%f16, %f346, %f347;
	selp.f32 	%f399, %f346, %f16, %p62;
	setp.ne.s32 	%p63, %r162, 0;
	@%p63 bra 	$L__BB33_22;
	shr.u32 	%r188, %r1, 3;
	and.b32  	%r189, %r188, 124;
	mov.u32 	%r190, _ZZN3cub18CUB_300001_SM_10006detail6reduce28DeviceReduceSingleTileKernelINS2_10policy_hubIfjN4cuda3std3__44plusIfEEE10Policy1000EN6thrust24THRUST_300001_SM_1000_NS6detail15normal_iteratorINSD_10device_ptrIfEEEEPfjS9_ffN36_GLOBAL__N__9634dbb5_4_k_cu_daceece55local6squareIfEEEEvT0_T1_T2_T3_T4_T6_E12temp_storage;
	add.s32 	%r191, %r190, %r189;
	st.shared.f32 	[%r191+16], %f16;
$L__BB33_22:
	bar.sync 	0;
	setp.ne.s32 	%p64, %r1, 0;
	@%p64 bra 	$L__BB33_50;
	ld.shared.f32 	%f348, [_ZZN3cub18CUB_300001_SM_10006detail6reduce28DeviceReduceSingleTileKernelINS2_10policy_hubIfjN4cuda3std3__44plusIfEEE10Policy1000EN6thrust24THRUST_300001_SM_1000_NS6detail15normal_iteratorINSD_10device_ptrIfEEEEPfjS9_ffN36_GLOBAL__N__9634dbb5_4_k_cu_daceece55local6squareIfEEEEvT0_T1_T2_T3_T4_T6_E12temp_storage+20];
	add.f32 	%f349, %f399, %f348;
	ld.shared.f32 	%f350, [_ZZN3cub18CUB_300001_SM_10006detail6reduce28DeviceReduceSingleTileKernelINS2_10policy_hubIfjN4cuda3std3__44plusIfEEE10Policy1000EN6thrust24THRUST_300001_SM_1000_NS6detail15normal_iteratorINSD_10device_ptrIfEEEEPfjS9_ffN36_GLOBAL__N__9634dbb5_4_k_cu_daceece55local6squareIfEEEEvT0_T1_T2_T3_T4_T6_E12temp_storage+24];
	add.f32 	%f351, %f349, %f350;
	ld.shared.f32 	%f352, [_ZZN3cub18CUB_300001_SM_10006detail6reduce28DeviceReduceSingleTileKernelINS2_10policy_hubIfjN4cuda3std3__44plusIfEEE10Policy1000EN6thrust24THRUST_300001_SM_1000_NS6detail15normal_iteratorINSD_10device_ptrIfEEEEPfjS9_ffN36_GLOBAL__N__9634dbb5_4_k_cu_daceece55local6squareIfEEEEvT0_T1_T2_T3_T4_T6_E12temp_storage+28];
	add.f32 	%f353, %f351, %f352;
	ld.shared.f32 	%f354, [_ZZN3cub18CUB_300001_SM_10006detail6reduce28DeviceReduceSingleTileKernelINS2_10policy_hubIfjN4cuda3std3__44plusIfEEE10Policy1000EN6thrust24THRUST_300001_SM_1000_NS6detail15normal_iteratorINSD_10device_ptrIfEEEEPfjS9_ffN36_GLOBAL__N__9634dbb5_4_k_cu_daceece55local6squareIfEEEEvT0_T1_T2_T3_T4_T6_E12temp_storage+32];
	add.f32 	%f355, %f353, %f354;
	ld.shared.f32 	%f356, [_ZZN3cub18CUB_300001_SM_10006detail6reduce28DeviceReduceSingleTileKernelINS2_10policy_hubIfjN4cuda3std3__44plusIfEEE10Policy1000EN6thrust24THRUST_300001_SM_1000_NS6detail15normal_iteratorINSD_10device_ptrIfEEEEPfjS9_ffN36_GLOBAL__N__9634dbb5_4_k_cu_daceece55local6squareIfEEEEvT0_T1_T2_T3_T4_T6_E12temp_storage+36];
	add.f32 	%f357, %f355, %f356;
	ld.shared.f32 	%f358, [_ZZN3cub18CUB_300001_SM_10006detail6reduce28DeviceReduceSingleTileKernelINS2_10policy_hubIfjN4cuda3std3__44plusIfEEE10Policy1000EN6thrust24THRUST_300001_SM_1000_NS6detail15normal_iteratorINSD_10device_ptrIfEEEEPfjS9_ffN36_GLOBAL__N__9634dbb5_4_k_cu_daceece55local6squareIfEEEEvT0_T1_T2_T3_T4_T6_E12temp_storage+40];
	add.f32 	%f359, %f357, %f358;
	ld.shared.f32 	%f360, [_ZZN3cub18CUB_300001_SM_10006detail6reduce28DeviceReduceSingleTileKernelINS2_10policy_hubIfjN4cuda3std3__44plusIfEEE10Policy1000EN6thrust24THRUST_300001_SM_1000_NS6detail15normal_iteratorINSD_10device_ptrIfEEEEPfjS9_ffN36_GLOBAL__N__9634dbb5_4_k_cu_daceece55local6squareIfEEEEvT0_T1_T2_T3_T4_T6_E12temp_storage+44];
	add.f32 	%f361, %f359, %f360;
	ld.shared.f32 	%f362, [_ZZN3cub18CUB_300001_SM_10006detail6reduce28DeviceReduceSingleTileKernelINS2_10policy_hubIfjN4cuda3std3__44plusIfEEE10Policy1000EN6thrust24THRUST_300001_SM_1000_NS6detail15normal_iteratorINSD_10device_ptrIfEEEEPfjS9_ffN36_GLOBAL__N__9634dbb5_4_k_cu_daceece55local6squareIfEEEEvT0_T1_T2_T3_T4_T6_E12temp_storage+48];
	add.f32 	%f363, %f361, %f362;
	ld.shared.f32 	%f364, [_ZZN3cub18CUB_300001_SM_10006detail6reduce28DeviceReduceSingleTileKernelINS2_10policy_hubIfjN4cuda3std3__44plusIfEEE10Policy1000EN6thrust24THRUST_300001_SM_1000_NS6detail15normal_iteratorINSD_10device_ptrIfEEEEPfjS9_ffN36_GLOBAL__N__9634dbb5_4_k_cu_daceece55local6squareIfEEEEvT0_T1_T2_T3_T4_T6_E12temp_storage+52];
	add.f32 	%f365, %f363, %f364;
	ld.shared.f32 	%f366, [_ZZN3cub18CUB_300001_SM_10006detail6reduce28DeviceReduceSingleTileKernelINS2_10policy_hubIfjN4cuda3std3__44plusIfEEE10Policy1000EN6thrust24THRUST_300001_SM_1000_NS6detail15normal_iteratorINSD_10device_ptrIfEEEEPfjS9_ffN36_GLOBAL__N__9634dbb5_4_k_cu_daceece55local6squareIfEEEEvT0_T1_T2_T3_T4_T6_E12temp_storage+56];
	add.f32 	%f367, %f365, %f366;
	ld.shared.f32 	%f368, [_ZZN3cub18CUB_300001_SM_10006detail6reduce28DeviceReduceSingleTileKernelINS2_10policy_hubIfjN4cuda3std3__44plusIfEEE10Policy1000EN6thrust24THRUST_300001_SM_1000_NS6detail15normal_iteratorINSD_10device_ptrIfEEEEPfjS9_ffN36_GLOBAL__N__9634dbb5_4_k_cu_daceece55local6squareIfEEEEvT0_T1_T2_T3_T4_T6_E12temp_storage+60];
	add.f32 	%f369, %f367, %f368;
	ld.shared.f32 	%f370, [_ZZN3cub18CUB_300001_SM_10006detail6reduce28DeviceReduceSingleTileKernelINS2_10policy_hubIfjN4cuda3std3__44plusIfEEE10Policy1000EN6thrust24THRUST_300001_SM_1000_NS6detail15normal_iteratorINSD_10device_ptrIfEEEEPfjS9_ffN36_GLOBAL__N__9634dbb5_4_k_cu_daceece55local6squareIfEEEEvT0_T1_T2_T3_T4_T6_E12temp_storage+64];
	add.f32 	%f371, %f369, %f370;
	ld.shared.f32 	%f372, [_ZZN3cub18CUB_300001_SM_10006detail6reduce28DeviceReduceSingleTileKernelINS2_10policy_hubIfjN4cuda3std3__44plusIfEEE10Policy1000EN6thrust24THRUST_300001_SM_1000_NS6detail15normal_iteratorINSD_10device_ptrIfEEEEPfjS9_ffN36_GLOBAL__N__9634dbb5_4_k_cu_daceece55local6squareIfEEEEvT0_T1_T2_T3_T4_T6_E12temp_storage+68];
	add.f32 	%f373, %f371, %f372;
	ld.shared.f32 	%f374, [_ZZN3cub18CUB_300001_SM_10006detail6reduce28DeviceReduceSingleTileKernelINS2_10policy_hubIfjN4cuda3std3__44plusIfEEE10Policy1000EN6thrust24THRUST_300001_SM_1000_NS6detail15normal_iteratorINSD_10device_ptrIfEEEEPfjS9_ffN36_GLOBAL__N__9634dbb5_4_k_cu_daceece55local6squareIfEEEEvT0_T1_T2_T3_T4_T6_E12temp_storage+72];
	add.f32 	%f375, %f373, %f374;
	ld.shared.f32 	%f376, [_ZZN3cub18CUB_300001_SM_10006detail6reduce28DeviceReduceSingleTileKernelINS2_10policy_hubIfjN4cuda3std3__44plusIfEEE10Policy1000EN6thrust24THRUST_300001_SM_1000_NS6detail15normal_iteratorINSD_10device_ptrIfEEEEPfjS9_ffN36_GLOBAL__N__9634dbb5_4_k_cu_daceece55local6squareIfEEEEvT0_T1_T2_T3_T4_T6_E12temp_storage+76];
	add.f32 	%f399, %f375, %f376;
	bra.uni 	$L__BB33_50;
$L__BB33_24:
	// begin inline asm
	mov.u32 %r124, %laneid;
	// end inline asm
	and.b32  	%r150, %r1, 992;
	add.s32 	%r151, %r150, 32;
	setp.gt.u32 	%p35, %r151, %r51;
	not.b32 	%r152, %r150;
	add.s32 	%r153, %r51, %r152;
	selp.b32 	%r148, %r153, 31, %p35;
	mov.b32 	%r126, %f387;
	mov.b32 	%r127, 1;
	mov.b32 	%r149, -1;
	// begin inline asm
	shfl.sync.down.b32 %r125, %r126, %r127, %r148, %r149;
	// end inline asm
	setp.lt.s32 	%p36, %r124, %r148;
	mov.b32 	%f277, %r125;
	add.f32 	%f278, %f387, %f277;
	selp.f32 	%f279, %f278, %f387, %p36;
	mov.b32 	%r131, %f279;
	mov.b32 	%r132, 2;
	// begin inline asm
	shfl.sync.down.b32 %r130, %r131, %r132, %r148, %r149;
	// end inline asm
	add.s32 	%r154, %r124, 2;
	setp.gt.s32 	%p37, %r154, %r148;
	mov.b32 	%f280, %r130;
	add.f32 	%f281, %f279, %f280;
	selp.f32 	%f282, %f279, %f281, %p37;
	mov.b32 	%r136, %f282;
	mov.b32 	%r137, 4;
	// begin inline asm
	shfl.sync.down.b32 %r135, %r136, %r137, %r148, %r149;
	// end inline asm
	add.s32 	%r155, %r124, 4;
	setp.gt.s32 	%p38, %r155, %r148;
	mov.b32 	%f283, %r135;
	add.f32 	%f284, %f282, %f283;
	selp.f32 	%f285, %f282, %f284, %p38;
	mov.b32 	%r141, %f285;
	mov.b32 	%r142, 8;
	// begin inline asm
	shfl.sync.down.b32 %r140, %r141, %r142, %r148, %r149;
	// end inline asm
	add.s32 	%r156, %r124, 8;
	setp.gt.s32 	%p39, %r156, %r148;
	mov.b32 	%f286, %r140;
	add.f32 	%f287, %f285, %f286;
	selp.f32 	%f288, %f285, %f287, %p39;
	mov.b32 	%r146, %f288;
	mov.b32 	%r147, 16;
	// begin inline asm
	shfl.sync.down.b32 %r145, %r146, %r147, %r148, %r149;
	// end inline asm
	add.s32 	%r157, %r124, 16;
	setp.gt.s32 	%p40, %r157, %r148;
	mov.b32 	%f289, %r145;
	add.f32 	%f290, %f288, %f289;
	selp.f32 	%f399, %f288, %f290, %p40;
	setp.ne.s32 	%p41, %r124, 0;
	@%p41 bra 	$L__BB33_26;
	shr.u32 	%r158, %r1, 3;
	and.b32  	%r159, %r158, 124;
	mov.u32 	%r160, _ZZN3cub18CUB_300001_SM_10006detail6reduce28DeviceReduceSingleTileKernelINS2_10policy_hubIfjN4cuda3std3__44plusIfEEE10Policy1000EN6thrust24THRUST_300001_SM_1000_NS6detail15normal_iteratorINSD_10device_ptrIfEEEEPfjS9_ffN36_GLOBAL__N__9634dbb5_4_k_cu_daceece55local6squareIfEEEEvT0_T1_T2_T3_T4_T6_E12temp_storage;
	add.s32 	%r161, %r160, %r159;
	st.shared.f32 	[%r161+16], %f399;
$L__BB33_26:
	bar.sync 	0;
	setp.ne.s32 	%p42, %r1, 0;
	@%p42 bra 	$L__BB33_50;
	setp.gt.u32 	%p43, %r51, 32;
	ld.shared.f32 	%f291, [_ZZN3cub18CUB_300001_SM_10006detail6reduce28DeviceReduceSingleTileKernelINS2_10policy_hubIfjN4cuda3std3__44plusIfEEE10Policy1000EN6thrust24THRUST_300001_SM_1000_NS6detail15normal_iteratorINSD_10device_ptrIfEEEEPfjS9_ffN36_GLOBAL__N__9634dbb5_4_k_cu_daceece55local6squareIfEEEEvT0_T1_T2_T3_T4_T6_E12temp_storage+20];
	add.f32 	%f292, %f399, %f291;
	selp.f32 	%f293, %f292, %f399, %p43;
	setp.gt.u32 	%p44, %r51, 64;
	ld.shared.f32 	%f294, [_ZZN3cub18CUB_300001_SM_10006detail6reduce28DeviceReduceSingleTileKernelINS2_10policy_hubIfjN4cuda3std3__44plusIfEEE10Policy1000EN6thrust24THRUST_300001_SM_1000_NS6detail15normal_iteratorINSD_10device_ptrIfEEEEPfjS9_ffN36_GLOBAL__N__9634dbb5_4_k_cu_daceece55local6squareIfEEEEvT0_T1_T2_T3_T4_T6_E12temp_storage+24];
	add.f32 	%f295, %f294, %f293;
	selp.f32 	%f296, %f295, %f293, %p44;
	setp.gt.u32 	%p45, %r51, 96;
	ld.shared.f32 	%f297, [_ZZN3cub18CUB_300001_SM_10006detail6reduce28DeviceReduceSingleTileKernelINS2_10policy_hubIfjN4cuda3std3__44plusIfEEE10Policy1000EN6thrust24THRUST_300001_SM_1000_NS6detail15normal_iteratorINSD_10device_ptrIfEEEEPfjS9_ffN36_GLOBAL__N__9634dbb5_4_k_cu_daceece55local6squareIfEEEEvT0_T1_T2_T3_T4_T6_E12temp_storage+28];
	add.f32 	%f298, %f297, %f296;
	selp.f32 	%f299, %f298, %f296, %p45;
	setp.gt.u32 	%p46, %r51, 128;
	ld.shared.f32 	%f300, [_ZZN3cub18CUB_300001_SM_10006detail6reduce28DeviceReduceSingleTileKernelINS2_10policy_hubIfjN4cuda3std3__44plusIfEEE10Policy1000EN6thrust24THRUST_300001_SM_1000_NS6detail15normal_iteratorINSD_10device_ptrIfEEEEPfjS9_ffN36_GLOBAL__N__9634dbb5_4_k_cu_daceece55local6squareIfEEEEvT0_T1_T2_T3_T4_T6_E12temp_storage+32];
	add.f32 	%f301, %f300, %f299;
	selp.f32 	%f302, %f301, %f299, %p46;
	setp.gt.u32 	%p47, %r51, 160;
	ld.shared.f32 	%f303, [_ZZN3cub18CUB_300001_SM_10006detail6reduce28DeviceReduceSingleTileKernelINS2_10policy_hubIfjN4cuda3std3__44plusIfEEE10Policy1000EN6thrust24THRUST_300001_SM_1000_NS6detail15normal_iteratorINSD_10device_ptrIfEEEEPfjS9_ffN36_GLOBAL__N__9634dbb5_4_k_cu_daceece55local6squareIfEEEEvT0_T1_T2_T3_T4_T6_E12temp_storage+36];
	add.f32 	%f304, %f303, %f302;
	selp.f32 	%f305, %f304, %f302, %p47;
	setp.gt.u32 	%p48, %r51, 192;
	ld.shared.f32 	%f306, [_ZZN3cub18CUB_300001_SM_10006detail6reduce28DeviceReduceSingleTileKernelINS2_10policy_hubIfjN4cuda3std3__44plusIfEEE10Policy1000EN6thrust24THRUST_300001_SM_1000_NS6detail15normal_iteratorINSD_10device_ptrIfEEEEPfjS9_ffN36_GLOBAL__N__9634dbb5_4_k_cu_daceece55local6squareIfEEEEvT0_T1_T2_T3_T4_T6_E12temp_storage+40];
	add.f32 	%f307, %f306, %f305;
	selp.f32 	%f308, %f307, %f305, %p48;
	setp.gt.u32 	%p49, %r51, 224;
	ld.shared.f32 	%f309, [_ZZN3cub18CUB_300001_SM_10006detail6reduce28DeviceReduceSingleTileKernelINS2_10policy_hubIfjN4cuda3std3__44plusIfEEE10Policy1000EN6thrust24THRUST_300001_SM_1000_NS6detail15normal_iteratorINSD_10device_ptrIfEEEEPfjS9_ffN36_GLOBAL__N__9634dbb5_4_k_cu_daceece55local6squareIfEEEEvT0_T1_T2_T3_T4_T6_E12temp_storage+44];
	add.f32 	%f310, %f309, %f308;
	selp.f32 	%f311, %f310, %f308, %p49;
	setp.gt.u32 	%p50, %r51, 256;
	ld.shared.f32 	%f312, [_ZZN3cub18CUB_300001_SM_10006detail6reduce28DeviceReduceSingleTileKernelINS2_10policy_hubIfjN4cuda3std3__44plusIfEEE10Policy1000EN6thrust24THRUST_300001_SM_1000_NS6detail15normal_iteratorINSD_10device_ptrIfEEEEPfjS9_ffN36_GLOBAL__N__9634dbb5_4_k_cu_daceece55local6squareIfEEEEvT0_T1_T2_T3_T4_T6_E12temp_storage+48];
	add.f32 	%f313, %f312, %f311;
	selp.f32 	%f314, %f313, %f311, %p50;
	setp.gt.u32 	%p51, %r51, 288;
	ld.shared.f32 	%f315, [_ZZN3cub18CUB_300001_SM_10006detail6reduce28DeviceReduceSingleTileKernelINS2_10policy_hubIfjN4cuda3std3__44plusIfEEE10Policy1000EN6thrust24THRUST_300001_SM_1000_NS6detail15normal_iteratorINSD_10device_ptrIfEEEEPfjS9_ffN36_GLOBAL__N__9634dbb5_4_k_cu_daceece55local6squareIfEEEEvT0_T1_T2_T3_T4_T6_E12temp_storage+52];
	add.f32 	%f316, %f315, %f314;
	selp.f32 	%f317, %f316, %f314, %p51;
	setp.gt.u32 	%p52, %r51, 320;
	ld.shared.f32 	%f318, [_ZZN3cub18CUB_300001_SM_10006detail6reduce28DeviceReduceSingleTileKernelINS2_10policy_hubIfjN4cuda3std3__44plusIfEEE10Policy1000EN6thrust24THRUST_300001_SM_1000_NS6detail15normal_iteratorINSD_10device_ptrIfEEEEPfjS9_ffN36_GLOBAL__N__9634dbb5_4_k_cu_daceece55local6squareIfEEEEvT0_T1_T2_T3_T4_T6_E12temp_storage+56];
	add.f32 	%f319, %f318, %f317;
	selp.f32 	%f320, %f319, %f317, %p52;
	setp.gt.u32 	%p53, %r51, 352;
	ld.shared.f32 	%f321, [_ZZN3cub18CUB_300001_SM_10006detail6reduce28DeviceReduceSingleTileKernelINS2_10policy_hubIfjN4cuda3std3__44plusIfEEE10Policy1000EN6thrust24THRUST_300001_SM_1000_NS6detail15normal_iteratorINSD_10device_ptrIfEEEEPfjS9_ffN36_GLOBAL__N__9634dbb5_4_k_cu_daceece55local6squareIfEEEEvT0_T1_T2_T3_T4_T6_E12temp_storage+60];
	add.f32 	%f322, %f321, %f320;
	selp.f32 	%f323, %f322, %f320, %p53;
	setp.gt.u32 	%p54, %r51, 384;
	ld.shared.f32 	%f324, [_ZZN3cub18CUB_300001_SM_10006detail6reduce28DeviceReduceSingleTileKernelINS2_10policy_hubIfjN4cuda3std3__44plusIfEEE10Policy1000EN6thrust24THRUST_300001_SM_1000_NS6detail15normal_iteratorINSD_10device_ptrIfEEEEPfjS9_ffN36_GLOBAL__N__9634dbb5_4_k_cu_daceece55local6squareIfEEEEvT0_T1_T2_T3_T4_T6_E12temp_storage+64];
	add.f32 	%f325, %f324, %f323;
	selp.f32 	%f326, %f325, %f323, %p54;
	setp.gt.u32 	%p55, %r51, 416;
	ld.shared.f32 	%f327, [_ZZN3cub18CUB_300001_SM_10006detail6reduce28DeviceReduceSingleTileKernelINS2_10policy_hubIfjN4cuda3std3__44plusIfEEE10Policy1000EN6thrust24THRUST_300001_SM_1000_NS6detail15normal_iteratorINSD_10device_ptrIfEEEEPfjS9_ffN36_GLOBAL__N__9634dbb5_4_k_cu_daceece55local6squareIfEEEEvT0_T1_T2_T3_T4_T6_E12temp_storage+68];
	add.f32 	%f328, %f327, %f326;
	selp.f32 	%f329, %f328, %f326, %p55;
	setp.gt.u32 	%p56, %r51, 448;
	ld.shared.f32 	%f330, [_ZZN3cub18CUB_300001_SM_10006detail6reduce28DeviceReduceSingleTileKernelINS2_10policy_hubIfjN4cuda3std3__44plusIfEEE10Policy1000EN6thrust24THRUST_300001_SM_1000_NS6detail15normal_iteratorINSD_10device_ptrIfEEEEPfjS9_ffN36_GLOBAL__N__9634dbb5_4_k_cu_daceece55local6squareIfEEEEvT0_T1_T2_T3_T4_T6_E12temp_storage+72];
	add.f32 	%f331, %f330, %f329;
	selp.f32 	%f332, %f331, %f329, %p56;
	setp.gt.u32 	%p57, %r51, 480;
	ld.shared.f32 	%f333, [_ZZN3cub18CUB_300001_SM_10006detail6reduce28DeviceReduceSingleTileKernelINS2_10policy_hubIfjN4cuda3std3__44plusIfEEE10Policy1000EN6thrust24THRUST_300001_SM_1000_NS6detail15normal_iteratorINSD_10device_ptrIfEEEEPfjS9_ffN36_GLOBAL__N__9634dbb5_4_k_cu_daceece55local6squareIfEEEEvT0_T1_T2_T3_T4_T6_E12temp_storage+76];
	add.f32 	%f334, %f333, %f332;
	selp.f32 	%f399, %f334, %f332, %p57;
	bra.uni 	$L__BB33_50;
$L__BB33_28:
	mov.u32 	%r21, %tid.x;
	mul.wide.u32 	%rd11, %r21, 4;
	add.s64 	%rd12, %rd2, %rd11;
	ld.global.f32 	%f43, [%rd12];
	ld.global.f32 	%f44, [%rd12+2048];
	mul.f32 	%f45, %f44, %f44;
	ld.global.f32 	%f46, [%rd12+4096];
	ld.global.f32 	%f47, [%rd12+6144];
	mul.f32 	%f48, %f47, %f47;
	ld.global.f32 	%f49, [%rd12+8192];
	ld.global.f32 	%f50, [%rd12+10240];
	mul.f32 	%f51, %f50, %f50;
	ld.global.f32 	%f52, [%rd12+12288];
	ld.global.f32 	%f53, [%rd12+14336];
	mul.f32 	%f54, %f53, %f53;
	ld.global.f32 	%f55, [%rd12+16384];
	ld.global.f32 	%f56, [%rd12+18432];
	mul.f32 	%f57, %f56, %f56;
	ld.global.f32 	%f58, [%rd12+20480];
	ld.global.f32 	%f59, [%rd12+22528];
	mul.f32 	%f60, %f59, %f59;
	ld.global.f32 	%f61, [%rd12+24576];
	ld.global.f32 	%f62, [%rd12+26624];
	mul.f32 	%f63, %f62, %f62;
	ld.global.f32 	%f64, [%rd12+28672];
	ld.global.f32 	%f65, [%rd12+30720];
	mul.f32 	%f66, %f65, %f65;
	fma.rn.f32 	%f67, %f43, %f43, %f45;
	fma.rn.f32 	%f68, %f46, %f46, %f48;
	fma.rn.f32 	%f69, %f49, %f49, %f51;
	fma.rn.f32 	%f70, %f52, %f52, %f54;
	fma.rn.f32 	%f71, %f55, %f55, %f57;
	fma.rn.f32 	%f72, %f58, %f58, %f60;
	fma.rn.f32 	%f73, %f61, %f61, %f63;
	fma.rn.f32 	%f74, %f64, %f64, %f66;
	add.f32 	%f75, %f67, %f68;
	add.f32 	%f76, %f69, %f70;
	add.f32 	%f77, %f71, %f72;
	add.f32 	%f78, %f73, %f74;
	add.f32 	%f79, %f75, %f76;
	add.f32 	%f80, %f77, %f78;
	add.f32 	%f398, %f79, %f80;
	add.s32 	%r22, %r51, -8192;
	setp.lt.u32 	%p3, %r22, 8192;
	mov.b32 	%r202, 8192;
	@%p3 bra 	$L__BB33_32;
	mov.b32 	%r202, 8192;
$L__BB33_30:
	add.s32 	%r54, %r21, %r202;
	mul.wide.u32 	%rd13, %r54, 4;
	add.s64 	%rd14, %rd2, %rd13;
	ld.global.f32 	%f81, [%rd14];
	ld.global.f32 	%f82, [%rd14+2048];
	ld.global.f32 	%f83, [%rd14+4096];
	mul.f32 	%f84, %f83, %f83;
	ld.global.f32 	%f85, [%rd14+6144];
	ld.global.f32 	%f86, [%rd14+8192];
	mul.f32 	%f87, %f86, %f86;
	ld.global.f32 	%f88, [%rd14+10240];
	ld.global.f32 	%f89, [%rd14+12288];
	mul.f32 	%f90, %f89, %f89;
	ld.global.f32 	%f91, [%rd14+14336];
	ld.global.f32 	%f92, [%rd14+16384];
	mul.f32 	%f93, %f92, %f92;
	ld.global.f32 	%f94, [%rd14+18432];
	ld.global.f32 	%f95, [%rd14+20480];
	mul.f32 	%f96, %f95, %f95;
	ld.global.f32 	%f97, [%rd14+22528];
	ld.global.f32 	%f98, [%rd14+24576];
	mul.f32 	%f99, %f98, %f98;
	ld.global.f32 	%f100, [%rd14+26624];
	ld.global.f32 	%f101, [%rd14+28672];
	mul.f32 	%f102, %f101, %f101;
	ld.global.f32 	%f103, [%rd14+30720];
	fma.rn.f32 	%f104, %f81, %f81, %f398;
	fma.rn.f32 	%f105, %f82, %f82, %f84;
	fma.rn.f32 	%f106, %f85, %f85, %f87;
	fma.rn.f32 	%f107, %f88, %f88, %f90;
	fma.rn.f32 	%f108, %f91, %f91, %f93;
	fma.rn.f32 	%f109, %f94, %f94, %f96;
	fma.rn.f32 	%f110, %f97, %f97, %f99;
	fma.rn.f32 	%f111, %f100, %f100, %f102;
	add.f32 	%f112, %f104, %f105;
	add.f32 	%f113, %f106, %f107;
	add.f32 	%f114, %f108, %f109;
	add.f32 	%f115, %f110, %f111;
	add.f32 	%f116, %f112, %f113;
	add.f32 	%f117, %f114, %f115;
	add.f32 	%f118, %f116, %f117;
	fma.rn.f32 	%f398, %f103, %f103, %f118;
	sub.s32 	%r55, %r51, %r202;
	setp.lt.u32 	%p4, %r55, 8192;
	@%p4 bra 	$L__BB33_46;
	add.s32 	%r202, %r202, 8192;
	setp.le.u32 	%p5, %r202, %r22;
	@%p5 bra 	$L__BB33_30;
$L__BB33_32:
	setp.le.u32 	%p6, %r51, %r202;
	sub.s32 	%r56, %r51, %r202;
	setp.ge.s32 	%p7, %r21, %r56;
	or.pred  	%p8, %p6, %p7;
	@%p8 bra 	$L__BB33_46;
	not.b32 	%r58, %r21;
	add.s32 	%r59, %r51, %r58;
	sub.s32 	%r60, %r59, %r202;
	shr.u32 	%r61, %r60, 9;
	add.s32 	%r26, %r61, 1;
	and.b32  	%r27, %r26, 15;
	setp.lt.u32 	%p9, %r60, 7680;
	mov.u32 	%r207, %r21;
	@%p9 bra 	$L__BB33_37;
	or.b32  	%r205, %r21, 4096;
	add.s32 	%r204, %r21, %r202;
	and.b32  	%r62, %r26, 16777200;
	neg.s32 	%r203, %r62;
$L__BB33_35:
	.pragma "nounroll";
	mul.wide.u32 	%rd15, %r204, 4;
	add.s64 	%rd16, %rd2, %rd15;
	ld.global.f32 	%f120, [%rd16];
	fma.rn.f32 	%f121, %f120, %f120, %f398;
	add.s32 	%r63, %r204, 512;
	mul.wide.u32 	%rd17, %r63, 4;
	add.s64 	%rd18, %rd2, %rd17;
	ld.global.f32 	%f122, [%rd18];
	fma.rn.f32 	%f123, %f122, %f122, %f121;
	add.s32 	%r64, %r204, 1024;
	mul.wide.u32 	%rd19, %r64, 4;
	add.s64 	%rd20, %rd2, %rd19;
	ld.global.f32 	%f124, [%rd20];
	fma.rn.f32 	%f125, %f124, %f124, %f123;
	add.s32 	%r65, %r204, 1536;
	mul.wide.u32 	%rd21, %r65, 4;
	add.s64 	%rd22, %rd2, %rd21;
	ld.global.f32 	%f126, [%rd22];
	fma.rn.f32 	%f127, %f126, %f126, %f125;
	add.s32 	%r66, %r204, 2048;
	mul.wide.u32 	%rd23, %r66, 4;
	add.s64 	%rd24, %rd2, %rd23;
	ld.global.f32 	%f128, [%rd24];
	fma.rn.f32 	%f129, %f128, %f128, %f127;
	add.s32 	%r67, %r204, 2560;
	mul.wide.u32 	%rd25, %r67, 4;
	add.s64 	%rd26, %rd2, %rd25;
	ld.global.f32 	%f130, [%rd26];
	fma.rn.f32 	%f131, %f130, %f130, %f129;
	add.s32 	%r68, %r204, 3072;
	mul.wide.u32 	%rd27, %r68, 4;
	add.s64 	%rd28, %rd2, %rd27;
	ld.global.f32 	%f132, [%rd28];
	fma.rn.f32 	%f133, %f132, %f132, %f131;
	add.s32 	%r69, %r204, 3584;
	mul.wide.u32 	%rd29, %r69, 4;
	add.s64 	%rd30, %rd2, %rd29;
	ld.global.f32 	%f134, [%rd30];
	fma.rn.f32 	%f135, %f134, %f134, %f133;
	add.s32 	%r70, %r204, 4096;
	mul.wide.u32 	%rd31, %r70, 4;
	add.s64 	%rd32, %rd2, %rd31;
	ld.global.f32 	%f136, [%rd32];
	fma.rn.f32 	%f137, %f136, %f136, %f135;
	add.s32 	%r71, %r204, 4608;
	mul.wide.u32 	%rd33, %r71, 4;
	add.s64 	%rd34, %rd2, %rd33;
	ld.global.f32 	%f138, [%rd34];
	fma.rn.f32 	%f139, %f138, %f138, %f137;
	add.s32 	%r72, %r204, 5120;
	mul.wide.u32 	%rd35, %r72, 4;
	add.s64 	%rd36, %rd2, %rd35;
	ld.global.f32 	%f140, [%rd36];
	fma.rn.f32 	%f141, %f140, %f140, %f139;
	add.s32 	%r73, %r204, 5632;
	mul.wide.u32 	%rd37, %r73, 4;
	add.s64 	%rd38, %rd2, %rd37;
	ld.global.f32 	%f142, [%rd38];
	fma.rn.f32 	%f143, %f142, %f142, %f141;
	add.s32 	%r74, %r204, 6144;
	mul.wide.u32 	%rd39, %r74, 4;
	add.s64 	%rd40, %rd2, %rd39;
	ld.global.f32 	%f144, [%rd40];
	fma.rn.f32 	%f145, %f144, %f144, %f143;
	add.s32 	%r75, %r204, 6656;
	mul.wide.u32 	%rd41, %r75, 4;
	add.s64 	%rd42, %rd2, %rd41;
	ld.global.f32 	%f146, [%rd42];
	fma.rn.f32 	%f147, %f146, %f146, %f145;
	add.s32 	%r76, %r204, 7168;
	mul.wide.u32 	%rd43, %r76, 4;
	add.s64 	%rd44, %rd2, %rd43;
	ld.global.f32 	%f148, [%rd44];
	fma.rn.f32 	%f149, %f148, %f148, %f147;
	add.s32 	%r77, %r204, 7680;
	mul.wide.u32 	%rd45, %r77, 4;
	add.s64 	%rd46, %rd2, %rd45;
	ld.global.f32 	%f150, [%rd46];
	fma.rn.f32 	%f398, %f150, %f150, %f149;
	add.s32 	%r205, %r205, 8192;
	add.s32 	%r204, %r204, 8192;
	add.s32 	%r203, %r203, 16;
	setp.ne.s32 	%p10, %r203, 0;
	@%p10 bra 	$L__BB33_35;
	add.s32 	%r207, %r205, -4096;
$L__BB33_37:
	setp.eq.s32 	%p11, %r27, 0;
	@%p11 bra 	$L__BB33_46;
	and.b32  	%r39, %r26, 7;
	setp.lt.u32 	%p12, %r27, 8;
	@%p12 bra 	$L__BB33_40;
	add.s32 	%r78, %r207, %r202;
	mul.wide.u32 	%rd47, %r78, 4;
	add.s64 	%rd48, %rd2, %rd47;
	ld.global.f32 	%f152, [%rd48];
	fma.rn.f32 	%f153, %f152, %f152, %f398;
	add.s32 	%r79, %r78, 512;
	mul.wide.u32 	%rd49, %r79, 4;
	add.s64 	%rd50, %rd2, %rd49;
	ld.global.f32 	%f154, [%rd50];
	fma.rn.f32 	%f155, %f154, %f154, %f153;
	add.s32 	%r80, %r78, 1024;
	mul.wide.u32 	%rd51, %r80, 4;
	add.s64 	%rd52, %rd2, %rd51;
	ld.global.f32 	%f156, [%rd52];
	fma.rn.f32 	%f157, %f156, %f156, %f155;
	add.s32 	%r81, %r78, 1536;
	mul.wide.u32 	%rd53, %r81, 4;
	add.s64 	%rd54, %rd2, %rd53;
	ld.global.f32 	%f158, [%rd54];
	fma.rn.f32 	%f159, %f158, %f158, %f157;
	add.s32 	%r82, %r78, 2048;
	mul.wide.u32 	%rd55, %r82, 4;
	add.s64 	%rd56, %rd2, %rd55;
	ld.global.f32 	%f160, [%rd56];
	fma.rn.f32 	%f161, %f160, %f160, %f159;
	add.s32 	%r83, %r78, 2560;
	mul.wide.u32 	%rd57, %r83, 4;
	add.s64 	%rd58, %rd2, %rd57;
	ld.global.f32 	%f162, [%rd58];
	fma.rn.f32 	%f163, %f162, %f162, %f161;
	add.s32 	%r84, %r78, 3072;
	mul.wide.u32 	%rd59, %r84, 4;
	add.s64 	%rd60, %rd2, %rd59;
	ld.global.f32 	%f164, [%rd60];
	fma.rn.f32 	%f165, %f164, %f164, %f163;
	add.s32 	%r85, %r78, 3584;
	mul.wide.u32 	%rd61, %r85, 4;
	add.s64 	%rd62, %rd2, %rd61;
	ld.global.f32 	%f166, [%rd62];
	fma.rn.f32 	%f398, %f166, %f166, %f165;
	add.s32 	%r207, %r207, 4096;
$L__BB33_40:
	setp.eq.s32 	%p13, %r39, 0;
	@%p13 bra 	$L__BB33_46;
	and.b32  	%r42, %r26, 3;
	setp.lt.u32 	%p14, %r39, 4;
	@%p14 bra 	$L__BB33_43;
	add.s32 	%r86, %r207, %r202;
	mul.wide.u32 	%rd63, %r86, 4;
	add.s64 	%rd64, %rd2, %rd63;
	ld.global.f32 	%f168, [%rd64];
	fma.rn.f32 	%f169, %f168, %f168, %f398;
	add.s32 	%r87, %r86, 512;
	mul.wide.u32 	%rd65, %r87, 4;
	add.s64 	%rd66, %rd2, %rd65;
	ld.global.f32 	%f170, [%rd66];
	fma.rn.f32 	%f171, %f170, %f170, %f169;
	add.s32 	%r88, %r86, 1024;
	mul.wide.u32 	%rd67, %r88, 4;
	add.s64 	%rd68, %rd2, %rd67;
	ld.global.f32 	%f172, [%rd68];
	fma.rn.f32 	%f173, %f172, %f172, %f171;
	add.s32 	%r89, %r86, 1536;
	mul.wide.u32 	%rd69, %r89, 4;
	add.s64 	%rd70, %rd2, %rd69;
	ld.global.f32 	%f174, [%rd70];
	fma.rn.f32 	%f398, %f174, %f174, %f173;
	add.s32 	%r207, %r207, 2048;
$L__BB33_43:
	setp.eq.s32 	%p15, %r42, 0;
	@%p15 bra 	$L__BB33_46;
	add.s32 	%r210, %r207, %r202;
	neg.s32 	%r209, %r42;
$L__BB33_45:
	.pragma "nounroll";
	mul.wide.u32 	%rd71, %r210, 4;
	add.s64 	%rd72, %rd2, %rd71;
	ld.global.f32 	%f175, [%rd72];
	fma.rn.f32 	%f398, %f175, %f175, %f398;
	add.s32 	%r210, %r210, 512;
	add.s32 	%r209, %r209, 1;
	setp.ne.s32 	%p16, %r209, 0;
	@%p16 bra 	$L__BB33_45;
$L__BB33_46:
	// begin inline asm
	mov.u32 %r90, %laneid;
	// end inline asm
	mov.b32 	%r92, %f398;
	mov.b32 	%r93, 1;
	mov.b32 	%r114, 31;
	mov.b32 	%r115, -1;
	// begin inline asm
	shfl.sync.down.b32 %r91, %r92, %r93, %r114, %r115;
	// end inline asm
	setp.gt.s32 	%p17, %r90, 30;
	mov.b32 	%f176, %r91;
	add.f32 	%f177, %f398, %f176;
	selp.f32 	%f178, %f398, %f177, %p17;
	mov.b32 	%r97, %f178;
	mov.b32 	%r98, 2;
	// begin inline asm
	shfl.sync.down.b32 %r96, %r97, %r98, %r114, %r115;
	// end inline asm
	setp.gt.s32 	%p18, %r90, 29;
	mov.b32 	%f179, %r96;
	add.f32 	%f180, %f178, %f179;
	selp.f32 	%f181, %f178, %f180, %p18;
	mov.b32 	%r102, %f181;
	mov.b32 	%r103, 4;
	// begin inline asm
	shfl.sync.down.b32 %r101, %r102, %r103, %r114, %r115;
	// end inline asm
	setp.gt.s32 	%p19, %r90, 27;
	mov.b32 	%f182, %r101;
	add.f32 	%f183, %f181, %f182;
	selp.f32 	%f184, %f181, %f183, %p19;
	mov.b32 	%r107, %f184;
	mov.b32 	%r108, 8;
	// begin inline asm
	shfl.sync.down.b32 %r106, %r107, %r108, %r114, %r115;
	// end inline asm
	setp.gt.s32 	%p20, %r90, 23;
	mov.b32 	%f185, %r106;
	add.f32 	%f186, %f184, %f185;
	selp.f32 	%f187, %f184, %f186, %p20;
	mov.b32 	%r112, %f187;
	mov.b32 	%r113, 16;
	// begin inline asm
	shfl.sync.down.b32 %r111, %r112, %r113, %r114, %r115;
	// end inline asm
	setp.gt.s32 	%p21, %r90, 15;
	mov.b32 	%f188, %r111;
	add.f32 	%f38, %f187, %f188;
	selp.f32 	%f399, %f187, %f38, %p21;
	setp.ne.s32 	%p22, %r90, 0;
	@%p22 bra 	$L__BB33_48;
	shr.u32 	%r116, %r21, 3;
	and.b32  	%r117, %r116, 124;
	mov.u32 	%r118, _ZZN3cub18CUB_300001_SM_10006detail6reduce28DeviceReduceSingleTileKernelINS2_10policy_hubIfjN4cuda3std3__44plusIfEEE10Policy1000EN6thrust24THRUST_300001_SM_1000_NS6detail15normal_iteratorINSD_10device_ptrIfEEEEPfjS9_ffN36_GLOBAL__N__9634dbb5_4_k_cu_daceece55local6squareIfEEEEvT0_T1_T2_T3_T4_T6_E12temp_storage;
	add.s32 	%r119, %r118, %r117;
	st.shared.f32 	[%r119+16], %f38;
$L__BB33_48:
	bar.sync 	0;
	setp.ne.s32 	%p23, %r21, 0;
	@%p23 bra 	$L__BB33_50;
	ld.shared.f32 	%f189, [_ZZN3cub18CUB_300001_SM_10006detail6reduce28DeviceReduceSingleTileKernelINS2_10policy_hubIfjN4cuda3std3__44plusIfEEE10Policy1000EN6thrust24THRUST_300001_SM_1000_NS6detail15normal_iteratorINSD_10device_ptrIfEEEEPfjS9_ffN36_GLOBAL__N__9634dbb5_4_k_cu_daceece55local6squareIfEEEEvT0_T1_T2_T3_T4_T6_E12temp_storage+20];
	add.f32 	%f190, %f399, %f189;
	ld.shared.f32 	%f191, [_ZZN3cub18CUB_300001_SM_10006detail6reduce28DeviceReduceSingleTileKernelINS2_10policy_hubIfjN4cuda3std3__44plusIfEEE10Policy1000EN6thrust24THRUST_300001_SM_1000_NS6detail15normal_iteratorINSD_10device_ptrIfEEEEPfjS9_ffN36_GLOBAL__N__9634dbb5_4_k_cu_daceece55local6squareIfEEEEvT0_T1_T2_T3_T4_T6_E12temp_storage+24];
	add.f32 	%f192, %f190, %f191;
	ld.shared.f32 	%f193, [_ZZN3cub18CUB_300001_SM_10006detail6reduce28DeviceReduceSingleTileKernelINS2_10policy_hubIfjN4cuda3std3__44plusIfEEE10Policy1000EN6thrust24THRUST_300001_SM_1000_NS6detail15normal_iteratorINSD_10device_ptrIfEEEEPfjS9_ffN36_GLOBAL__N__9634dbb5_4_k_cu_daceece55local6squareIfEEEEvT0_T1_T2_T3_T4_T6_E12temp_storage+28];
	add.f32 	%f194, %f192, %f193;
	ld.shared.f32 	%f195, [_ZZN3cub18CUB_300001_SM_10006detail6reduce28DeviceReduceSingleTileKernelINS2_10policy_hubIfjN4cuda3std3__44plusIfEEE10Policy1000EN6thrust24THRUST_300001_SM_1000_NS6detail15normal_iteratorINSD_10device_ptrIfEEEEPfjS9_ffN36_GLOBAL__N__9634dbb5_4_k_cu_daceece55local6squareIfEEEEvT0_T1_T2_T3_T4_T6_E12temp_storage+32];
	add.f32 	%f196, %f194, %f195;
	ld.shared.f32 	%f197, [_ZZN3cub18CUB_300001_SM_10006detail6reduce28DeviceReduceSingleTileKernelINS2_10policy_hubIfjN4cuda3std3__44plusIfEEE10Policy1000EN6thrust24THRUST_300001_SM_1000_NS6detail15normal_iteratorINSD_10device_ptrIfEEEEPfjS9_ffN36_GLOBAL__N__9634dbb5_4_k_cu_daceece55local6squareIfEEEEvT0_T1_T2_T3_T4_T6_E12temp_storage+36];
	add.f32 	%f198, %f196, %f197;
	ld.shared.f32 	%f199, [_ZZN3cub18CUB_300001_SM_10006detail6reduce28DeviceReduceSingleTileKernelINS2_10policy_hubIfjN4cuda3std3__44plusIfEEE10Policy1000EN6thrust24THRUST_300001_SM_1000_NS6detail15normal_iteratorINSD_10device_ptrIfEEEEPfjS9_ffN36_GLOBAL__N__9634dbb5_4_k_cu_daceece55local6squareIfEEEEvT0_T1_T2_T3_T4_T6_E12temp_storage+40];
	add.f32 	%f200, %f198, %f199;
	ld.shared.f32 	%f201, [_ZZN3cub18CUB_300001_SM_10006detail6reduce28DeviceReduceSingleTileKernelINS2_10policy_hubIfjN4cuda3std3__44plusIfEEE10Policy1000EN6thrust24THRUST_300001_SM_1000_NS6detail15normal_iteratorINSD_10device_ptrIfEEEEPfjS9_ffN36_GLOBAL__N__9634dbb5_4_k_cu_daceece55local6squareIfEEEEvT0_T1_T2_T3_T4_T6_E12temp_storage+44];
	add.f32 	%f202, %f200, %f201;
	ld.shared.f32 	%f203, [_ZZN3cub18CUB_300001_SM_10006detail6reduce28DeviceReduceSingleTileKernelINS2_10policy_hubIfjN4cuda3std3__44plusIfEEE10Policy1000EN6thrust24THRUST_300001_SM_1000_NS6detail15normal_iteratorINSD_10device_ptrIfEEEEPfjS9_ffN36_GLOBAL__N__9634dbb5_4_k_cu_daceece55local6squareIfEEEEvT0_T1_T2_T3_T4_T6_E12temp_storage+48];
	add.f32 	%f204, %f202, %f203;
	ld.shared.f32 	%f205, [_ZZN3cub18CUB_300001_SM_10006detail6reduce28DeviceReduceSingleTileKernelINS2_10policy_hubIfjN4cuda3std3__44plusIfEEE10Policy1000EN6thrust24THRUST_300001_SM_1000_NS6detail15normal_iteratorINSD_10device_ptrIfEEEEPfjS9_ffN36_GLOBAL__N__9634dbb5_4_k_cu_daceece55local6squareIfEEEEvT0_T1_T2_T3_T4_T6_E12temp_storage+52];
	add.f32 	%f206, %f204, %f205;
	ld.shared.f32 	%f207, [_ZZN3cub18CUB_300001_SM_10006detail6reduce28DeviceReduceSingleTileKernelINS2_10policy_hubIfjN4cuda3std3__44plusIfEEE10Policy1000EN6thrust24THRUST_300001_SM_1000_NS6detail15normal_iteratorINSD_10device_ptrIfEEEEPfjS9_ffN36_GLOBAL__N__9634dbb5_4_k_cu_daceece55local6squareIfEEEEvT0_T1_T2_T3_T4_T6_E12temp_storage+56];
	add.f32 	%f208, %f206, %f207;
	ld.shared.f32 	%f209, [_ZZN3cub18CUB_300001_SM_10006detail6reduce28DeviceReduceSingleTileKernelINS2_10policy_hubIfjN4cuda3std3__44plusIfEEE10Policy1000EN6thrust24THRUST_300001_SM_1000_NS6detail15normal_iteratorINSD_10device_ptrIfEEEEPfjS9_ffN36_GLOBAL__N__9634dbb5_4_k_cu_daceece55local6squareIfEEEEvT0_T1_T2_T3_T4_T6_E12temp_storage+60];
	add.f32 	%f210, %f208, %f209;
	ld.shared.f32 	%f211, [_ZZN3cub18CUB_300001_SM_10006detail6reduce28DeviceReduceSingleTileKernelINS2_10policy_hubIfjN4cuda3std3__44plusIfEEE10Policy1000EN6thrust24THRUST_300001_SM_1000_NS6detail15normal_iteratorINSD_10device_ptrIfEEEEPfjS9_ffN36_GLOBAL__N__9634dbb5_4_k_cu_daceece55local6squareIfEEEEvT0_T1_T2_T3_T4_T6_E12temp_storage+64];
	add.f32 	%f212, %f210, %f211;
	ld.shared.f32 	%f213, [_ZZN3cub18CUB_300001_SM_10006detail6reduce28DeviceReduceSingleTileKernelINS2_10policy_hubIfjN4cuda3std3__44plusIfEEE10Policy1000EN6thrust24THRUST_300001_SM_1000_NS6detail15normal_iteratorINSD_10device_ptrIfEEEEPfjS9_ffN36_GLOBAL__N__9634dbb5_4_k_cu_daceece55local6squareIfEEEEvT0_T1_T2_T3_T4_T6_E12temp_storage+68];
	add.f32 	%f214, %f212, %f213;
	ld.shared.f32 	%f215, [_ZZN3cub18CUB_300001_SM_10006detail6reduce28DeviceReduceSingleTileKernelINS2_10policy_hubIfjN4cuda3std3__44plusIfEEE10Policy1000EN6thrust24THRUST_300001_SM_1000_NS6detail15normal_iteratorINSD_10device_ptrIfEEEEPfjS9_ffN36_GLOBAL__N__9634dbb5_4_k_cu_daceece55local6squareIfEEEEvT0_T1_T2_T3_T4_T6_E12temp_storage+72];
	add.f32 	%f216, %f214, %f215;
	ld.shared.f32 	%f217, [_ZZN3cub18CUB_300001_SM_10006detail6reduce28DeviceReduceSingleTileKernelINS2_10policy_hubIfjN4cuda3std3__44plusIfEEE10Policy1000EN6thrust24THRUST_300001_SM_1000_NS6detail15normal_iteratorINSD_10device_ptrIfEEEEPfjS9_ffN36_GLOBAL__N__9634dbb5_4_k_cu_daceece55local6squareIfEEEEvT0_T1_T2_T3_T4_T6_E12temp_storage+76];
	add.f32 	%f399, %f216, %f217;
$L__BB33_50:
	mov.u32 	%r192, %tid.x;
	setp.ne.s32 	%p65, %r192, 0;
	@%p65 bra 	$L__BB33_52;
	add.f32 	%f377, %f42, %f399;
	st.global.f32 	[%rd1], %f377;
$L__BB33_52:
	ret;

}
.entry _ZN3cub18CUB_300001_SM_10006detail6reduce18DeviceReduceKernelINS2_10policy_hubIfjN4cuda3std3__44plusIfEEE10Policy1000EN6thrust24THRUST_300001_SM_1000_NS6detail15normal_iteratorINSD_10device_ptrIfEEEEjS9_fN36_GLOBAL__N__9634dbb5_4_k_cu_daceece55local6squareIfEEEEvT0_PT3_T1_NS0_13GridEvenShareISQ_EET2_T4_(
	.param .align 8 .b8 _ZN3cub18CUB_300001_SM_10006detail6reduce18DeviceReduceKernelINS2_10policy_hubIfjN4cuda3std3__44plusIfEEE10Policy1000EN6thrust24THRUST_300001_SM_1000_NS6detail15normal_iteratorINSD_10device_ptrIfEEEEjS9_fN36_GLOBAL__N__9634dbb5_4_k_cu_daceece55local6squareIfEEEEvT0_PT3_T1_NS0_13GridEvenShareISQ_EET2_T4__param_0[8],
	.param .u64 .ptr .align 1 _ZN3cub18CUB_300001_SM_10006detail6reduce18DeviceReduceKernelINS2_10policy_hubIfjN4cuda3std3__44plusIfEEE10Policy1000EN6thrust24THRUST_300001_SM_1000_NS6detail15normal_iteratorINSD_10device_ptrIfEEEEjS9_fN36_GLOBAL__N__9634dbb5_4_k_cu_daceece55local6squareIfEEEEvT0_PT3_T1_NS0_13GridEvenShareISQ_EET2_T4__param_1,
	.param .u32 _ZN3cub18CUB_300001_SM_10006detail6reduce18DeviceReduceKernelINS2_10policy_hubIfjN4cuda3std3__44plusIfEEE10Policy1000EN6thrust24THRUST_300001_SM_1000_NS6detail15normal_iteratorINSD_10device_ptrIfEEEEjS9_fN36_GLOBAL__N__9634dbb5_4_k_cu_daceece55local6squareIfEEEEvT0_PT3_T1_NS0_13GridEvenShareISQ_EET2_T4__param_2,
	.param .align 4 .b8 _ZN3cub18CUB_300001_SM_10006detail6reduce18DeviceReduceKernelINS2_10policy_hubIfjN4cuda3std3__44plusIfEEE10Policy1000EN6thrust24THRUST_300001_SM_1000_NS6detail15normal_iteratorINSD_10device_ptrIfEEEEjS9_fN36_GLOBAL__N__9634dbb5_4_k_cu_daceece55local6squareIfEEEEvT0_PT3_T1_NS0_13GridEvenShareISQ_EET2_T4__param_3[40],
	.param .align 1 .b8 _ZN3cub18CUB_300001_SM_10006detail6reduce18DeviceReduceKernelINS2_10policy_hubIfjN4cuda3std3__44plusIfEEE10Policy1000EN6thrust24THRUST_300001_SM_1000_NS6detail15normal_iteratorINSD_10device_ptrIfEEEEjS9_fN36_GLOBAL__N__9634dbb5_4_k_cu_daceece55local6squareIfEEEEvT0_PT3_T1_NS0_13GridEvenShareISQ_EET2_T4__param_4[1],
	.param .align 1 .b8 _ZN3cub18CUB_300001_SM_10006detail6reduce18DeviceReduceKernelINS2_10policy_hubIfjN4cuda3std3__44plusIfEEE10Policy1000EN6thrust24THRUST_300001_SM_1000_NS6detail15normal_iteratorINSD_10device_ptrIfEEEEjS9_fN36_GLOBAL__N__9634dbb5_4_k_cu_daceece55local6squareIfEEEEvT0_PT3_T1_NS0_13GridEvenShareISQ_EET2_T4__param_5[1]
)
.maxntid 512
{
	.reg .pred 	%p<65>;
	.reg .b16 	%rs<4>;
	.reg .b32 	%r<277>;
	.reg .b32 	%f<396>;
	.reg .b64 	%rd<129>;
	// demoted variable
	.shared .align 4 .b8 _ZZN3cub18CUB_300001_SM_10006detail6reduce18DeviceReduceKernelINS2_10policy_hubIfjN4cuda3std3__44plusIfEEE10Policy1000EN6thrust24THRUST_300001_SM_1000_NS6detail15normal_iteratorINSD_10device_ptrIfEEEEjS9_fN36_GLOBAL__N__9634dbb5_4_k_cu_daceece55local6squareIfEEEEvT0_PT3_T1_NS0_13GridEvenShareISQ_EET2_T4_E12temp_storage[84];
	ld.param.u32 	%r1, [_ZN3cub18CUB_300001_SM_10006detail6reduce18DeviceReduceKernelINS2_10policy_hubIfjN4cuda3std3__44plusIfEEE10Policy1000EN6thrust24THRUST_300001_SM_1000_NS6detail15normal_iteratorINSD_10device_ptrIfEEEEjS9_fN36_GLOBAL__N__9634dbb5_4_k_cu_daceece55local6squareIfEEEEvT0_PT3_T1_NS0_13GridEvenShareISQ_EET2_T4__param_3+20];
	ld.param.u32 	%r2, [_ZN3cub18CUB_300001_SM_10006detail6reduce18DeviceReduceKernelINS2_10policy_hubIfjN4cuda3std3__44plusIfEEE10Policy1000EN6thrust24THRUST_300001_SM_1000_NS6detail15normal_iteratorINSD_10device_ptrIfEEEEjS9_fN36_GLOBAL__N__9634dbb5_4_k_cu_daceece55local6squareIfEEEEvT0_PT3_T1_NS0_13GridEvenShareISQ_EET2_T4__param_3+24];
	ld.param.u64 	%rd3, [_ZN3cub18CUB_300001_SM_10006detail6reduce18DeviceReduceKernelINS2_10policy_hubIfjN4cuda3std3__44plusIfEEE10Policy1000EN6thrust24THRUST_300001_SM_1000_NS6detail15normal_iteratorINSD_10device_ptrIfEEEEjS9_fN36_GLOBAL__N__9634dbb5_4_k_cu_daceece55local6squareIfEEEEvT0_PT3_T1_NS0_13GridEvenShareISQ_EET2_T4__param_0];
	ld.param.u64 	%rd2, [_ZN3cub18CUB_300001_SM_10006detail6reduce18DeviceReduceKernelINS2_10policy_hubIfjN4cuda3std3__44plusIfEEE10Policy1000EN6thrust24THRUST_300001_SM_1000_NS6detail15normal_iteratorINSD_10device_ptrIfEEEEjS9_fN36_GLOBAL__N__9634dbb5_4_k_cu_daceece55local6squareIfEEEEvT0_PT3_T1_NS0_13GridEvenShareISQ_EET2_T4__param_1];
	cvta.to.global.u64 	%rd1, %rd3;
	mov.u32 	%r3, %ctaid.x;
	shl.b32 	%r4, %r2, 13;
	shl.b32 	%r268, %r3, 13;
	sub.s32 	%r6, %r1, %r268;
	setp.gt.u32 	%p1, %r6, 8191;
	@%p1 bra 	$L__BB34_26;
	mov.u32 	%r7, %tid.x;
	setp.ge.u32 	%p23, %r7, %r6;
	mov.f32 	%f384, 0f00000000;
	mov.u32 	%r259, %r7;
	@%p23 bra 	$L__BB34_3;
	add.s32 	%r153, %r268, %r7;
	mul.wide.u32 	%rd66, %r153, 4;
	add.s64 	%rd67, %rd1, %rd66;
	ld.global.f32 	%f217, [%rd67];
	mul.f32 	%f384, %f217, %f217;
	add.s32 	%r259, %r7, 512;
$L__BB34_3:
	setp.ge.u32 	%p24, %r259, %r6;
	@%p24 bra 	$L__BB34_17;
	not.b32 	%r154, %r259;
	add.s32 	%r155, %r1, %r154;
	sub.s32 	%r156, %r155, %r268;
	shr.u32 	%r157, %r156, 9;
	add.s32 	%r10, %r157, 1;
	and.b32  	%r11, %r10, 15;
	setp.lt.u32 	%p25, %r156, 7680;
	@%p25 bra 	$L__BB34_8;
	or.b32  	%r258, %r259, 4096;
	add.s32 	%r257, %r259, %r268;
	and.b32  	%r158, %r10, 16777200;
	neg.s32 	%r256, %r158;
$L__BB34_6:
	.pragma "nounroll";
	mul.wide.u32 	%rd68, %r257, 4;
	add.s64 	%rd69, %rd1, %rd68;
	ld.global.f32 	%f219, [%rd69];
	fma.rn.f32 	%f220, %f219, %f219, %f384;
	add.s32 	%r159, %r257, 512;
	mul.wide.u32 	%rd70, %r159, 4;
	add.s64 	%rd71, %rd1, %rd70;
	ld.global.f32 	%f221, [%rd71];
	fma.rn.f32 	%f222, %f221, %f221, %f220;
	add.s32 	%r160, %r257, 1024;
	mul.wide.u32 	%rd72, %r160, 4;
	add.s64 	%rd73, %rd1, %rd72;
	ld.global.f32 	%f223, [%rd73];
	fma.rn.f32 	%f224, %f223, %f223, %f222;
	add.s32 	%r161, %r257, 1536;
	mul.wide.u32 	%rd74, %r161, 4;
	add.s64 	%rd75, %rd1, %rd74;
	ld.global.f32 	%f225, [%rd75];
	fma.rn.f32 	%f226, %f225, %f225, %f224;
	add.s32 	%r162, %r257, 2048;
	mul.wide.u32 	%rd76, %r162, 4;
	add.s64 	%rd77, %rd1, %rd76;
	ld.global.f32 	%f227, [%rd77];
	fma.rn.f32 	%f228, %f227, %f227, %f226;
	add.s32 	%r163, %r257, 2560;
	mul.wide.u32 	%rd78, %r163, 4;
	add.s64 	%rd79, %rd1, %rd78;
	ld.global.f32 	%f229, [%rd79];
	fma.rn.f32 	%f230, %f229, %f229, %f228;
	add.s32 	%r164, %r257, 3072;
	mul.wide.u32 	%rd80, %r164, 4;
	add.s64 	%rd81, %rd1, %rd80;
	ld.global.f32 	%f231, [%rd81];
	fma.rn.f32 	%f232, %f231, %f231, %f230;
	add.s32 	%r165, %r257, 3584;
	mul.wide.u32 	%rd82, %r165, 4;
	add.s64 	%rd83, %rd1, %rd82;
	ld.global.f32 	%f233, [%rd83];
	fma.rn.f32 	%f234, %f233, %f233, %f232;
	add.s32 	%r166, %r257, 4096;
	mul.wide.u32 	%rd84, %r166, 4;
	add.s64 	%rd85, %rd1, %rd84;
	ld.global.f32 	%f235, [%rd85];
	fma.rn.f32 	%f236, %f235, %f235, %f234;
	add.s32 	%r167, %r257, 4608;
	mul.wide.u32 	%rd86, %r167, 4;
	add.s64 	%rd87, %rd1, %rd86;
	ld.global.f32 	%f237, [%rd87];
	fma.rn.f32 	%f238, %f237, %f237, %f236;
	add.s32 	%r168, %r257, 5120;
	mul.wide.u32 	%rd88, %r168, 4;
	add.s64 	%rd89, %rd1, %rd88;
	ld.global.f32 	%f239, [%rd89];
	fma.rn.f32 	%f240, %f239, %f239, %f238;
	add.s32 	%r169, %r257, 5632;
	mul.wide.u32 	%rd90, %r169, 4;
	add.s64 	%rd91, %rd1, %rd90;
	ld.global.f32 	%f241, [%rd91];
	fma.rn.f32 	%f242, %f241, %f241, %f240;
	add.s32 	%r170, %r257, 6144;
	mul.wide.u32 	%rd92, %r170, 4;
	add.s64 	%rd93, %rd1, %rd92;
	ld.global.f32 	%f243, [%rd93];
	fma.rn.f32 	%f244, %f243, %f243, %f242;
	add.s32 	%r171, %r257, 6656;
	mul.wide.u32 	%rd94, %r171, 4;
	add.s64 	%rd95, %rd1, %rd94;
	ld.global.f32 	%f245, [%rd95];
	fma.rn.f32 	%f246, %f245, %f245, %f244;
	add.s32 	%r172, %r257, 7168;
	mul.wide.u32 	%rd96, %r172, 4;
	add.s64 	%rd97, %rd1, %rd96;
	ld.global.f32 	%f247, [%rd97];
	fma.rn.f32 	%f248, %f247, %f247, %f246;
	add.s32 	%r173, %r257, 7680;
	mul.wide.u32 	%rd98, %r173, 4;
	add.s64 	%rd99, %rd1, %rd98;
	ld.global.f32 	%f249, [%rd99];
	fma.rn.f32 	%f384, %f249, %f249, %f248;
	add.s32 	%r258, %r258, 8192;
	add.s32 	%r257, %r257, 8192;
	add.s32 	%r256, %r256, 16;
	setp.ne.s32 	%p26, %r256, 0;
	@%p26 bra 	$L__BB34_6;
	add.s32 	%r259, %r258, -4096;
$L__BB34_8:
	setp.eq.s32 	%p27, %r11, 0;
	@%p27 bra 	$L__BB34_17;
	and.b32  	%r23, %r10, 7;
	setp.lt.u32 	%p28, %r11, 8;
	@%p28 bra 	$L__BB34_11;
	add.s32 	%r174, %r268, %r259;
	mul.wide.u32 	%rd100, %r174, 4;
	add.s64 	%rd101, %rd1, %rd100;
	ld.global.f32 	%f251, [%rd101];
	fma.rn.f32 	%f252, %f251, %f251, %f384;
	add.s32 	%r175, %r174, 512;
	mul.wide.u32 	%rd102, %r175, 4;
	add.s64 	%rd103, %rd1, %rd102;
	ld.global.f32 	%f253, [%rd103];
	fma.rn.f32 	%f254, %f253, %f253, %f252;
	add.s32 	%r176, %r174, 1024;
	mul.wide.u32 	%rd104, %r176, 4;
	add.s64 	%rd105, %rd1, %rd104;
	ld.global.f32 	%f255, [%rd105];
	fma.rn.f32 	%f256, %f255, %f255, %f254;
	add.s32 	%r177, %r174, 1536;
	mul.wide.u32 	%rd106, %r177, 4;
	add.s64 	%rd107, %rd1, %rd106;
	ld.global.f32 	%f257, [%rd107];
	fma.rn.f32 	%f258, %f257, %f257, %f256;
	add.s32 	%r178, %r174, 2048;
	mul.wide.u32 	%rd108, %r178, 4;
	add.s64 	%rd109, %rd1, %rd108;
	ld.global.f32 	%f259, [%rd109];
	fma.rn.f32 	%f260, %f259, %f259, %f258;
	add.s32 	%r179, %r174, 2560;
	mul.wide.u32 	%rd110, %r179, 4;
	add.s64 	%rd111, %rd1, %rd110;
	ld.global.f32 	%f261, [%rd111];
	fma.rn.f32 	%f262, %f261, %f261, %f260;
	add.s32 	%r180, %r174, 3072;
	mul.wide.u32 	%rd112, %r180, 4;
	add.s64 	%rd113, %rd1, %rd112;
	ld.global.f32 	%f263, [%rd113];
	fma.rn.f32 	%f264, %f263, %f263, %f262;
	add.s32 	%r181, %r174, 3584;
	mul.wide.u32 	%rd114, %r181, 4;
	add.s64 	%rd115, %rd1, %rd114;
	ld.global.f32 	%f265, [%rd115];
	fma.rn.f32 	%f384, %f265, %f265, %f264;
	add.s32 	%r259, %r259, 4096;
$L__BB34_11:
	setp.eq.s32 	%p29, %r23, 0;
	@%p29 bra 	$L__BB34_17;
	and.b32  	%r26, %r10, 3;
	setp.lt.u32 	%p30, %r23, 4;
	@%p30 bra 	$L__BB34_14;
	add.s32 	%r182, %r268, %r259;
	mul.wide.u32 	%rd116, %r182, 4;
	add.s64 	%rd117, %rd1, %rd116;
	ld.global.f32 	%f267, [%rd117];
	fma.rn.f32 	%f268, %f267, %f267, %f384;
	add.s32 	%r183, %r182, 512;
	mul.wide.u32 	%rd118, %r183, 4;
	add.s64 	%rd119, %rd1, %rd118;
	ld.global.f32 	%f269, [%rd119];
	fma.rn.f32 	%f270, %f269, %f269, %f268;
	add.s32 	%r184, %r182, 1024;
	mul.wide.u32 	%rd120, %r184, 4;
	add.s64 	%rd121, %rd1, %rd120;
	ld.global.f32 	%f271, [%rd121];
	fma.rn.f32 	%f272, %f271, %f271, %f270;
	add.s32 	%r185, %r182, 1536;
	mul.wide.u32 	%rd122, %r185, 4;
	add.s64 	%rd123, %rd1, %rd122;
	ld.global.f32 	%f273, [%rd123];
	fma.rn.f32 	%f384, %f273, %f273, %f272;
	add.s32 	%r259, %r259, 2048;
$L__BB34_14:
	setp.eq.s32 	%p31, %r26, 0;
	@%p31 bra 	$L__BB34_17;
	add.s32 	%r263, %r259, %r268;
	neg.s32 	%r262, %r26;
$L__BB34_16:
	.pragma "nounroll";
	mul.wide.u32 	%rd124, %r263, 4;
	add.s64 	%rd125, %rd1, %rd124;
	ld.global.f32 	%f274, [%rd125];
	fma.rn.f32 	%f384, %f274, %f274, %f384;
	add.s32 	%r263, %r263, 512;
	add.s32 	%r262, %r262, 1;
	setp.ne.s32 	%p32, %r262, 0;
	@%p32 bra 	$L__BB34_16;
$L__BB34_17:
	setp.lt.u32 	%p33, %r6, 512;
	@%p33 bra 	$L__BB34_22;
	// begin inline asm
	mov.u32 %r224, %laneid;
	// end inline asm
	mov.b32 	%r226, %f384;
	mov.b32 	%r227, 1;
	mov.b32 	%r248, 31;
	mov.b32 	%r249, -1;
	// begin inline asm
	shfl.sync.down.b32 %r225, %r226, %r227, %r248, %r249;
	// end inline asm
	setp.gt.s32 	%p57, %r224, 30;
	mov.b32 	%f333, %r225;
	add.f32 	%f334, %f384, %f333;
	selp.f32 	%f335, %f384, %f334, %p57;
	mov.b32 	%r231, %f335;
	mov.b32 	%r232, 2;
	// begin inline asm
	shfl.sync.down.b32 %r230, %r231, %r232, %r248, %r249;
	// end inline asm
	setp.gt.s32 	%p58, %r224, 29;
	mov.b32 	%f336, %r230;
	add.f32 	%f337, %f335, %f336;
	selp.f32 	%f338, %f335, %f337, %p58;
	mov.b32 	%r236, %f338;
	mov.b32 	%r237, 4;
	// begin inline asm
	shfl.sync.down.b32 %r235, %r236, %r237, %r248, %r249;
	// end inline asm
	setp.gt.s32 	%p59, %r224, 27;
	mov.b32 	%f339, %r235;
	add.f32 	%f340, %f338, %f339;
	selp.f32 	%f341, %f338, %f340, %p59;
	mov.b32 	%r241, %f341;
	mov.b32 	%r242, 8;
	// begin inline asm
	shfl.sync.down.b32 %r240, %r241, %r242, %r248, %r249;
	// end inline asm
	setp.gt.s32 	%p60, %r224, 23;
	mov.b32 	%f342, %r240;
	add.f32 	%f343, %f341, %f342;
	selp.f32 	%f344, %f341, %f343, %p60;
	mov.b32 	%r246, %f344;
	mov.b32 	%r247, 16;
	// begin inline asm
	shfl.sync.down.b32 %r245, %r246, %r247, %r248, %r249;
	// end inline asm
	setp.gt.s32 	%p61, %r224, 15;
	mov.b32 	%f345, %r245;
	add.f32 	%f16, %f344, %f345;
	selp.f32 	%f395, %f344, %f16, %p61;
	setp.ne.s32 	%p62, %r224, 0;
	@%p62 bra 	$L__BB34_20;
	shr.u32 	%r250, %r7, 3;
	and.b32  	%r251, %r250, 124;
	mov.u32 	%r252, _ZZN3cub18CUB_300001_SM_10006detail6reduce18DeviceReduceKernelINS2_10policy_hubIfjN4cuda3std3__44plusIfEEE10Policy1000EN6thrust24THRUST_300001_SM_1000_NS6detail15normal_iteratorINSD_10device_ptrIfEEEEjS9_fN36_GLOBAL__N__9634dbb5_4_k_cu_daceece55local6squareIfEEEEvT0_PT3_T1_NS0_13GridEvenShareISQ_EET2_T4_E12temp_storage;
	add.s32 	%r253, %r252, %r251;
	st.shared.f32 	[%r253+16], %f16;
$L__BB34_20:
	bar.sync 	0;
	setp.ne.s32 	%p63, %r7, 0;
	@%p63 bra 	$L__BB34_48;
	ld.shared.f32 	%f346, [_ZZN3cub18CUB_300001_SM_10006detail6reduce18DeviceReduceKernelINS2_10policy_hubIfjN4cuda3std3__44plusIfEEE10Policy1000EN6thrust24THRUST_300001_SM_1000_NS6detail15normal_iteratorINSD_10device_ptrIfEEEEjS9_fN36_GLOBAL__N__9634dbb5_4_k_cu_daceece55local6squareIfEEEEvT0_PT3_T1_NS0_13GridEvenShareISQ_EET2_T4_E12temp_storage+20];
	add.f32 	%f347, %f395, %f346;
	ld.shared.f32 	%f348, [_ZZN3cub18CUB_300001_SM_10006detail6reduce18DeviceReduceKernelINS2_10policy_hubIfjN4cuda3std3__44plusIfEEE10Policy1000EN6thrust24THRUST_300001_SM_1000_NS6detail15normal_iteratorINSD_10device_ptrIfEEEEjS9_fN36_GLOBAL__N__9634dbb5_4_k_cu_daceece55local6squareIfEEEEvT0_PT3_T1_NS0_13GridEvenShareISQ_EET2_T4_E12temp_storage+24];
	add.f32 	%f349, %f347, %f348;
	ld.shared.f32 	%f350, [_ZZN3cub18CUB_300001_SM_10006detail6reduce18DeviceReduceKernelINS2_10policy_hubIfjN4cuda3std3__44plusIfEEE10Policy1000EN6thrust24THRUST_300001_SM_1000_NS6detail15normal_iteratorINSD_10device_ptrIfEEEEjS9_fN36_GLOBAL__N__9634dbb5_4_k_cu_daceece55local6squareIfEEEEvT0_PT3_T1_NS0_13GridEvenShareISQ_EET2_T4_E12temp_storage+28];
	add.f32 	%f351, %f349, %f350;
	ld.shared.f32 	%f352, [_ZZN3cub18CUB_300001_SM_10006detail6reduce18DeviceReduceKernelINS2_10policy_hubIfjN4cuda3std3__44plusIfEEE10Policy1000EN6thrust24THRUST_300001_SM_1000_NS6detail15normal_iteratorINSD_10device_ptrIfEEEEjS9_fN36_GLOBAL__N__9634dbb5_4_k_cu_daceece55local6squareIfEEEEvT0_PT3_T1_NS0_13GridEvenShareISQ_EET2_T4_E12temp_storage+32];
	add.f32 	%f353, %f351, %f352;
	ld.shared.f32 	%f354, [_ZZN3cub18CUB_300001_SM_10006detail6reduce18DeviceReduceKernelINS2_10policy_hubIfjN4cuda3std3__44plusIfEEE10Policy1000EN6thrust24THRUST_300001_SM_1000_NS6detail15normal_iteratorINSD_10device_ptrIfEEEEjS9_fN36_GLOBAL__N__9634dbb5_4_k_cu_daceece55local6squareIfEEEEvT0_PT3_T1_NS0_13GridEvenShareISQ_EET2_T4_E12temp_storage+36];
	add.f32 	%f355, %f353, %f354;
	ld.shared.f32 	%f356, [_ZZN3cub18CUB_300001_SM_10006detail6reduce18DeviceReduceKernelINS2_10policy_hubIfjN4cuda3std3__44plusIfEEE10Policy1000EN6thrust24THRUST_300001_SM_1000_NS6detail15normal_iteratorINSD_10device_ptrIfEEEEjS9_fN36_GLOBAL__N__9634dbb5_4_k_cu_daceece55local6squareIfEEEEvT0_PT3_T1_NS0_13GridEvenShareISQ_EET2_T4_E12temp_storage+40];
	add.f32 	%f357, %f355, %f356;
	ld.shared.f32 	%f358, [_ZZN3cub18CUB_300001_SM_10006detail6reduce18DeviceReduceKernelINS2_10policy_hubIfjN4cuda3std3__44plusIfEEE10Policy1000EN6thrust24THRUST_300001_SM_1000_NS6detail15normal_iteratorINSD_10device_ptrIfEEEEjS9_fN36_GLOBAL__N__9634dbb5_4_k_cu_daceece55local6squareIfEEEEvT0_PT3_T1_NS0_13GridEvenShareISQ_EET2_T4_E12temp_storage+44];
	add.f32 	%f359, %f357, %f358;
	ld.shared.f32 	%f360, [_ZZN3cub18CUB_300001_SM_10006detail6reduce18DeviceReduceKernelINS2_10policy_hubIfjN4cuda3std3__44plusIfEEE10Policy1000EN6thrust24THRUST_300001_SM_1000_NS6detail15normal_iteratorINSD_10device_ptrIfEEEEjS9_fN36_GLOBAL__N__9634dbb5_4_k_cu_daceece55local6squareIfEEEEvT0_PT3_T1_NS0_13GridEvenShareISQ_EET2_T4_E12temp_storage+48];
	add.f32 	%f361, %f359, %f360;
	ld.shared.f32 	%f362, [_ZZN3cub18CUB_300001_SM_10006detail6reduce18DeviceReduceKernelINS2_10policy_hubIfjN4cuda3std3__44plusIfEEE10Policy1000EN6thrust24THRUST_300001_SM_1000_NS6detail15normal_iteratorINSD_10device_ptrIfEEEEjS9_fN36_GLOBAL__N__9634dbb5_4_k_cu_daceece55local6squareIfEEEEvT0_PT3_T1_NS0_13GridEvenShareISQ_EET2_T4_E12temp_storage+52];
	add.f32 	%f363, %f361, %f362;
	ld.shared.f32 	%f364, [_ZZN3cub18CUB_300001_SM_10006detail6reduce18DeviceReduceKernelINS2_10policy_hubIfjN4cuda3std3__44plusIfEEE10Policy1000EN6thrust24THRUST_300001_SM_1000_NS6detail15normal_iteratorINSD_10device_ptrIfEEEEjS9_fN36_GLOBAL__N__9634dbb5_4_k_cu_daceece55local6squareIfEEEEvT0_PT3_T1_NS0_13GridEvenShareISQ_EET2_T4_E12temp_storage+56];
	add.f32 	%f365, %f363, %f364;
	ld.shared.f32 	%f366, [_ZZN3cub18CUB_300001_SM_10006detail6reduce18DeviceReduceKernelINS2_10policy_hubIfjN4cuda3std3__44plusIfEEE10Policy1000EN6thrust24THRUST_300001_SM_1000_NS6detail15normal_iteratorINSD_10device_ptrIfEEEEjS9_fN36_GLOBAL__N__9634dbb5_4_k_cu_daceece55local6squareIfEEEEvT0_PT3_T1_NS0_13GridEvenShareISQ_EET2_T4_E12temp_storage+60];
	add.f32 	%f367, %f365, %f366;
	ld.shared.f32 	%f368, [_ZZN3cub18CUB_300001_SM_10006detail6reduce18DeviceReduceKernelINS2_10policy_hubIfjN4cuda3std3__44plusIfEEE10Policy1000EN6thrust24THRUST_300001_SM_1000_NS6detail15normal_iteratorINSD_10device_ptrIfEEEEjS9_fN36_GLOBAL__N__9634dbb5_4_k_cu_daceece55local6squareIfEEEEvT0_PT3_T1_NS0_13GridEvenShareISQ_EET2_T4_E12temp_storage+64];
	add.f32 	%f369, %f367, %f368;
	ld.shared.f32 	%f370, [_ZZN3cub18CUB_300001_SM_10006detail6reduce18DeviceReduceKernelINS2_10policy_hubIfjN4cuda3std3__44plusIfEEE10Policy1000EN6thrust24THRUST_300001_SM_1000_NS6detail15normal_iteratorINSD_10device_ptrIfEEEEjS9_fN36_GLOBAL__N__9634dbb5_4_k_cu_daceece55local6squareIfEEEEvT0_PT3_T1_NS0_13GridEvenShareISQ_EET2_T4_E12temp_storage+68];
	add.f32 	%f371, %f369, %f370;
	ld.shared.f32 	%f372, [_ZZN3cub18CUB_300001_SM_10006detail6reduce18DeviceReduceKernelINS2_10policy_hubIfjN4cuda3std3__44plusIfEEE10Policy1000EN6thrust24THRUST_300001_SM_1000_NS6detail15normal_iteratorINSD_10device_ptrIfEEEEjS9_fN36_GLOBAL__N__9634dbb5_4_k_cu_daceece55local6squareIfEEEEvT0_PT3_T1_NS0_13GridEvenShareISQ_EET2_T4_E12temp_storage+72];
	add.f32 	%f373, %f371, %f372;
	ld.shared.f32 	%f374, [_ZZN3cub18CUB_300001_SM_10006detail6reduce18DeviceReduceKernelINS2_10policy_hubIfjN4cuda3std3__44plusIfEEE10Policy1000EN6thrust24THRUST_300001_SM_1000_NS6detail15normal_iteratorINSD_10device_ptrIfEEEEjS9_fN36_GLOBAL__N__9634dbb5_4_k_cu_daceece55local6squareIfEEEEvT0_PT3_T1_NS0_13GridEvenShareISQ_EET2_T4_E12temp_storage+76];
	add.f32 	%f395, %f373, %f374;
	bra.uni 	$L__BB34_48;
$L__BB34_22:
	// begin inline asm
	mov.u32 %r186, %laneid;
	// end inline asm
	and.b32  	%r212, %r7, 992;
	add.s32 	%r213, %r212, 32;
	setp.gt.u32 	%p34, %r213, %r6;
	not.b32 	%r214, %r212;
	add.s32 	%r215, %r6, %r214;
	selp.b32 	%r210, %r215, 31, %p34;
	mov.b32 	%r188, %f384;
	mov.b32 	%r189, 1;
	mov.b32 	%r211, -1;
	// begin inline asm
	shfl.sync.down.b32 %r187, %r188, %r189, %r210, %r211;
	// end inline asm
	setp.lt.s32 	%p35, %r186, %r210;
	mov.b32 	%f275, %r187;
	add.f32 	%f276, %f384, %f275;
	selp.f32 	%f277, %f276, %f384, %p35;
	mov.b32 	%r193, %f277;
	mov.b32 	%r194, 2;
	// begin inline asm
	shfl.sync.down.b32 %r192, %r193, %r194, %r210, %r211;
	// end inline asm
	add.s32 	%r216, %r186, 2;
	setp.gt.s32 	%p36, %r216, %r210;
	mov.b32 	%f278, %r192;
	add.f32 	%f279, %f277, %f278;
	selp.f32 	%f280, %f277, %f279, %p36;
	mov.b32 	%r198, %f280;
	mov.b32 	%r199, 4;
	// begin inline asm
	shfl.sync.down.b32 %r197, %r198, %r199, %r210, %r211;
	// end inline asm
	add.s32 	%r217, %r186, 4;
	setp.gt.s32 	%p37, %r217, %r210;
	mov.b32 	%f281, %r197;
	add.f32 	%f282, %f280, %f281;
	selp.f32 	%f283, %f280, %f282, %p37;
	mov.b32 	%r203, %f283;
	mov.b32 	%r204, 8;
	// begin inline asm
	shfl.sync.down.b32 %r202, %r203, %r204, %r210, %r211;
	// end inline asm
	add.s32 	%r218, %r186, 8;
	setp.gt.s32 	%p38, %r218, %r210;
	mov.b32 	%f284, %r202;
	add.f32 	%f285, %f283, %f284;
	selp.f32 	%f286, %f283, %f285, %p38;
	mov.b32 	%r208, %f286;
	mov.b32 	%r209, 16;
	// begin inline asm
	shfl.sync.down.b32 %r207, %r208, %r209, %r210, %r211;
	// end inline asm
	add.s32 	%r219, %r186, 16;
	setp.gt.s32 	%p39, %r219, %r210;
	mov.b32 	%f287, %r207;
	add.f32 	%f288, %f286, %f287;
	selp.f32 	%f395, %f286, %f288, %p39;
	setp.ne.s32 	%p40, %r186, 0;
	@%p40 bra 	$L__BB34_24;
	shr.u32 	%r220, %r7, 3;
	and.b32  	%r221, %r220, 124;
	mov.u32 	%r222, _ZZN3cub18CUB_300001_SM_10006detail6reduce18DeviceReduceKernelINS2_10policy_hubIfjN4cuda3std3__44plusIfEEE10Policy1000EN6thrust24THRUST_300001_SM_1000_NS6detail15normal_iteratorINSD_10device_ptrIfEEEEjS9_fN36_GLOBAL__N__9634dbb5_4_k_cu_daceece55local6squareIfEEEEvT0_PT3_T1_NS0_13GridEvenShareISQ_EET2_T4_E12temp_storage;
	add.s32 	%r223, %r222, %r221;
	st.shared.f32 	[%r223+16], %f395;
$L__BB34_24:
	bar.sync 	0;
	setp.ne.s32 	%p41, %r7, 0;
	@%p41 bra 	$L__BB34_48;
	setp.gt.u32 	%p42, %r6, 32;
	ld.shared.f32 	%f289, [_ZZN3cub18CUB_300001_SM_10006detail6reduce18DeviceReduceKernelINS2_10policy_hubIfjN4cuda3std3__44plusIfEEE10Policy1000EN6thrust24THRUST_300001_SM_1000_NS6detail15normal_iteratorINSD_10device_ptrIfEEEEjS9_fN36_GLOBAL__N__9634dbb5_4_k_cu_daceece55local6squareIfEEEEvT0_PT3_T1_NS0_13GridEvenShareISQ_EET2_T4_E12temp_storage+20];
	add.f32 	%f290, %f395, %f289;
	selp.f32 	%f291, %f290, %f395, %p42;
	setp.gt.u32 	%p43, %r6, 64;
	ld.shared.f32 	%f292, [_ZZN3cub18CUB_300001_SM_10006detail6reduce18DeviceReduceKernelINS2_10policy_hubIfjN4cuda3std3__44plusIfEEE10Policy1000EN6thrust24THRUST_300001_SM_1000_NS6detail15normal_iteratorINSD_10device_ptrIfEEEEjS9_fN36_GLOBAL__N__9634dbb5_4_k_cu_daceece55local6squareIfEEEEvT0_PT3_T1_NS0_13GridEvenShareISQ_EET2_T4_E12temp_storage+24];
	add.f32 	%f293, %f292, %f291;
	selp.f32 	%f294, %f293, %f291, %p43;
	setp.gt.u32 	%p44, %r6, 96;
	ld.shared.f32 	%f295, [_ZZN3cub18CUB_300001_SM_10006detail6reduce18DeviceReduceKernelINS2_10policy_hubIfjN4cuda3std3__44plusIfEEE10Policy1000EN6thrust24THRUST_300001_SM_1000_NS6detail15normal_iteratorINSD_10device_ptrIfEEEEjS9_fN36_GLOBAL__N__9634dbb5_4_k_cu_daceece55local6squareIfEEEEvT0_PT3_T1_NS0_13GridEvenShareISQ_EET2_T4_E12temp_storage+28];
	add.f32 	%f296, %f295, %f294;
	selp.f32 	%f297, %f296, %f294, %p44;
	setp.gt.u32 	%p45, %r6, 128;
	ld.shared.f32 	%f298, [_ZZN3cub18CUB_300001_SM_10006detail6reduce18DeviceReduceKernelINS2_10policy_hubIfjN4cuda3std3__44plusIfEEE10Policy1000EN6thrust24THRUST_300001_SM_1000_NS6detail15normal_iteratorINSD_10device_ptrIfEEEEjS9_fN36_GLOBAL__N__9634dbb5_4_k_cu_daceece55local6squareIfEEEEvT0_PT3_T1_NS0_13GridEvenShareISQ_EET2_T4_E12temp_storage+32];
	add.f32 	%f299, %f298, %f297;
	selp.f32 	%f300, %f299, %f297, %p45;
	setp.gt.u32 	%p46, %r6, 160;
	ld.shared.f32 	%f301, [_ZZN3cub18CUB_300001_SM_10006detail6reduce18DeviceReduceKernelINS2_10policy_hubIfjN4cuda3std3__44plusIfEEE10Policy1000EN6thrust24THRUST_300001_SM_1000_NS6detail15normal_iteratorINSD_10device_ptrIfEEEEjS9_fN36_GLOBAL__N__9634dbb5_4_k_cu_daceece55local6squareIfEEEEvT0_PT3_T1_NS0_13GridEvenShareISQ_EET2_T4_E12temp_storage+36];
	add.f32 	%f302, %f301, %f300;
	selp.f32 	%f303, %f302, %f300, %p46;
	setp.gt.u32 	%p47, %r6, 192;
	ld.shared.f32 	%f304, [_ZZN3cub18CUB_300001_SM_10006detail6reduce18DeviceReduceKernelINS2_10policy_hubIfjN4cuda3std3__44plusIfEEE10Policy1000EN6thrust24THRUST_300001_SM_1000_NS6detail15normal_iteratorINSD_10device_ptrIfEEEEjS9_fN36_GLOBAL__N__9634dbb5_4_k_cu_daceece55local6squareIfEEEEvT0_PT3_T1_NS0_13GridEvenShareISQ_EET2_T4_E12temp_storage+40];
	add.f32 	%f305, %f304, %f303;
	selp.f32 	%f306, %f305, %f303, %p47;
	setp.gt.u32 	%p48, %r6, 224;
	ld.shared.f32 	%f307, [_ZZN3cub18CUB_300001_SM_10006detail6reduce18DeviceReduceKernelINS2_10policy_hubIfjN4cuda3std3__44plusIfEEE10Policy1000EN6thrust24THRUST_300001_SM_1000_NS6detail15normal_iteratorINSD_10device_ptrIfEEEEjS9_fN36_GLOBAL__N__9634dbb5_4_k_cu_daceece55local6squareIfEEEEvT0_PT3_T1_NS0_13GridEvenShareISQ_EET2_T4_E12temp_storage+44];
	add.f32 	%f308, %f307, %f306;
	selp.f32 	%f309, %f308, %f306, %p48;
	setp.gt.u32 	%p49, %r6, 256;
	ld.shared.f32 	%f310, [_ZZN3cub18CUB_300001_SM_10006detail6reduce18DeviceReduceKernelINS2_10policy_hubIfjN4cuda3std3__44plusIfEEE10Policy1000EN6thrust24THRUST_300001_SM_1000_NS6detail15normal_iteratorINSD_10device_ptrIfEEEEjS9_fN36_GLOBAL__N__9634dbb5_4_k_cu_daceece55local6squareIfEEEEvT0_PT3_T1_NS0_13GridEvenShareISQ_EET2_T4_E12temp_storage+48];
	add.f32 	%f311, %f310, %f309;
	selp.f32 	%f312, %f311, %f309, %p49;
	setp.gt.u32 	%p50, %r6, 288;
	ld.shared.f32 	%f313, [_ZZN3cub18CUB_300001_SM_10006detail6reduce18DeviceReduceKernelINS2_10policy_hubIfjN4cuda3std3__44plusIfEEE10Policy1000EN6thrust24THRUST_300001_SM_1000_NS6detail15normal_iteratorINSD_10device_ptrIfEEEEjS9_fN36_GLOBAL__N__9634dbb5_4_k_cu_daceece55local6squareIfEEEEvT0_PT3_T1_NS0_13GridEvenShareISQ_EET2_T4_E12temp_storage+52];
	add.f32 	%f314, %f313, %f312;
	selp.f32 	%f315, %f314, %f312, %p50;
	setp.gt.u32 	%p51, %r6, 320;
	ld.shared.f32 	%f316, [_ZZN3cub18CUB_300001_SM_10006detail6reduce18DeviceReduceKernelINS2_10policy_hubIfjN4cuda3std3__44plusIfEEE10Policy1000EN6thrust24THRUST_300001_SM_1000_NS6detail15normal_iteratorINSD_10device_ptrIfEEEEjS9_fN36_GLOBAL__N__9634dbb5_4_k_cu_daceece55local6squareIfEEEEvT0_PT3_T1_NS0_13GridEvenShareISQ_EET2_T4_E12temp_storage+56];
	add.f32 	%f317, %f316, %f315;
	selp.f32 	%f318, %f317, %f315, %p51;
	setp.gt.u32 	%p52, %r6, 352;
	ld.shared.f32 	%f319, [_ZZN3cub18CUB_300001_SM_10006detail6reduce18DeviceReduceKernelINS2_10policy_hubIfjN4cuda3std3__44plusIfEEE10Policy1000EN6thrust24THRUST_300001_SM_1000_NS6detail15normal_iteratorINSD_10device_ptrIfEEEEjS9_fN36_GLOBAL__N__9634dbb5_4_k_cu_daceece55local6squareIfEEEEvT0_PT3_T1_NS0_13GridEvenShareISQ_EET2_T4_E12temp_storage+60];
	add.f32 	%f320, %f319, %f318;
	selp.f32 	%f321, %f320, %f318, %p52;
	setp.gt.u32 	%p53, %r6, 384;
	ld.shared.f32 	%f322, [_ZZN3cub18CUB_300001_SM_10006detail6reduce18DeviceReduceKernelINS2_10policy_hubIfjN4cuda3std3__44plusIfEEE10Policy1000EN6thrust24THRUST_300001_SM_1000_NS6detail15normal_iteratorINSD_10device_ptrIfEEEEjS9_fN36_GLOBAL__N__9634dbb5_4_k_cu_daceece55local6squareIfEEEEvT0_PT3_T1_NS0_13GridEvenShareISQ_EET2_T4_E12temp_storage+64];
	add.f32 	%f323, %f322, %f321;
	selp.f32 	%f324, %f323, %f321, %p53;
	setp.gt.u32 	%p54, %r6, 416;
	ld.shared.f32 	%f325, [_ZZN3cub18CUB_300001_SM_10006detail6reduce18DeviceReduceKernelINS2_10policy_hubIfjN4cuda3std3__44plusIfEEE10Policy1000EN6thrust24THRUST_300001_SM_1000_NS6detail15normal_iteratorINSD_10device_ptrIfEEEEjS9_fN36_GLOBAL__N__9634dbb5_4_k_cu_daceece55local6squareIfEEEEvT0_PT3_T1_NS0_13GridEvenShareISQ_EET2_T4_E12temp_storage+68];
	add.f32 	%f326, %f325, %f324;
	selp.f32 	%f327, %f326, %f324, %p54;
	setp.gt.u32 	%p55, %r6, 448;
	ld.shared.f32 	%f328, [_ZZN3cub18CUB_300001_SM_10006detail6reduce18DeviceReduceKernelINS2_10policy_hubIfjN4cuda3std3__44plusIfEEE10Policy1000EN6thrust24THRUST_300001_SM_1000_NS6detail15normal_iteratorINSD_10device_ptrIfEEEEjS9_fN36_GLOBAL__N__9634dbb5_4_k_cu_daceece55local6squareIfEEEEvT0_PT3_T1_NS0_13GridEvenShareISQ_EET2_T4_E12temp_storage+72];
	add.f32 	%f329, %f328, %f327;
	selp.f32 	%f330, %f329, %f327, %p55;
	setp.gt.u32 	%p56, %r6, 480;
	ld.shared.f32 	%f331, [_ZZN3cub18CUB_300001_SM_10006detail6reduce18DeviceReduceKernelINS2_10policy_hubIfjN4cuda3std3__44plusIfEEE10Policy1000EN6thrust24THRUST_300001_SM_1000_NS6detail15normal_iteratorINSD_10device_ptrIfEEEEjS9_fN36_GLOBAL__N__9634dbb5_4_k_cu_daceece55local6squareIfEEEEvT0_PT3_T1_NS0_13GridEvenShareISQ_EET2_T4_E12temp_storage+76];
	add.f32 	%f332, %f331, %f330;
	selp.f32 	%f395, %f332, %f330, %p56;
	bra.uni 	$L__BB34_48;
$L__BB34_26:
	mov.u32 	%r35, %tid.x;
	add.s32 	%r73, %r35, %r268;
	mul.wide.u32 	%rd4, %r73, 4;
	add.s64 	%rd5, %rd1, %rd4;
	ld.global.f32 	%f41, [%rd5];
	ld.global.f32 	%f42, [%rd5+2048];
	mul.f32 	%f43, %f42, %f42;
	ld.global.f32 	%f44, [%rd5+4096];
	ld.global.f32 	%f45, [%rd5+6144];
	mul.f32 	%f46, %f45, %f45;
	ld.global.f32 	%f47, [%rd5+8192];
	ld.global.f32 	%f48, [%rd5+10240];
	mul.f32 	%f49, %f48, %f48;
	ld.global.f32 	%f50, [%rd5+12288];
	ld.global.f32 	%f51, [%rd5+14336];
	mul.f32 	%f52, %f51, %f51;
	ld.global.f32 	%f53, [%rd5+16384];
	ld.global.f32 	%f54, [%rd5+18432];
	mul.f32 	%f55, %f54, %f54;
	ld.global.f32 	%f56, [%rd5+20480];
	ld.global.f32 	%f57, [%rd5+22528];
	mul.f32 	%f58, %f57, %f57;
	ld.global.f32 	%f59, [%rd5+24576];
	ld.global.f32 	%f60, [%rd5+26624];
	mul.f32 	%f61, %f60, %f60;
	ld.global.f32 	%f62, [%rd5+28672];
	ld.global.f32 	%f63, [%rd5+30720];
	mul.f32 	%f64, %f63, %f63;
	fma.rn.f32 	%f65, %f41, %f41, %f43;
	fma.rn.f32 	%f66, %f44, %f44, %f46;
	fma.rn.f32 	%f67, %f47, %f47, %f49;
	fma.rn.f32 	%f68, %f50, %f50, %f52;
	fma.rn.f32 	%f69, %f53, %f53, %f55;
	fma.rn.f32 	%f70, %f56, %f56, %f58;
	fma.rn.f32 	%f71, %f59, %f59, %f61;
	fma.rn.f32 	%f72, %f62, %f62, %f64;
	add.f32 	%f73, %f65, %f66;
	add.f32 	%f74, %f67, %f68;
	add.f32 	%f75, %f69, %f70;
	add.f32 	%f76, %f71, %f72;
	add.f32 	%f77, %f73, %f74;
	add.f32 	%f78, %f75, %f76;
	add.f32 	%f394, %f77, %f78;
	setp.lt.u32 	%p2, %r6, %r4;
	@%p2 bra 	$L__BB34_44;
	add.s32 	%r36, %r1, -8192;
	add.s32 	%r37, %r4, %r268;
	not.b32 	%r75, %r35;
	add.s32 	%r76, %r75, %r1;
	sub.s32 	%r77, %r76, %r4;
	sub.s32 	%r265, %r77, %r268;
	add.s32 	%r78, %r37, %r35;
	add.s32 	%r264, %r78, 4096;
	mov.b32 	%r267, 0;
	mov.u32 	%r266, %r37;
$L__BB34_28:
	add.s32 	%r268, %r268, %r4;
	setp.gt.u32 	%p3, %r268, %r36;
	@%p3 bra 	$L__BB34_30;
	add.s32 	%r79, %r35, %r268;
	mul.wide.u32 	%rd6, %r79, 4;
	add.s64 	%rd7, %rd1, %rd6;
	ld.global.f32 	%f79, [%rd7];
	ld.global.f32 	%f80, [%rd7+2048];
	ld.global.f32 	%f81, [%rd7+4096];
	mul.f32 	%f82, %f81, %f81;
	ld.global.f32 	%f83, [%rd7+6144];
	ld.global.f32 	%f84, [%rd7+8192];
	mul.f32 	%f85, %f84, %f84;
	ld.global.f32 	%f86, [%rd7+10240];
	ld.global.f32 	%f87, [%rd7+12288];
	mul.f32 	%f88, %f87, %f87;
	ld.global.f32 	%f89, [%rd7+14336];
	ld.global.f32 	%f90, [%rd7+16384];
	mul.f32 	%f91, %f90, %f90;
	ld.global.f32 	%f92, [%rd7+18432];
	ld.global.f32 	%f93, [%rd7+20480];
	mul.f32 	%f94, %f93, %f93;
	ld.global.f32 	%f95, [%rd7+22528];
	ld.global.f32 	%f96, [%rd7+24576];
	mul.f32 	%f97, %f96, %f96;
	ld.global.f32 	%f98, [%rd7+26624];
	ld.global.f32 	%f99, [%rd7+28672];
	mul.f32 	%f100, %f99, %f99;
	ld.global.f32 	%f101, [%rd7+30720];
	fma.rn.f32 	%f102, %f79, %f79, %f394;
	fma.rn.f32 	%f103, %f80, %f80, %f82;
	fma.rn.f32 	%f104, %f83, %f83, %f85;
	fma.rn.f32 	%f105, %f86, %f86, %f88;
	fma.rn.f32 	%f106, %f89, %f89, %f91;
	fma.rn.f32 	%f107, %f92, %f92, %f94;
	fma.rn.f32 	%f108, %f95, %f95, %f97;
	fma.rn.f32 	%f109, %f98, %f98, %f100;
	add.f32 	%f110, %f102, %f103;
	add.f32 	%f111, %f104, %f105;
	add.f32 	%f112, %f106, %f107;
	add.f32 	%f113, %f108, %f109;
	add.f32 	%f114, %f110, %f111;
	add.f32 	%f115, %f112, %f113;
	add.f32 	%f116, %f114, %f115;
	fma.rn.f32 	%f394, %f101, %f101, %f116;
	sub.s32 	%r80, %r1, %r268;
	setp.lt.u32 	%p4, %r80, %r4;
	add.s32 	%r267, %r267, 1;
	add.s32 	%r266, %r266, %r4;
	sub.s32 	%r265, %r265, %r4;
	add.s32 	%r264, %r264, %r4;
	@%p4 bra 	$L__BB34_44;
	bra.uni 	$L__BB34_28;
$L__BB34_30:
	setp.le.u32 	%p5, %r1, %r268;
	sub.s32 	%r81, %r1, %r268;
	setp.ge.s32 	%p6, %r35, %r81;
	or.pred  	%p7, %p5, %p6;
	@%p7 bra 	$L__BB34_44;
	add.s32 	%r84, %r1, %r75;
	sub.s32 	%r85, %r84, %r37;
	mul.lo.s32 	%r86, %r2, %r267;
	shl.b32 	%r87, %r86, 13;
	sub.s32 	%r88, %r85, %r87;
	shr.u32 	%r89, %r88, 9;
	add.s32 	%r50, %r89, 1;
	and.b32  	%r51, %r50, 15;
	setp.lt.u32 	%p8, %r88, 7680;
	mov.u32 	%r273, %r35;
	@%p8 bra 	$L__BB34_35;
	or.b32  	%r271, %r35, 4096;
	shr.u32 	%r90, %r265, 9;
	add.s32 	%r91, %r90, 1;
	and.b32  	%r92, %r91, 16777200;
	neg.s32 	%r269, %r92;
$L__BB34_33:
	.pragma "nounroll";
	add.s32 	%r93, %r264, -4096;
	mul.wide.u32 	%rd8, %r93, 4;
	add.s64 	%rd9, %rd1, %rd8;
	ld.global.f32 	%f118, [%rd9];
	fma.rn.f32 	%f119, %f118, %f118, %f394;
	add.s32 	%r94, %r264, -3584;
	mul.wide.u32 	%rd10, %r94, 4;
	add.s64 	%rd11, %rd1, %rd10;
	ld.global.f32 	%f120, [%rd11];
	fma.rn.f32 	%f121, %f120, %f120, %f119;
	add.s32 	%r95, %r264, -3072;
	mul.wide.u32 	%rd12, %r95, 4;
	add.s64 	%rd13, %rd1, %rd12;
	ld.global.f32 	%f122, [%rd13];
	fma.rn.f32 	%f123, %f122, %f122, %f121;
	add.s32 	%r96, %r264, -2560;
	mul.wide.u32 	%rd14, %r96, 4;
	add.s64 	%rd15, %rd1, %rd14;
	ld.global.f32 	%f124, [%rd15];
	fma.rn.f32 	%f125, %f124, %f124, %f123;
	add.s32 	%r97, %r264, -2048;
	mul.wide.u32 	%rd16, %r97, 4;
	add.s64 	%rd17, %rd1, %rd16;
	ld.global.f32 	%f126, [%rd17];
	fma.rn.f32 	%f127, %f126, %f126, %f125;
	add.s32 	%r98, %r264, -1536;
	mul.wide.u32 	%rd18, %r98, 4;
	add.s64 	%rd19, %rd1, %rd18;
	ld.global.f32 	%f128, [%rd19];
	fma.rn.f32 	%f129, %f128, %f128, %f127;
	add.s32 	%r99, %r264, -1024;
	mul.wide.u32 	%rd20, %r99, 4;
	add.s64 	%rd21, %rd1, %rd20;
	ld.global.f32 	%f130, [%rd21];
	fma.rn.f32 	%f131, %f130, %f130, %f129;
	add.s32 	%r100, %r264, 3584;
	add.s32 	%r101, %r264, -512;
	mul.wide.u32 	%rd22, %r101, 4;
	add.s64 	%rd23, %rd1, %rd22;
	ld.global.f32 	%f132, [%rd23];
	fma.rn.f32 	%f133, %f132, %f132, %f131;
	mul.wide.u32 	%rd24, %r264, 4;
	add.s64 	%rd25, %rd1, %rd24;
	ld.global.f32 	%f134, [%rd25];
	fma.rn.f32 	%f135, %f134, %f134, %f133;
	add.s32 	%r102, %r264, 512;
	mul.wide.u32 	%rd26, %r102, 4;
	add.s64 	%rd27, %rd1, %rd26;
	ld.global.f32 	%f136, [%rd27];
	fma.rn.f32 	%f137, %f136, %f136, %f135;
	add.s32 	%r103, %r264, 1024;
	mul.wide.u32 	%rd28, %r103, 4;
	add.s64 	%rd29, %rd1, %rd28;
	ld.global.f32 	%f138, [%rd29];
	fma.rn.f32 	%f139, %f138, %f138, %f137;
	add.s32 	%r104, %r264, 1536;
	mul.wide.u32 	%rd30, %r104, 4;
	add.s64 	%rd31, %rd1, %rd30;
	ld.global.f32 	%f140, [%rd31];
	fma.rn.f32 	%f141, %f140, %f140, %f139;
	add.s32 	%r105, %r264, 2048;
	mul.wide.u32 	%rd32, %r105, 4;
	add.s64 	%rd33, %rd1, %rd32;
	ld.global.f32 	%f142, [%rd33];
	fma.rn.f32 	%f143, %f142, %f142, %f141;
	add.s32 	%r106, %r264, 2560;
	mul.wide.u32 	%rd34, %r106, 4;
	add.s64 	%rd35, %rd1, %rd34;
	ld.global.f32 	%f144, [%rd35];
	fma.rn.f32 	%f145, %f144, %f144, %f143;
	add.s32 	%r107, %r264, 3072;
	mul.wide.u32 	%rd36, %r107, 4;
	add.s64 	%rd37, %rd1, %rd36;
	ld.global.f32 	%f146, [%rd37];
	fma.rn.f32 	%f147, %f146, %f146, %f145;
	mul.wide.u32 	%rd38, %r100, 4;
	add.s64 	%rd39, %rd1, %rd38;
	ld.global.f32 	%f148, [%rd39];
	fma.rn.f32 	%f394, %f148, %f148, %f147;
	add.s32 	%r271, %r271, 8192;
	add.s32 	%r264, %r264, 8192;
	add.s32 	%r269, %r269, 16;
	setp.ne.s32 	%p9, %r269, 0;
	@%p9 bra 	$L__BB34_33;
	add.s32 	%r273, %r271, -4096;
$L__BB34_35:
	setp.eq.s32 	%p10, %r51, 0;
	@%p10 bra 	$L__BB34_44;
	and.b32  	%r62, %r50, 7;
	setp.lt.u32 	%p11, %r51, 8;
	@%p11 bra 	$L__BB34_38;
	add.s32 	%r108, %r273, %r268;
	mul.wide.u32 	%rd40, %r108, 4;
	add.s64 	%rd41, %rd1, %rd40;
	ld.global.f32 	%f150, [%rd41];
	fma.rn.f32 	%f151, %f150, %f150, %f394;
	add.s32 	%r109, %r108, 512;
	mul.wide.u32 	%rd42, %r109, 4;
	add.s64 	%rd43, %rd1, %rd42;
	ld.global.f32 	%f152, [%rd43];
	fma.rn.f32 	%f153, %f152, %f152, %f151;
	add.s32 	%r110, %r108, 1024;
	mul.wide.u32 	%rd44, %r110, 4;
	add.s64 	%rd45, %rd1, %rd44;
	ld.global.f32 	%f154, [%rd45];
	fma.rn.f32 	%f155, %f154, %f154, %f153;
	add.s32 	%r111, %r108, 1536;
	mul.wide.u32 	%rd46, %r111, 4;
	add.s64 	%rd47, %rd1, %rd46;
	ld.global.f32 	%f156, [%rd47];
	fma.rn.f32 	%f157, %f156, %f156, %f155;
	add.s32 	%r112, %r108, 2048;
	mul.wide.u32 	%rd48, %r112, 4;
	add.s64 	%rd49, %rd1, %rd48;
	ld.global.f32 	%f158, [%rd49];
	fma.rn.f32 	%f159, %f158, %f158, %f157;
	add.s32 	%r113, %r108, 2560;
	mul.wide.u32 	%rd50, %r113, 4;
	add.s64 	%rd51, %rd1, %rd50;
	ld.global.f32 	%f160, [%rd51];
	fma.rn.f32 	%f161, %f160, %f160, %f159;
	add.s32 	%r114, %r108, 3072;
	mul.wide.u32 	%rd52, %r114, 4;
	add.s64 	%rd53, %rd1, %rd52;
	ld.global.f32 	%f162, [%rd53];
	fma.rn.f32 	%f163, %f162, %f162, %f161;
	add.s32 	%r115, %r108, 3584;
	mul.wide.u32 	%rd54, %r115, 4;
	add.s64 	%rd55, %rd1, %rd54;
	ld.global.f32 	%f164, [%rd55];
	fma.rn.f32 	%f394, %f164, %f164, %f163;
	add.s32 	%r273, %r273, 4096;
$L__BB34_38:
	setp.eq.s32 	%p12, %r62, 0;
	@%p12 bra 	$L__BB34_44;
	setp.lt.u32 	%p13, %r62, 4;
	@%p13 bra 	$L__BB34_41;
	add.s32 	%r116, %r273, %r268;
	mul.wide.u32 	%rd56, %r116, 4;
	add.s64 	%rd57, %rd1, %rd56;
	ld.global.f32 	%f166, [%rd57];
	fma.rn.f32 	%f167, %f166, %f166, %f394;
	add.s32 	%r117, %r116, 512;
	mul.wide.u32 	%rd58, %r117, 4;
	add.s64 	%rd59, %rd1, %rd58;
	ld.global.f32 	%f168, [%rd59];
	fma.rn.f32 	%f169, %f168, %f168, %f167;
	add.s32 	%r118, %r116, 1024;
	mul.wide.u32 	%rd60, %r118, 4;
	add.s64 	%rd61, %rd1, %rd60;
	ld.global.f32 	%f170, [%rd61];
	fma.rn.f32 	%f171, %f170, %f170, %f169;
	add.s32 	%r119, %r116, 1536;
	mul.wide.u32 	%rd62, %r119, 4;
	add.s64 	%rd63, %rd1, %rd62;
	ld.global.f32 	%f172, [%rd63];
	fma.rn.f32 	%f394, %f172, %f172, %f171;
	add.s32 	%r273, %r273, 2048;
$L__BB34_41:
	and.b32  	%r120, %r50, 3;
	setp.eq.s32 	%p14, %r120, 0;
	@%p14 bra 	$L__BB34_44;
	add.s32 	%r276, %r273, %r266;
	cvt.u16.u32 	%rs1, %r265;
	shr.u16 	%rs2, %rs1, 9;
	add.s16 	%rs3, %rs2, 1;
	cvt.u32.u16 	%r121, %rs3;
	and.b32  	%r122, %r121, 3;
	neg.s32 	%r275, %r122;
$L__BB34_43:
	.pragma "nounroll";
	mul.wide.u32 	%rd64, %r276, 4;
	add.s64 	%rd65, %rd1, %rd64;
	ld.global.f32 	%f173, [%rd65];
	fma.rn.f32 	%f394, %f173, %f173, %f394;
	add.s32 	%r276, %r276, 512;
	add.s32 	%r275, %r275, 1;
	setp.ne.s32 	%p15, %r275, 0;
	@%p15 bra 	$L__BB34_43;
$L__BB34_44:
	// begin inline asm
	mov.u32 %r123, %laneid;
	// end inline asm
	mov.b32 	%r125, %f394;
	mov.b32 	%r126, 1;
	mov.b32 	%r147, 31;
	mov.b32 	%r148, -1;
	// begin inline asm
	shfl.sync.down.b32 %r124, %r125, %r126, %r147, %r148;
	// end inline asm
	setp.gt.s32 	%p16, %r123, 30;
	mov.b32 	%f174, %r124;
	add.f32 	%f175, %f394, %f174;
	selp.f32 	%f176, %f394, %f175, %p16;
	mov.b32 	%r130, %f176;
	mov.b32 	%r131, 2;
	// begin inline asm
	shfl.sync.down.b32 %r129, %r130, %r131, %r147, %r148;
	// end inline asm
	setp.gt.s32 	%p17, %r123, 29;
	mov.b32 	%f177, %r129;
	add.f32 	%f178, %f176, %f177;
	selp.f32 	%f179, %f176, %f178, %p17;
	mov.b32 	%r135, %f179;
	mov.b32 	%r136, 4;
	// begin inline asm
	shfl.sync.down.b32 %r134, %r135, %r136, %r147, %r148;
	// end inline asm
	setp.gt.s32 	%p18, %r123, 27;
	mov.b32 	%f180, %r134;
	add.f32 	%f181, %f179, %f180;
	selp.f32 	%f182, %f179, %f181, %p18;
	mov.b32 	%r140, %f182;
	mov.b32 	%r141, 8;
	// begin inline asm
	shfl.sync.down.b32 %r139, %r140, %r141, %r147, %r148;
	// end inline asm
	setp.gt.s32 	%p19, %r123, 23;
	mov.b32 	%f183, %r139;
	add.f32 	%f184, %f182, %f183;
	selp.f32 	%f185, %f182, %f184, %p19;
	mov.b32 	%r145, %f185;
	mov.b32 	%r146, 16;
	// begin inline asm
	shfl.sync.down.b32 %r144, %r145, %r146, %r147, %r148;
	// end inline asm
	setp.gt.s32 	%p20, %r123, 15;
	mov.b32 	%f186, %r144;
	add.f32 	%f37, %f185, %f186;
	selp.f32 	%f395, %f185, %f37, %p20;
	setp.ne.s32 	%p21, %r123, 0;
	@%p21 bra 	$L__BB34_46;
	shr.u32 	%r149, %r35, 3;
	and.b32  	%r150, %r149, 124;
	mov.u32 	%r151, _ZZN3cub18CUB_300001_SM_10006detail6reduce18DeviceReduceKernelINS2_10policy_hubIfjN4cuda3std3__44plusIfEEE10Policy1000EN6thrust24THRUST_300001_SM_1000_NS6detail15normal_iteratorINSD_10device_ptrIfEEEEjS9_fN36_GLOBAL__N__9634dbb5_4_k_cu_daceece55local6squareIfEEEEvT0_PT3_T1_NS0_13GridEvenShareISQ_EET2_T4_E12temp_storage;
	add.s32 	%r152, %r151, %r150;
	st.shared.f32 	[%r152+16], %f37;
$L__BB34_46:
	bar.sync 	0;
	setp.ne.s32 	%p22, %r35, 0;
	@%p22 bra 	$L__BB34_48;
	ld.shared.f32 	%f187, [_ZZN3cub18CUB_300001_SM_10006detail6reduce18DeviceReduceKernelINS2_10policy_hubIfjN4cuda3std3__44plusIfEEE10Policy1000EN6thrust24THRUST_300001_SM_1000_NS6detail15normal_iteratorINSD_10device_ptrIfEEEEjS9_fN36_GLOBAL__N__9634dbb5_4_k_cu_daceece55local6squareIfEEEEvT0_PT3_T1_NS0_13GridEvenShareISQ_EET2_T4_E12temp_storage+20];
	add.f32 	%f188, %f395, %f187;
	ld.shared.f32 	%f189, [_ZZN3cub18CUB_300001_SM_10006detail6reduce18DeviceReduceKernelINS2_10policy_hubIfjN4cuda3std3__44plusIfEEE10Policy1000EN6thrust24THRUST_300001_SM_1000_NS6detail15normal_iteratorINSD_10device_ptrIfEEEEjS9_fN36_GLOBAL__N__9634dbb5_4_k_cu_daceece55local6squareIfEEEEvT0_PT3_T1_NS0_13GridEvenShareISQ_EET2_T4_E12temp_storage+24];
	add.f32 	%f190, %f188, %f189;
	ld.shared.f32 	%f191, [_ZZN3cub18CUB_300001_SM_10006detail6reduce18DeviceReduceKernelINS2_10policy_hubIfjN4cuda3std3__44plusIfEEE10Policy1000EN6thrust24THRUST_300001_SM_1000_NS6detail15normal_iteratorINSD_10device_ptrIfEEEEjS9_fN36_GLOBAL__N__9634dbb5_4_k_cu_daceece55local6squareIfEEEEvT0_PT3_T1_NS0_13GridEvenShareISQ_EET2_T4_E12temp_storage+28];
	add.f32 	%f192, %f190, %f191;
	ld.shared.f32 	%f193, [_ZZN3cub18CUB_300001_SM_10006detail6reduce18DeviceReduceKernelINS2_10policy_hubIfjN4cuda3std3__44plusIfEEE10Policy1000EN6thrust24THRUST_300001_SM_1000_NS6detail15normal_iteratorINSD_10device_ptrIfEEEEjS9_fN36_GLOBAL__N__9634dbb5_4_k_cu_daceece55local6squareIfEEEEvT0_PT3_T1_NS0_13GridEvenShareISQ_EET2_T4_E12temp_storage+32];
	add.f32 	%f194, %f192, %f193;
	ld.shared.f32 	%f195, [_ZZN3cub18CUB_300001_SM_10006detail6reduce18DeviceReduceKernelINS2_10policy_hubIfjN4cuda3std3__44plusIfEEE10Policy1000EN6thrust24THRUST_300001_SM_1000_NS6detail15normal_iteratorINSD_10device_ptrIfEEEEjS9_fN36_GLOBAL__N__9634dbb5_4_k_cu_daceece55local6squareIfEEEEvT0_PT3_T1_NS0_13GridEvenShareISQ_EET2_T4_E12temp_storage+36];
	add.f32 	%f196, %f194, %f195;
	ld.shared.f32 	%f197, [_ZZN3cub18CUB_300001_SM_10006detail6reduce18DeviceReduceKernelINS2_10policy_hubIfjN4cuda3std3__44plusIfEEE10Policy1000EN6thrust24THRUST_300001_SM_1000_NS6detail15normal_iteratorINSD_10device_ptrIfEEEEjS9_fN36_GLOBAL__N__9634dbb5_4_k_cu_daceece55local6squareIfEEEEvT0_PT3_T1_NS0_13GridEvenShareISQ_EET2_T4_E12temp_storage+40];
	add.f32 	%f198, %f196, %f197;
	ld.shared.f32 	%f199, [_ZZN3cub18CUB_300001_SM_10006detail6reduce18DeviceReduceKernelINS2_10policy_hubIfjN4cuda3std3__44plusIfEEE10Policy1000EN6thrust24THRUST_300001_SM_1000_NS6detail15normal_iteratorINSD_10device_ptrIfEEEEjS9_fN36_GLOBAL__N__9634dbb5_4_k_cu_daceece55local6squareIfEEEEvT0_PT3_T1_NS0_13GridEvenShareISQ_EET2_T4_E12temp_storage+44];
	add.f32 	%f200, %f198, %f199;
	ld.shared.f32 	%f201, [_ZZN3cub18CUB_300001_SM_10006detail6reduce18DeviceReduceKernelINS2_10policy_hubIfjN4cuda3std3__44plusIfEEE10Policy1000EN6thrust24THRUST_300001_SM_1000_NS6detail15normal_iteratorINSD_10device_ptrIfEEEEjS9_fN36_GLOBAL__N__9634dbb5_4_k_cu_daceece55local6squareIfEEEEvT0_PT3_T1_NS0_13GridEvenShareISQ_EET2_T4_E12temp_storage+48];
	add.f32 	%f202, %f200, %f201;
	ld.shared.f32 	%f203, [_ZZN3cub18CUB_300001_SM_10006detail6reduce18DeviceReduceKernelINS2_10policy_hubIfjN4cuda3std3__44plusIfEEE10Policy1000EN6thrust24THRUST_300001_SM_1000_NS6detail15normal_iteratorINSD_10device_ptrIfEEEEjS9_fN36_GLOBAL__N__9634dbb5_4_k_cu_daceece55local6squareIfEEEEvT0_PT3_T1_NS0_13GridEvenShareISQ_EET2_T4_E12temp_storage+52];
	add.f32 	%f204, %f202, %f203;
	ld.shared.f32 	%f205, [_ZZN3cub18CUB_300001_SM_10006detail6reduce18DeviceReduceKernelINS2_10policy_hubIfjN4cuda3std3__44plusIfEEE10Policy1000EN6thrust24THRUST_300001_SM_1000_NS6detail15normal_iteratorINSD_10device_ptrIfEEEEjS9_fN36_GLOBAL__N__9634dbb5_4_k_cu_daceece55local6squareIfEEEEvT0_PT3_T1_NS0_13GridEvenShareISQ_EET2_T4_E12temp_storage+56];
	add.f32 	%f206, %f204, %f205;
	ld.shared.f32 	%f207, [_ZZN3cub18CUB_300001_SM_10006detail6reduce18DeviceReduceKernelINS2_10policy_hubIfjN4cuda3std3__44plusIfEEE10Policy1000EN6thrust24THRUST_300001_SM_1000_NS6detail15normal_iteratorINSD_10device_ptrIfEEEEjS9_fN36_GLOBAL__N__9634dbb5_4_k_cu_daceece55local6squareIfEEEEvT0_PT3_T1_NS0_13GridEvenShareISQ_EET2_T4_E12temp_storage+60];
	add.f32 	%f208, %f206, %f207;
	ld.shared.f32 	%f209, [_ZZN3cub18CUB_300001_SM_10006detail6reduce18DeviceReduceKernelINS2_10policy_hubIfjN4cuda3std3__44plusIfEEE10Policy1000EN6thrust24THRUST_300001_SM_1000_NS6detail15normal_iteratorINSD_10device_ptrIfEEEEjS9_fN36_GLOBAL__N__9634dbb5_4_k_cu_daceece55local6squareIfEEEEvT0_PT3_T1_NS0_13GridEvenShareISQ_EET2_T4_E12temp_storage+64];
	add.f32 	%f210, %f208, %f209;
	ld.shared.f32 	%f211, [_ZZN3cub18CUB_300001_SM_10006detail6reduce18DeviceReduceKernelINS2_10policy_hubIfjN4cuda3std3__44plusIfEEE10Policy1000EN6thrust24THRUST_300001_SM_1000_NS6detail15normal_iteratorINSD_10device_ptrIfEEEEjS9_fN36_GLOBAL__N__9634dbb5_4_k_cu_daceece55local6squareIfEEEEvT0_PT3_T1_NS0_13GridEvenShareISQ_EET2_T4_E12temp_storage+68];
	add.f32 	%f212, %f210, %f211;
	ld.shared.f32 	%f213, [_ZZN3cub18CUB_300001_SM_10006detail6reduce18DeviceReduceKernelINS2_10policy_hubIfjN4cuda3std3__44plusIfEEE10Policy1000EN6thrust24THRUST_300001_SM_1000_NS6detail15normal_iteratorINSD_10device_ptrIfEEEEjS9_fN36_GLOBAL__N__9634dbb5_4_k_cu_daceece55local6squareIfEEEEvT0_PT3_T1_NS0_13GridEvenShareISQ_EET2_T4_E12temp_storage+72];
	add.f32 	%f214, %f212, %f213;
	ld.shared.f32 	%f215, [_ZZN3cub18CUB_300001_SM_10006detail6reduce18DeviceReduceKernelINS2_10policy_hubIfjN4cuda3std3__44plusIfEEE10Policy1000EN6thrust24THRUST_300001_SM_1000_NS6detail15normal_iteratorINSD_10device_ptrIfEEEEjS9_fN36_GLOBAL__N__9634dbb5_4_k_cu_daceece55local6squareIfEEEEvT0_PT3_T1_NS0_13GridEvenShareISQ_EET2_T4_E12temp_storage+76];
	add.f32 	%f395, %f214, %f215;
$L__BB34_48:
	mov.u32 	%r254, %tid.x;
	setp.ne.s32 	%p64, %r254, 0;
	@%p64 bra 	$L__BB34_50;
	cvta.to.global.u64 	%rd126, %rd2;
	mul.wide.u32 	%rd127, %r3, 4;
	add.s64 	%rd128, %rd126, %rd127;
	st.global.f32 	[%rd128], %f395;
$L__BB34_50:
	ret;

}
	// .globl	_ZN3cub18CUB_300001_SM_10006detail6reduce28DeviceReduceSingleTileKernelINS2_10policy_hubIfjN4cuda3std3__44plusIfEEE10Policy1000EPfSC_iS9_ffNS7_10__identityEEEvT0_T1_T2_T3_T4_T6_
.visible .entry _ZN3cub18CUB_300001_SM_10006detail6reduce28DeviceReduceSingleTileKernelINS2_10policy_hubIfjN4cuda3std3__44plusIfEEE10Policy1000EPfSC_iS9_ffNS7_10__identityEEEvT0_T1_T2_T3_T4_T6_(
	.param .u64 .ptr .align 1 _ZN3cub18CUB_300001_SM_10006detail6reduce28DeviceReduceSingleTileKernelINS2_10policy_hubIfjN4cuda3std3__44plusIfEEE10Policy1000EPfSC_iS9_ffNS7_10__identityEEEvT0_T1_T2_T3_T4_T6__param_0,
	.param .u64 .ptr .align 1 _ZN3cub18CUB_300001_SM_10006detail6reduce28DeviceReduceSingleTileKernelINS2_10policy_hubIfjN4cuda3std3__44plusIfEEE10Policy1000EPfSC_iS9_ffNS7_10__identityEEEvT0_T1_T2_T3_T4_T6__param_1,
	.param .u32 _ZN3cub18CUB_300001_SM_10006detail6reduce28DeviceReduceSingleTileKernelINS2_10policy_hubIfjN4cuda3std3__44plusIfEEE10Policy1000EPfSC_iS9_ffNS7_10__identityEEEvT0_T1_T2_T3_T4_T6__param_2,
	.param .align 1 .b8 _ZN3cub18CUB_300001_SM_10006detail6reduce28DeviceReduceSingleTileKernelINS2_10policy_hubIfjN4cuda3std3__44plusIfEEE10Policy1000EPfSC_iS9_ffNS7_10__identityEEEvT0_T1_T2_T3_T4_T6__param_3[1],
	.param .f32 _ZN3cub18CUB_300001_SM_10006detail6reduce28DeviceReduceSingleTileKernelINS2_10policy_hubIfjN4cuda3std3__44plusIfEEE10Policy1000EPfSC_iS9_ffNS7_10__identityEEEvT0_T1_T2_T3_T4_T6__param_4,
	.param .align 1 .b8 _ZN3cub18CUB_300001_SM_10006detail6reduce28DeviceReduceSingleTileKernelINS2_10policy_hubIfjN4cuda3std3__44plusIfEEE10Policy1000EPfSC_iS9_ffNS7_10__identityEEEvT0_T1_T2_T3_T4_T6__param_5[1]
)
.maxntid 512
.minnctapersm 1
{
	.reg .pred 	%p<113>;
	.reg .b32 	%r<407>;
	.reg .b32 	%f<531>;
	.reg .b64 	%rd<133>;
	// demoted variable
	.shared .align 4 .b8 _ZZN3cub18CUB_300001_SM_10006detail6reduce28DeviceReduceSingleTileKernelINS2_10policy_hubIfjN4cuda3std3__44plusIfEEE10Policy1000EPfSC_iS9_ffNS7_10__identityEEEvT0_T1_T2_T3_T4_T6_E12temp_storage[84];
	ld.param.u64 	%rd16, [_ZN3cub18CUB_300001_SM_10006detail6reduce28DeviceReduceSingleTileKernelINS2_10policy_hubIfjN4cuda3std3__44plusIfEEE10Policy1000EPfSC_iS9_ffNS7_10__identityEEEvT0_T1_T2_T3_T4_T6__param_0];
	ld.param.u64 	%rd17, [_ZN3cub18CUB_300001_SM_10006detail6reduce28DeviceReduceSingleTileKernelINS2_10policy_hubIfjN4cuda3std3__44plusIfEEE10Policy1000EPfSC_iS9_ffNS7_10__identityEEEvT0_T1_T2_T3_T4_T6__param_1];
	ld.param.u32 	%r67, [_ZN3cub18CUB_300001_SM_10006detail6reduce28DeviceReduceSingleTileKernelINS2_10policy_hubIfjN4cuda3std3__44plusIfEEE10Policy1000EPfSC_iS9_ffNS7_10__identityEEEvT0_T1_T2_T3_T4_T6__param_2];
	ld.param.f32 	%f58, [_ZN3cub18CUB_300001_SM_10006detail6reduce28DeviceReduceSingleTileKernelINS2_10policy_hubIfjN4cuda3std3__44plusIfEEE10Policy1000EPfSC_iS9_ffNS7_10__identityEEEvT0_T1_T2_T3_T4_T6__param_4];
	cvta.to.global.u64 	%rd1, %rd17;
	setp.ne.s32 	%p1, %r67, 0;
	@%p1 bra 	$L__BB35_3;
	mov.u32 	%r380, %tid.x;
	setp.ne.s32 	%p112, %r380, 0;
	@%p112 bra 	$L__BB35_74;
	st.global.f32 	[%rd1], %f58;
	bra.uni 	$L__BB35_74;
$L__BB35_3:
	and.b64  	%rd18, %rd16, 7;
	setp.ne.s64 	%p2, %rd18, 0;
	@%p2 bra 	$L__BB35_38;
	setp.gt.s32 	%p57, %r67, 8191;
	@%p57 bra 	$L__BB35_22;
	mov.u32 	%r1, %tid.x;
	setp.ge.s32 	%p74, %r1, %r67;
	mov.f32 	%f509, 0f00000000;
	mov.u32 	%r384, %r1;
	@%p74 bra 	$L__BB35_7;
	mul.wide.u32 	%rd121, %r1, 4;
	add.s64 	%rd120, %rd16, %rd121;
	// begin inline asm
	ld.global.nc.u32 %r300, [%rd120];
	// end inline asm
	mov.b32 	%f509, %r300;
	add.s32 	%r384, %r1, 512;
$L__BB35_7:
	setp.ge.s32 	%p75, %r384, %r67;
	@%p75 bra 	$L__BB35_13;
	not.b32 	%r301, %r384;
	add.s32 	%r4, %r67, %r301;
	and.b32  	%r302, %r4, 1536;
	setp.eq.s32 	%p76, %r302, 1536;
	@%p76 bra 	$L__BB35_11;
	mul.wide.u32 	%rd122, %r384, 4;
	add.s64 	%rd129, %rd16, %rd122;
	shr.u32 	%r303, %r4, 9;
	add.s32 	%r304, %r303, 1;
	and.b32  	%r305, %r304, 3;
	neg.s32 	%r382, %r305;
$L__BB35_10:
	.pragma "nounroll";
	// begin inline asm
	ld.global.nc.u32 %r306, [%rd129];
	// end inline asm
	mov.b32 	%f395, %r306;
	add.f32 	%f509, %f509, %f395;
	add.s32 	%r384, %r384, 512;
	add.s64 	%rd129, %rd129, 2048;
	add.s32 	%r382, %r382, 1;
	setp.ne.s32 	%p77, %r382, 0;
	@%p77 bra 	$L__BB35_10;
$L__BB35_11:
	setp.lt.u32 	%p78, %r4, 1536;
	@%p78 bra 	$L__BB35_13;
$L__BB35_12:
	mul.wide.s32 	%rd128, %r384, 4;
	add.s64 	%rd124, %rd16, %rd128;
	// begin inline asm
	ld.global.nc.u32 %r307, [%rd124];
	// end inline asm
	mov.b32 	%f396, %r307;
	add.f32 	%f397, %f509, %f396;
	add.s64 	%rd125, %rd124, 2048;
	// begin inline asm
	ld.global.nc.u32 %r308, [%rd125];
	// end inline asm
	mov.b32 	%f398, %r308;
	add.f32 	%f399, %f397, %f398;
	add.s64 	%rd126, %rd124, 4096;
	// begin inline asm
	ld.global.nc.u32 %r309, [%rd126];
	// end inline asm
	mov.b32 	%f400, %r309;
	add.f32 	%f401, %f399, %f400;
	add.s64 	%rd127, %rd124, 6144;
	// begin inline asm
	ld.global.nc.u32 %r310, [%rd127];
	// end inline asm
	mov.b32 	%f402, %r310;
	add.f32 	%f509, %f401, %f402;
	add.s32 	%r384, %r384, 2048;
	setp.lt.s32 	%p79, %r384, %r67;
	@%p79 bra 	$L__BB35_12;
$L__BB35_13:
	setp.lt.s32 	%p80, %r67, 512;
	@%p80 bra 	$L__BB35_18;
	// begin inline asm
	mov.u32 %r349, %laneid;
	// end inline asm
	mov.b32 	%r351, %f509;
	mov.b32 	%r352, 1;
	mov.b32 	%r373, 31;
	mov.b32 	%r374, -1;
	// begin inline asm
	shfl.sync.down.b32 %r350, %r351, %r352, %r373, %r374;
	// end inline asm
	setp.gt.s32 	%p104, %r349, 30;
	mov.b32 	%f461, %r350;
	add.f32 	%f462, %f509, %f461;
	selp.f32 	%f463, %f509, %f462, %p104;
	mov.b32 	%r356, %f463;
	mov.b32 	%r357, 2;
	// begin inline asm
	shfl.sync.down.b32 %r355, %r356, %r357, %r373, %r374;
	// end inline asm
	setp.gt.s32 	%p105, %r349, 29;
	mov.b32 	%f464, %r355;
	add.f32 	%f465, %f463, %f464;
	selp.f32 	%f466, %f463, %f465, %p105;
	mov.b32 	%r361, %f466;
	mov.b32 	%r362, 4;
	// begin inline asm
	shfl.sync.down.b32 %r360, %r361, %r362, %r373, %r374;
	// end inline asm
	setp.gt.s32 	%p106, %r349, 27;
	mov.b32 	%f467, %r360;
	add.f32 	%f468, %f466, %f467;
	selp.f32 	%f469, %f466, %f468, %p106;
	mov.b32 	%r366, %f469;
	mov.b32 	%r367, 8;
	// begin inline asm
	shfl.sync.down.b32 %r365, %r366, %r367, %r373, %r374;
	// end inline asm
	setp.gt.s32 	%p107, %r349, 23;
	mov.b32 	%f470, %r365;
	add.f32 	%f471, %f469, %f470;
	selp.f32 	%f472, %f469, %f471, %p107;
	mov.b32 	%r371, %f472;
	mov.b32 	%r372, 16;
	// begin inline asm
	shfl.sync.down.b32 %r370, %r371, %r372, %r373, %r374;
	// end inline asm
	setp.gt.s32 	%p108, %r349, 15;
	mov.b32 	%f473, %r370;
	add.f32 	%f10, %f472, %f473;
	selp.f32 	%f530, %f472, %f10, %p108;
	setp.ne.s32 	%p109, %r349, 0;
	@%p109 bra 	$L__BB35_16;
	shr.u32 	%r375, %r1, 3;
	and.b32  	%r376, %r375, 124;
	mov.u32 	%r377, _ZZN3cub18CUB_300001_SM_10006detail6reduce28DeviceReduceSingleTileKernelINS2_10policy_hubIfjN4cuda3std3__44plusIfEEE10Policy1000EPfSC_iS9_ffNS7_10__identityEEEvT0_T1_T2_T3_T4_T6_E12temp_storage;
	add.s32 	%r378, %r377, %r376;
	st.shared.f32 	[%r378+16], %f10;
$L__BB35_16:
	bar.sync 	0;
	setp.ne.s32 	%p110, %r1, 0;
	@%p110 bra 	$L__BB35_72;
	ld.shared.f32 	%f474, [_ZZN3cub18CUB_300001_SM_10006detail6reduce28DeviceReduceSingleTileKernelINS2_10policy_hubIfjN4cuda3std3__44plusIfEEE10Policy1000EPfSC_iS9_ffNS7_10__identityEEEvT0_T1_T2_T3_T4_T6_E12temp_storage+20];
	add.f32 	%f475, %f530, %f474;
	ld.shared.f32 	%f476, [_ZZN3cub18CUB_300001_SM_10006detail6reduce28DeviceReduceSingleTileKernelINS2_10policy_hubIfjN4cuda3std3__44plusIfEEE10Policy1000EPfSC_iS9_ffNS7_10__identityEEEvT0_T1_T2_T3_T4_T6_E12temp_storage+24];
	add.f32 	%f477, %f475, %f476;
	ld.shared.f32 	%f478, [_ZZN3cub18CUB_300001_SM_10006detail6reduce28DeviceReduceSingleTileKernelINS2_10policy_hubIfjN4cuda3std3__44plusIfEEE10Policy1000EPfSC_iS9_ffNS7_10__identityEEEvT0_T1_T2_T3_T4_T6_E12temp_storage+28];
	add.f32 	%f479, %f477, %f478;
	ld.shared.f32 	%f480, [_ZZN3cub18CUB_300001_SM_10006detail6reduce28DeviceReduceSingleTileKernelINS2_10policy_hubIfjN4cuda3std3__44plusIfEEE10Policy1000EPfSC_iS9_ffNS7_10__identityEEEvT0_T1_T2_T3_T4_T6_E12temp_storage+32];
	add.f32 	%f481, %f479, %f480;
	ld.shared.f32 	%f482, [_ZZN3cub18CUB_300001_SM_10006detail6reduce28DeviceReduceSingleTileKernelINS2_10policy_hubIfjN4cuda3std3__44plusIfEEE10Policy1000EPfSC_iS9_ffNS7_10__identityEEEvT0_T1_T2_T3_T4_T6_E12temp_storage+36];
	add.f32 	%f483, %f481, %f482;
	ld.shared.f32 	%f484, [_ZZN3cub18CUB_300001_SM_10006detail6reduce28DeviceReduceSingleTileKernelINS2_10policy_hubIfjN4cuda3std3__44plusIfEEE10Policy1000EPfSC_iS9_ffNS7_10__identityEEEvT0_T1_T2_T3_T4_T6_E12temp_storage+40];
	add.f32 	%f485, %f483, %f484;
	ld.shared.f32 	%f486, [_ZZN3cub18CUB_300001_SM_10006detail6reduce28DeviceReduceSingleTileKernelINS2_10policy_hubIfjN4cuda3std3__44plusIfEEE10Policy1000EPfSC_iS9_ffNS7_10__identityEEEvT0_T1_T2_T3_T4_T6_E12temp_storage+44];
	add.f32 	%f487, %f485, %f486;
	ld.shared.f32 	%f488, [_ZZN3cub18CUB_300001_SM_10006detail6reduce28DeviceReduceSingleTileKernelINS2_10policy_hubIfjN4cuda3std3__44plusIfEEE10Policy1000EPfSC_iS9_ffNS7_10__identityEEEvT0_T1_T2_T3_T4_T6_E12temp_storage+48];
	add.f32 	%f489, %f487, %f488;
	ld.shared.f32 	%f490, [_ZZN3cub18CUB_300001_SM_10006detail6reduce28DeviceReduceSingleTileKernelINS2_10policy_hubIfjN4cuda3std3__44plusIfEEE10Policy1000EPfSC_iS9_ffNS7_10__identityEEEvT0_T1_T2_T3_T4_T6_E12temp_storage+52];
	add.f32 	%f491, %f489, %f490;
	ld.shared.f32 	%f492, [_ZZN3cub18CUB_300001_SM_10006detail6reduce28DeviceReduceSingleTileKernelINS2_10policy_hubIfjN4cuda3std3__44plusIfEEE10Policy1000EPfSC_iS9_ffNS7_10__identityEEEvT0_T1_T2_T3_T4_T6_E12temp_storage+56];
	add.f32 	%f493, %f491, %f492;
	ld.shared.f32 	%f494, [_ZZN3cub18CUB_300001_SM_10006detail6reduce28DeviceReduceSingleTileKernelINS2_10policy_hubIfjN4cuda3std3__44plusIfEEE10Policy1000EPfSC_iS9_ffNS7_10__identityEEEvT0_T1_T2_T3_T4_T6_E12temp_storage+60];
	add.f32 	%f495, %f493, %f494;
	ld.shared.f32 	%f496, [_ZZN3cub18CUB_300001_SM_10006detail6reduce28DeviceReduceSingleTileKernelINS2_10policy_hubIfjN4cuda3std3__44plusIfEEE10Policy1000EPfSC_iS9_ffNS7_10__identityEEEvT0_T1_T2_T3_T4_T6_E12temp_storage+64];
	add.f32 	%f497, %f495, %f496;
	ld.shared.f32 	%f498, [_ZZN3cub18CUB_300001_SM_10006detail6reduce28DeviceReduceSingleTileKernelINS2_10policy_hubIfjN4cuda3std3__44plusIfEEE10Policy1000EPfSC_iS9_ffNS7_10__identityEEEvT0_T1_T2_T3_T4_T6_E12temp_storage+68];
	add.f32 	%f499, %f497, %f498;
	ld.shared.f32 	%f500, [_ZZN3cub18CUB_300001_SM_10006detail6reduce28DeviceReduceSingleTileKernelINS2_10policy_hubIfjN4cuda3std3__44plusIfEEE10Policy1000EPfSC_iS9_ffNS7_10__identityEEEvT0_T1_T2_T3_T4_T6_E12temp_storage+72];
	add.f32 	%f501, %f499, %f500;
	ld.shared.f32 	%f502, [_ZZN3cub18CUB_300001_SM_10006detail6reduce28DeviceReduceSingleTileKernelINS2_10policy_hubIfjN4cuda3std3__44plusIfEEE10Policy1000EPfSC_iS9_ffNS7_10__identityEEEvT0_T1_T2_T3_T4_T6_E12temp_storage+76];
	add.f32 	%f530, %f501, %f502;
	bra.uni 	$L__BB35_72;
$L__BB35_18:
	// begin inline asm
	mov.u32 %r311, %laneid;
	// end inline asm
	and.b32  	%r337, %r1, 992;
	add.s32 	%r338, %r337, 32;
	setp.gt.s32 	%p81, %r338, %r67;
	not.b32 	%r339, %r337;
	add.s32 	%r340, %r67, %r339;
	selp.b32 	%r335, %r340, 31, %p81;
	mov.b32 	%r313, %f509;
	mov.b32 	%r314, 1;
	mov.b32 	%r336, -1;
	// begin inline asm
	shfl.sync.down.b32 %r312, %r313, %r314, %r335, %r336;
	// end inline asm
	setp.lt.s32 	%p82, %r311, %r335;
	mov.b32 	%f403, %r312;
	add.f32 	%f404, %f509, %f403;
	selp.f32 	%f405, %f404, %f509, %p82;
	mov.b32 	%r318, %f405;
	mov.b32 	%r319, 2;
	// begin inline asm
	shfl.sync.down.b32 %r317, %r318, %r319, %r335, %r336;
	// end inline asm
	add.s32 	%r341, %r311, 2;
	setp.gt.s32 	%p83, %r341, %r335;
	mov.b32 	%f406, %r317;
	add.f32 	%f407, %f405, %f406;
	selp.f32 	%f408, %f405, %f407, %p83;
	mov.b32 	%r323, %f408;
	mov.b32 	%r324, 4;
	// begin inline asm
	shfl.sync.down.b32 %r322, %r323, %r324, %r335, %r336;
	// end inline asm
	add.s32 	%r342, %r311, 4;
	setp.gt.s32 	%p84, %r342, %r335;
	mov.b32 	%f409, %r322;
	add.f32 	%f410, %f408, %f409;
	selp.f32 	%f411, %f408, %f410, %p84;
	mov.b32 	%r328, %f411;
	mov.b32 	%r329, 8;
	// begin inline asm
	shfl.sync.down.b32 %r327, %r328, %r329, %r335, %r336;
	// end inline asm
	add.s32 	%r343, %r311, 8;
	setp.gt.s32 	%p85, %r343, %r335;
	mov.b32 	%f412, %r327;
	add.f32 	%f413, %f411, %f412;
	selp.f32 	%f414, %f411, %f413, %p85;
	mov.b32 	%r333, %f414;
	mov.b32 	%r334, 16;
	// begin inline asm
	shfl.sync.down.b32 %r332, %r333, %r334, %r335, %r336;
	// end inline asm
	add.s32 	%r344, %r311, 16;
	setp.gt.s32 	%p86, %r344, %r335;
	mov.b32 	%f415, %r332;
	add.f32 	%f416, %f414, %f415;
	selp.f32 	%f530, %f414, %f416, %p86;
	setp.ne.s32 	%p87, %r311, 0;
	@%p87 bra 	$L__BB35_20;
	shr.u32 	%r345, %r1, 3;
	and.b32  	%r346, %r345, 124;
	mov.u32 	%r347, _ZZN3cub18CUB_300001_SM_10006detail6reduce28DeviceReduceSingleTileKernelINS2_10policy_hubIfjN4cuda3std3__44plusIfEEE10Policy1000EPfSC_iS9_ffNS7_10__identityEEEvT0_T1_T2_T3_T4_T6_E12temp_storage;
	add.s32 	%r348, %r347, %r346;
	st.shared.f32 	[%r348+16], %f530;
$L__BB35_20:
	bar.sync 	0;
	setp.ne.s32 	%p88, %r1, 0;
	@%p88 bra 	$L__BB35_72;
	setp.gt.s32 	%p89, %r67, 32;
	ld.shared.f32 	%f417, [_ZZN3cub18CUB_300001_SM_10006detail6reduce28DeviceReduceSingleTileKernelINS2_10policy_hubIfjN4cuda3std3__44plusIfEEE10Policy1000EPfSC_iS9_ffNS7_10__identityEEEvT0_T1_T2_T3_T4_T6_E12temp_storage+20];
	add.f32 	%f418, %f530, %f417;
	selp.f32 	%f419, %f418, %f530, %p89;
	setp.gt.s32 	%p90, %r67, 64;
	ld.shared.f32 	%f420, [_ZZN3cub18CUB_300001_SM_10006detail6reduce28DeviceReduceSingleTileKernelINS2_10policy_hubIfjN4cuda3std3__44plusIfEEE10Policy1000EPfSC_iS9_ffNS7_10__identityEEEvT0_T1_T2_T3_T4_T6_E12temp_storage+24];
	add.f32 	%f421, %f420, %f419;
	selp.f32 	%f422, %f421, %f419, %p90;
	setp.gt.s32 	%p91, %r67, 96;
	ld.shared.f32 	%f423, [_ZZN3cub18CUB_300001_SM_10006detail6reduce28DeviceReduceSingleTileKernelINS2_10policy_hubIfjN4cuda3std3__44plusIfEEE10Policy1000EPfSC_iS9_ffNS7_10__identityEEEvT0_T1_T2_T3_T4_T6_E12temp_storage+28];
	add.f32 	%f424, %f423, %f422;
	selp.f32 	%f425, %f424, %f422, %p91;
	setp.gt.s32 	%p92, %r67, 128;
	ld.shared.f32 	%f426, [_ZZN3cub18CUB_300001_SM_10006detail6reduce28DeviceReduceSingleTileKernelINS2_10policy_hubIfjN4cuda3std3__44plusIfEEE10Policy1000EPfSC_iS9_ffNS7_10__identityEEEvT0_T1_T2_T3_T4_T6_E12temp_storage+32];
	add.f32 	%f427, %f426, %f425;
	selp.f32 	%f428, %f427, %f425, %p92;
	setp.gt.s32 	%p93, %r67, 160;
	ld.shared.f32 	%f429, [_ZZN3cub18CUB_300001_SM_10006detail6reduce28DeviceReduceSingleTileKernelINS2_10policy_hubIfjN4cuda3std3__44plusIfEEE10Policy1000EPfSC_iS9_ffNS7_10__identityEEEvT0_T1_T2_T3_T4_T6_E12temp_storage+36];
	add.f32 	%f430, %f429, %f428;
	selp.f32 	%f431, %f430, %f428, %p93;
	setp.gt.s32 	%p94, %r67, 192;
	ld.shared.f32 	%f432, [_ZZN3cub18CUB_300001_SM_10006detail6reduce28DeviceReduceSingleTileKernelINS2_10policy_hubIfjN4cuda3std3__44plusIfEEE10Policy1000EPfSC_iS9_ffNS7_10__identityEEEvT0_T1_T2_T3_T4_T6_E12temp_storage+40];
	add.f32 	%f433, %f432, %f431;
	selp.f32 	%f434, %f433, %f431, %p94;
	setp.gt.s32 	%p95, %r67, 224;
	ld.shared.f32 	%f435, [_ZZN3cub18CUB_300001_SM_10006detail6reduce28DeviceReduceSingleTileKernelINS2_10policy_hubIfjN4cuda3std3__44plusIfEEE10Policy1000EPfSC_iS9_ffNS7_10__identityEEEvT0_T1_T2_T3_T4_T6_E12temp_storage+44];
	add.f32 	%f436, %f435, %f434;
	selp.f32 	%f437, %f436, %f434, %p95;
	setp.gt.s32 	%p96, %r67, 256;
	ld.shared.f32 	%f438, [_ZZN3cub18CUB_300001_SM_10006detail6reduce28DeviceReduceSingleTileKernelINS2_10policy_hubIfjN4cuda3std3__44plusIfEEE10Policy1000EPfSC_iS9_ffNS7_10__identityEEEvT0_T1_T2_T3_T4_T6_E12temp_storage+48];
	add.f32 	%f439, %f438, %f437;
	selp.f32 	%f440, %f439, %f437, %p96;
	setp.gt.s32 	%p97, %r67, 288;
	ld.shared.f32 	%f441, [_ZZN3cub18CUB_300001_SM_10006detail6reduce28DeviceReduceSingleTileKernelINS2_10policy_hubIfjN4cuda3std3__44plusIfEEE10Policy1000EPfSC_iS9_ffNS7_10__identityEEEvT0_T1_T2_T3_T4_T6_E12temp_storage+52];
	add.f32 	%f442, %f441, %f440;
	selp.f32 	%f443, %f442, %f440, %p97;
	setp.gt.s32 	%p98, %r67, 320;
	ld.shared.f32 	%f444, [_ZZN3cub18CUB_300001_SM_10006detail6reduce28DeviceReduceSingleTileKernelINS2_10policy_hubIfjN4cuda3std3__44plusIfEEE10Policy1000EPfSC_iS9_ffNS7_10__identityEEEvT0_T1_T2_T3_T4_T6_E12temp_storage+56];
	add.f32 	%f445, %f444, %f443;
	selp.f32 	%f446, %f445, %f443, %p98;
	setp.gt.s32 	%p99, %r67, 352;
	ld.shared.f32 	%f447, [_ZZN3cub18CUB_300001_SM_10006detail6reduce28DeviceReduceSingleTileKernelINS2_10policy_hubIfjN4cuda3std3__44plusIfEEE10Policy1000EPfSC_iS9_ffNS7_10__identityEEEvT0_T1_T2_T3_T4_T6_E12temp_storage+60];
	add.f32 	%f448, %f447, %f446;
	selp.f32 	%f449, %f448, %f446, %p99;
	setp.gt.s32 	%p100, %r67, 384;
	ld.shared.f32 	%f450, [_ZZN3cub18CUB_300001_SM_10006detail6reduce28DeviceReduceSingleTileKernelINS2_10policy_hubIfjN4cuda3std3__44plusIfEEE10Policy1000EPfSC_iS9_ffNS7_10__identityEEEvT0_T1_T2_T3_T4_T6_E12temp_storage+64];
	add.f32 	%f451, %f450, %f449;
	selp.f32 	%f452, %f451, %f449, %p100;
	setp.gt.s32 	%p101, %r67, 416;
	ld.shared.f32 	%f453, [_ZZN3cub18CUB_300001_SM_10006detail6reduce28DeviceReduceSingleTileKernelINS2_10policy_hubIfjN4cuda3std3__44plusIfEEE10Policy1000EPfSC_iS9_ffNS7_10__identityEEEvT0_T1_T2_T3_T4_T6_E12temp_storage+68];
	add.f32 	%f454, %f453, %f452;
	selp.f32 	%f455, %f454, %f452, %p101;
	setp.gt.s32 	%p102, %r67, 448;
	ld.shared.f32 	%f456, [_ZZN3cub18CUB_300001_SM_10006detail6reduce28DeviceReduceSingleTileKernelINS2_10policy_hubIfjN4cuda3std3__44plusIfEEE10Policy1000EPfSC_iS9_ffNS7_10__identityEEEvT0_T1_T2_T3_T4_T6_E12temp_storage+72];
	add.f32 	%f457, %f456, %f455;
	selp.f32 	%f458, %f457, %f455, %p102;
	setp.gt.s32 	%p103, %r67, 480;
	ld.shared.f32 	%f459, [_ZZN3cub18CUB_300001_SM_10006detail6reduce28DeviceReduceSingleTileKernelINS2_10policy_hubIfjN4cuda3std3__44plusIfEEE10Policy1000EPfSC_iS9_ffNS7_10__identityEEEvT0_T1_T2_T3_T4_T6_E12temp_storage+76];
	add.f32 	%f460, %f459, %f458;
	selp.f32 	%f530, %f460, %f458, %p103;
	bra.uni 	$L__BB35_72;
$L__BB35_22:
	mov.u32 	%r13, %tid.x;
	shl.b32 	%r224, %r13, 1;
	mul.wide.u32 	%rd90, %r224, 4;
	add.s64 	%rd75, %rd16, %rd90;
	// begin inline asm
	ld.global.nc.u64 %rd74, [%rd75];
	// end inline asm
	mov.b64 	{%r225, %r226}, %rd74;
	mov.b32 	%f281, %r226;
	mov.b32 	%f282, %r225;
	add.s64 	%rd77, %rd75, 4096;
	// begin inline asm
	ld.global.nc.u64 %rd76, [%rd77];
	// end inline asm
	mov.b64 	{%r227, %r228}, %rd76;
	mov.b32 	%f283, %r228;
	mov.b32 	%f284, %r227;
	add.s64 	%rd79, %rd75, 8192;
	// begin inline asm
	ld.global.nc.u64 %rd78, [%rd79];
	// end inline asm
	mov.b64 	{%r229, %r230}, %rd78;
	mov.b32 	%f285, %r230;
	mov.b32 	%f286, %r229;
	add.s64 	%rd81, %rd75, 12288;
	// begin inline asm
	ld.global.nc.u64 %rd80, [%rd81];
	// end inline asm
	mov.b64 	{%r231, %r232}, %rd80;
	mov.b32 	%f287, %r232;
	mov.b32 	%f288, %r231;
	add.s64 	%rd83, %rd75, 16384;
	// begin inline asm
	ld.global.nc.u64 %rd82, [%rd83];
	// end inline asm
	mov.b64 	{%r233, %r234}, %rd82;
	mov.b32 	%f289, %r234;
	mov.b32 	%f290, %r233;
	add.s64 	%rd85, %rd75, 20480;
	// begin inline asm
	ld.global.nc.u64 %rd84, [%rd85];
	// end inline asm
	mov.b64 	{%r235, %r236}, %rd84;
	mov.b32 	%f291, %r236;
	mov.b32 	%f292, %r235;
	add.s64 	%rd87, %rd75, 24576;
	// begin inline asm
	ld.global.nc.u64 %rd86, [%rd87];
	// end inline asm
	mov.b64 	{%r237, %r238}, %rd86;
	mov.b32 	%f293, %r238;
	mov.b32 	%f294, %r237;
	add.s64 	%rd89, %rd75, 28672;
	// begin inline asm
	ld.global.nc.u64 %rd88, [%rd89];
	// end inline asm
	mov.b64 	{%r239, %r240}, %rd88;
	mov.b32 	%f295, %r240;
	mov.b32 	%f296, %r239;
	add.f32 	%f297, %f282, %f281;
	add.f32 	%f298, %f284, %f283;
	add.f32 	%f299, %f286, %f285;
	add.f32 	%f300, %f288, %f287;
	add.f32 	%f301, %f290, %f289;
	add.f32 	%f302, %f292, %f291;
	add.f32 	%f303, %f294, %f293;
	add.f32 	%f304, %f296, %f295;
	add.f32 	%f305, %f297, %f298;
	add.f32 	%f306, %f299, %f300;
	add.f32 	%f307, %f301, %f302;
	add.f32 	%f308, %f303, %f304;
	add.f32 	%f309, %f305, %f306;
	add.f32 	%f310, %f307, %f308;
	add.f32 	%f516, %f309, %f310;
	setp.lt.u32 	%p58, %r67, 16384;
	mov.b32 	%r387, 8192;
	@%p58 bra 	$L__BB35_26;
	add.s32 	%r14, %r67, -8192;
	mov.b32 	%r387, 8192;
$L__BB35_24:
	mul.wide.s32 	%rd107, %r387, 4;
	add.s64 	%rd92, %rd75, %rd107;
	// begin inline asm
	ld.global.nc.u64 %rd91, [%rd92];
	// end inline asm
	mov.b64 	{%r242, %r243}, %rd91;
	mov.b32 	%f311, %r243;
	mov.b32 	%f312, %r242;
	add.s64 	%rd94, %rd92, 4096;
	// begin inline asm
	ld.global.nc.u64 %rd93, [%rd94];
	// end inline asm
	mov.b64 	{%r244, %r245}, %rd93;
	mov.b32 	%f313, %r245;
	mov.b32 	%f314, %r244;
	add.s64 	%rd96, %rd92, 8192;
	// begin inline asm
	ld.global.nc.u64 %rd95, [%rd96];
	// end inline asm
	mov.b64 	{%r246, %r247}, %rd95;
	mov.b32 	%f315, %r247;
	mov.b32 	%f316, %r246;
	add.s64 	%rd98, %rd92, 12288;
	// begin inline asm
	ld.global.nc.u64 %rd97, [%rd98];
	// end inline asm
	mov.b64 	{%r248, %r249}, %rd97;
	mov.b32 	%f317, %r249;
	mov.b32 	%f318, %r248;
	add.s64 	%rd100, %rd92, 16384;
	// begin inline asm
	ld.global.nc.u64 %rd99, [%rd100];
	// end inline asm
	mov.b64 	{%r250, %r251}, %rd99;
	mov.b32 	%f319, %r251;
	mov.b32 	%f320, %r250;
	add.s64 	%rd102, %rd92, 20480;
	// begin inline asm
	ld.global.nc.u64 %rd101, [%rd102];
	// end inline asm
	mov.b64 	{%r252, %r253}, %rd101;
	mov.b32 	%f321, %r253;
	mov.b32 	%f322, %r252;
	add.s64 	%rd104, %rd92, 24576;
	// begin inline asm
	ld.global.nc.u64 %rd103, [%rd104];
	// end inline asm
	mov.b64 	{%r254, %r255}, %rd103;
	mov.b32 	%f323, %r255;
	mov.b32 	%f324, %r254;
	add.s64 	%rd106, %rd92, 28672;
	// begin inline asm
	ld.global.nc.u64 %rd105, [%rd106];
	// end inline asm
	mov.b64 	{%r256, %r257}, %rd105;
	mov.b32 	%f325, %r257;
	mov.b32 	%f326, %r256;
	add.f32 	%f327, %f516, %f312;
	add.f32 	%f328, %f311, %f314;
	add.f32 	%f329, %f313, %f316;
	add.f32 	%f330, %f315, %f318;
	add.f32 	%f331, %f317, %f320;
	add.f32 	%f332, %f319, %f322;
	add.f32 	%f333, %f321, %f324;
	add.f32 	%f334, %f323, %f326;
	add.f32 	%f335, %f327, %f328;
	add.f32 	%f336, %f329, %f330;
	add.f32 	%f337, %f331, %f332;
	add.f32 	%f338, %f333, %f334;
	add.f32 	%f339, %f335, %f336;
	add.f32 	%f340, %f337, %f338;
	add.f32 	%f341, %f339, %f340;
	add.f32 	%f516, %f341, %f325;
	sub.s32 	%r258, %r67, %r387;
	setp.lt.s32 	%p59, %r258, 8192;
	@%p59 bra 	$L__BB35_34;
	add.s32 	%r387, %r387, 8192;
	setp.le.s32 	%p60, %r387, %r14;
	@%p60 bra 	$L__BB35_24;
$L__BB35_26:
	setp.le.s32 	%p61, %r67, %r387;
	@%p61 bra 	$L__BB35_34;
	sub.s32 	%r18, %r67, %r387;
	setp.ge.s32 	%p62, %r13, %r18;
	@%p62 bra 	$L__BB35_34;
	not.b32 	%r259, %r13;
	add.s32 	%r260, %r67, %r259;
	sub.s32 	%r19, %r260, %r387;
	and.b32  	%r261, %r19, 1536;
	setp.eq.s32 	%p63, %r261, 1536;
	mov.u32 	%r391, %r13;
	@%p63 bra 	$L__BB35_31;
	add.s32 	%r389, %r13, %r387;
	shr.u32 	%r262, %r19, 9;
	add.s32 	%r263, %r262, 1;
	and.b32  	%r264, %r263, 3;
	neg.s32 	%r388, %r264;
	mov.u32 	%r391, %r13;
$L__BB35_30:
	.pragma "nounroll";
	mul.wide.u32 	%rd109, %r389, 4;
	add.s64 	%rd108, %rd16, %rd109;
	// begin inline asm
	ld.global.nc.u32 %r265, [%rd108];
	// end inline asm
	mov.b32 	%f343, %r265;
	add.f32 	%f516, %f516, %f343;
	add.s32 	%r391, %r391, 512;
	add.s32 	%r389, %r389, 512;
	add.s32 	%r388, %r388, 1;
	setp.ne.s32 	%p64, %r388, 0;
	@%p64 bra 	$L__BB35_30;
$L__BB35_31:
	setp.lt.u32 	%p65, %r19, 1536;
	@%p65 bra 	$L__BB35_34;
	cvt.u64.u32 	%rd110, %r391;
	cvt.u64.u32 	%rd111, %r387;
	add.s64 	%rd112, %rd110, %rd111;
	shl.b64 	%rd113, %rd112, 2;
	add.s64 	%rd114, %rd113, %rd16;
	add.s64 	%rd130, %rd114, 4096;
	add.s32 	%r392, %r391, %r387;
$L__BB35_33:
	mul.wide.u32 	%rd119, %r392, 4;
	add.s64 	%rd115, %rd16, %rd119;
	// begin inline asm
	ld.global.nc.u32 %r266, [%rd115];
	// end inline asm
	mov.b32 	%f344, %r266;
	add.f32 	%f345, %f516, %f344;
	add.s64 	%rd116, %rd130, -2048;
	// begin inline asm
	ld.global.nc.u32 %r267, [%rd116];
	// end inline asm
	mov.b32 	%f346, %r267;
	add.f32 	%f347, %f345, %f346;
	// begin inline asm
	ld.global.nc.u32 %r268, [%rd130];
	// end inline asm
	mov.b32 	%f348, %r268;
	add.f32 	%f349, %f347, %f348;
	add.s64 	%rd118, %rd130, 2048;
	// begin inline asm
	ld.global.nc.u32 %r269, [%rd118];
	// end inline asm
	mov.b32 	%f350, %r269;
	add.f32 	%f516, %f349, %f350;
	add.s32 	%r391, %r391, 2048;
	add.s64 	%rd130, %rd130, 8192;
	add.s32 	%r392, %r392, 2048;
	setp.lt.s32 	%p66, %r391, %r18;
	@%p66 bra 	$L__BB35_33;
$L__BB35_34:
	// begin inline asm
	mov.u32 %r270, %laneid;
	// end inline asm
	mov.b32 	%r272, %f516;
	mov.b32 	%r273, 1;
	mov.b32 	%r294, 31;
	mov.b32 	%r295, -1;
	// begin inline asm
	shfl.sync.down.b32 %r271, %r272, %r273, %r294, %r295;
	// end inline asm
	setp.gt.s32 	%p67, %r270, 30;
	mov.b32 	%f351, %r271;
	add.f32 	%f352, %f516, %f351;
	selp.f32 	%f353, %f516, %f352, %p67;
	mov.b32 	%r277, %f353;
	mov.b32 	%r278, 2;
	// begin inline asm
	shfl.sync.down.b32 %r276, %r277, %r278, %r294, %r295;
	// end inline asm
	setp.gt.s32 	%p68, %r270, 29;
	mov.b32 	%f354, %r276;
	add.f32 	%f355, %f353, %f354;
	selp.f32 	%f356, %f353, %f355, %p68;
	mov.b32 	%r282, %f356;
	mov.b32 	%r283, 4;
	// begin inline asm
	shfl.sync.down.b32 %r281, %r282, %r283, %r294, %r295;
	// end inline asm
	setp.gt.s32 	%p69, %r270, 27;
	mov.b32 	%f357, %r281;
	add.f32 	%f358, %f356, %f357;
	selp.f32 	%f359, %f356, %f358, %p69;
	mov.b32 	%r287, %f359;
	mov.b32 	%r288, 8;
	// begin inline asm
	shfl.sync.down.b32 %r286, %r287, %r288, %r294, %r295;
	// end inline asm
	setp.gt.s32 	%p70, %r270, 23;
	mov.b32 	%f360, %r286;
	add.f32 	%f361, %f359, %f360;
	selp.f32 	%f362, %f359, %f361, %p70;
	mov.b32 	%r292, %f362;
	mov.b32 	%r293, 16;
	// begin inline asm
	shfl.sync.down.b32 %r291, %r292, %r293, %r294, %r295;
	// end inline asm
	setp.gt.s32 	%p71, %r270, 15;
	mov.b32 	%f363, %r291;
	add.f32 	%f26, %f362, %f363;
	selp.f32 	%f530, %f362, %f26, %p71;
	setp.ne.s32 	%p72, %r270, 0;
	@%p72 bra 	$L__BB35_36;
	shr.u32 	%r296, %r13, 3;
	and.b32  	%r297, %r296, 124;
	mov.u32 	%r298, _ZZN3cub18CUB_300001_SM_10006detail6reduce28DeviceReduceSingleTileKernelINS2_10policy_hubIfjN4cuda3std3__44plusIfEEE10Policy1000EPfSC_iS9_ffNS7_10__identityEEEvT0_T1_T2_T3_T4_T6_E12temp_storage;
	add.s32 	%r299, %r298, %r297;
	st.shared.f32 	[%r299+16], %f26;
$L__BB35_36:
	bar.sync 	0;
	setp.ne.s32 	%p73, %r13, 0;
	@%p73 bra 	$L__BB35_72;
	ld.shared.f32 	%f364, [_ZZN3cub18CUB_300001_SM_10006detail6reduce28DeviceReduceSingleTileKernelINS2_10policy_hubIfjN4cuda3std3__44plusIfEEE10Policy1000EPfSC_iS9_ffNS7_10__identityEEEvT0_T1_T2_T3_T4_T6_E12temp_storage+20];
	add.f32 	%f365, %f530, %f364;
	ld.shared.f32 	%f366, [_ZZN3cub18CUB_300001_SM_10006detail6reduce28DeviceReduceSingleTileKernelINS2_10policy_hubIfjN4cuda3std3__44plusIfEEE10Policy1000EPfSC_iS9_ffNS7_10__identityEEEvT0_T1_T2_T3_T4_T6_E12temp_storage+24];
	add.f32 	%f367, %f365, %f366;
	ld.shared.f32 	%f368, [_ZZN3cub18CUB_300001_SM_10006detail6reduce28DeviceReduceSingleTileKernelINS2_10policy_hubIfjN4cuda3std3__44plusIfEEE10Policy1000EPfSC_iS9_ffNS7_10__identityEEEvT0_T1_T2_T3_T4_T6_E12temp_storage+28];
	add.f32 	%f369, %f367, %f368;
	ld.shared.f32 	%f370, [_ZZN3cub18CUB_300001_SM_10006detail6reduce28DeviceReduceSingleTileKernelINS2_10policy_hubIfjN4cuda3std3__44plusIfEEE10Policy1000EPfSC_iS9_ffNS7_10__identityEEEvT0_T1_T2_T3_T4_T6_E12temp_storage+32];
	add.f32 	%f371, %f369, %f370;
	ld.shared.f32 	%f372, [_ZZN3cub18CUB_300001_SM_10006detail6reduce28DeviceReduceSingleTileKernelINS2_10policy_hubIfjN4cuda3std3__44plusIfEEE10Policy1000EPfSC_iS9_ffNS7_10__identityEEEvT0_T1_T2_T3_T4_T6_E12temp_storage+36];
	add.f32 	%f373, %f371, %f372;
	ld.shared.f32 	%f374, [_ZZN3cub18CUB_300001_SM_10006detail6reduce28DeviceReduceSingleTileKernelINS2_10policy_hubIfjN4cuda3std3__44plusIfEEE10Policy1000EPfSC_iS9_ffNS7_10__identityEEEvT0_T1_T2_T3_T4_T6_E12temp_storage+40];
	add.f32 	%f375, %f373, %f374;
	ld.shared.f32 	%f376, [_ZZN3cub18CUB_300001_SM_10006detail6reduce28DeviceReduceSingleTileKernelINS2_10policy_hubIfjN4cuda3std3__44plusIfEEE10Policy1000EPfSC_iS9_ffNS7_10__identityEEEvT0_T1_T2_T3_T4_T6_E12temp_storage+44];
	add.f32 	%f377, %f375, %f376;
	ld.shared.f32 	%f378, [_ZZN3cub18CUB_300001_SM_10006detail6reduce28DeviceReduceSingleTileKernelINS2_10policy_hubIfjN4cuda3std3__44plusIfEEE10Policy1000EPfSC_iS9_ffNS7_10__identityEEEvT0_T1_T2_T3_T4_T6_E12temp_storage+48];
	add.f32 	%f379, %f377, %f378;
	ld.shared.f32 	%f380, [_ZZN3cub18CUB_300001_SM_10006detail6reduce28DeviceReduceSingleTileKernelINS2_10policy_hubIfjN4cuda3std3__44plusIfEEE10Policy1000EPfSC_iS9_ffNS7_10__identityEEEvT0_T1_T2_T3_T4_T6_E12temp_storage+52];
	add.f32 	%f381, %f379, %f380;
	ld.shared.f32 	%f382, [_ZZN3cub18CUB_300001_SM_10006detail6reduce28DeviceReduceSingleTileKernelINS2_10policy_hubIfjN4cuda3std3__44plusIfEEE10Policy1000EPfSC_iS9_ffNS7_10__identityEEEvT0_T1_T2_T3_T4_T6_E12temp_storage+56];
	add.f32 	%f383, %f381, %f382;
	ld.shared.f32 	%f384, [_ZZN3cub18CUB_300001_SM_10006detail6reduce28DeviceReduceSingleTileKernelINS2_10policy_hubIfjN4cuda3std3__44plusIfEEE10Policy1000EPfSC_iS9_ffNS7_10__identityEEEvT0_T1_T2_T3_T4_T6_E12temp_storage+60];
	add.f32 	%f385, %f383, %f384;
	ld.shared.f32 	%f386, [_ZZN3cub18CUB_300001_SM_10006detail6reduce28DeviceReduceSingleTileKernelINS2_10policy_hubIfjN4cuda3std3__44plusIfEEE10Policy1000EPfSC_iS9_ffNS7_10__identityEEEvT0_T1_T2_T3_T4_T6_E12temp_storage+64];
	add.f32 	%f387, %f385, %f386;
	ld.shared.f32 	%f388, [_ZZN3cub18CUB_300001_SM_10006detail6reduce28DeviceReduceSingleTileKernelINS2_10policy_hubIfjN4cuda3std3__44plusIfEEE10Policy1000EPfSC_iS9_ffNS7_10__identityEEEvT0_T1_T2_T3_T4_T6_E12temp_storage+68];
	add.f32 	%f389, %f387, %f388;
	ld.shared.f32 	%f390, [_ZZN3cub18CUB_300001_SM_10006detail6reduce28DeviceReduceSingleTileKernelINS2_10policy_hubIfjN4cuda3std3__44plusIfEEE10Policy1000EPfSC_iS9_ffNS7_10__identityEEEvT0_T1_T2_T3_T4_T6_E12temp_storage+72];
	add.f32 	%f391, %f389, %f390;
	ld.shared.f32 	%f392, [_ZZN3cub18CUB_300001_SM_10006detail6reduce28DeviceReduceSingleTileKernelINS2_10policy_hubIfjN4cuda3std3__44plusIfEEE10Policy1000EPfSC_iS9_ffNS7_10__identityEEEvT0_T1_T2_T3_T4_T6_E12temp_storage+76];
	add.f32 	%f530, %f391, %f392;
	bra.uni 	$L__BB35_72;
$L__BB35_38:
	setp.gt.s32 	%p3, %r67, 8191;
	@%p3 bra 	$L__BB35_56;
	mov.u32 	%r34, %tid.x;
	setp.ge.s32 	%p20, %r34, %r67;
	mov.f32 	%f522, 0f00000000;
	mov.u32 	%r397, %r34;
	@%p20 bra 	$L__BB35_41;
	mul.wide.u32 	%rd66, %r34, 4;
	add.s64 	%rd65, %rd16, %rd66;
	// begin inline asm
	ld.global.nc.u32 %r144, [%rd65];
	// end inline asm
	mov.b32 	%f522, %r144;
	add.s32 	%r397, %r34, 512;
$L__BB35_41:
	setp.ge.s32 	%p21, %r397, %r67;
	@%p21 bra 	$L__BB35_47;
	not.b32 	%r145, %r397;
	add.s32 	%r37, %r67, %r145;
	and.b32  	%r146, %r37, 1536;
	setp.eq.s32 	%p22, %r146, 1536;
	@%p22 bra 	$L__BB35_45;
	mul.wide.u32 	%rd67, %r397, 4;
	add.s64 	%rd131, %rd16, %rd67;
	shr.u32 	%r147, %r37, 9;
	add.s32 	%r148, %r147, 1;
	and.b32  	%r149, %r148, 3;
	neg.s32 	%r395, %r149;
$L__BB35_44:
	.pragma "nounroll";
	// begin inline asm
	ld.global.nc.u32 %r150, [%rd131];
	// end inline asm
	mov.b32 	%f173, %r150;
	add.f32 	%f522, %f522, %f173;
	add.s32 	%r397, %r397, 512;
	add.s64 	%rd131, %rd131, 2048;
	add.s32 	%r395, %r395, 1;
	setp.ne.s32 	%p23, %r395, 0;
	@%p23 bra 	$L__BB35_44;
$L__BB35_45:
	setp.lt.u32 	%p24, %r37, 1536;
	@%p24 bra 	$L__BB35_47;
$L__BB35_46:
	mul.wide.s32 	%rd73, %r397, 4;
	add.s64 	%rd69, %rd16, %rd73;
	// begin inline asm
	ld.global.nc.u32 %r151, [%rd69];
	// end inline asm
	mov.b32 	%f174, %r151;
	add.f32 	%f175, %f522, %f174;
	add.s64 	%rd70, %rd69, 2048;
	// begin inline asm
	ld.global.nc.u32 %r152, [%rd70];
	// end inline asm
	mov.b32 	%f176, %r152;
	add.f32 	%f177, %f175, %f176;
	add.s64 	%rd71, %rd69, 4096;
	// begin inline asm
	ld.global.nc.u32 %r153, [%rd71];
	// end inline asm
	mov.b32 	%f178, %r153;
	add.f32 	%f179, %f177, %f178;
	add.s64 	%rd72, %rd69, 6144;
	// begin inline asm
	ld.global.nc.u32 %r154, [%rd72];
	// end inline asm
	mov.b32 	%f180, %r154;
	add.f32 	%f522, %f179, %f180;
	add.s32 	%r397, %r397, 2048;
	setp.lt.s32 	%p25, %r397, %r67;
	@%p25 bra 	$L__BB35_46;
$L__BB35_47:
	setp.lt.s32 	%p26, %r67, 512;
	@%p26 bra 	$L__BB35_52;
	// begin inline asm
	mov.u32 %r193, %laneid;
	// end inline asm
	mov.b32 	%r195, %f522;
	mov.b32 	%r196, 1;
	mov.b32 	%r217, 31;
	mov.b32 	%r218, -1;
	// begin inline asm
	shfl.sync.down.b32 %r194, %r195, %r196, %r217, %r218;
	// end inline asm
	setp.gt.s32 	%p50, %r193, 30;
	mov.b32 	%f239, %r194;
	add.f32 	%f240, %f522, %f239;
	selp.f32 	%f241, %f522, %f240, %p50;
	mov.b32 	%r200, %f241;
	mov.b32 	%r201, 2;
	// begin inline asm
	shfl.sync.down.b32 %r199, %r200, %r201, %r217, %r218;
	// end inline asm
	setp.gt.s32 	%p51, %r193, 29;
	mov.b32 	%f242, %r199;
	add.f32 	%f243, %f241, %f242;
	selp.f32 	%f244, %f241, %f243, %p51;
	mov.b32 	%r205, %f244;
	mov.b32 	%r206, 4;
	// begin inline asm
	shfl.sync.down.b32 %r204, %r205, %r206, %r217, %r218;
	// end inline asm
	setp.gt.s32 	%p52, %r193, 27;
	mov.b32 	%f245, %r204;
	add.f32 	%f246, %f244, %f245;
	selp.f32 	%f247, %f244, %f246, %p52;
	mov.b32 	%r210, %f247;
	mov.b32 	%r211, 8;
	// begin inline asm
	shfl.sync.down.b32 %r209, %r210, %r211, %r217, %r218;
	// end inline asm
	setp.gt.s32 	%p53, %r193, 23;
	mov.b32 	%f248, %r209;
	add.f32 	%f249, %f247, %f248;
	selp.f32 	%f250, %f247, %f249, %p53;
	mov.b32 	%r215, %f250;
	mov.b32 	%r216, 16;
	// begin inline asm
	shfl.sync.down.b32 %r214, %r215, %r216, %r217, %r218;
	// end inline asm
	setp.gt.s32 	%p54, %r193, 15;
	mov.b32 	%f251, %r214;
	add.f32 	%f38, %f250, %f251;
	selp.f32 	%f530, %f250, %f38, %p54;
	setp.ne.s32 	%p55, %r193, 0;
	@%p55 bra 	$L__BB35_50;
	shr.u32 	%r219, %r34, 3;
	and.b32  	%r220, %r219, 124;
	mov.u32 	%r221, _ZZN3cub18CUB_300001_SM_10006detail6reduce28DeviceReduceSingleTileKernelINS2_10policy_hubIfjN4cuda3std3__44plusIfEEE10Policy1000EPfSC_iS9_ffNS7_10__identityEEEvT0_T1_T2_T3_T4_T6_E12temp_storage;
	add.s32 	%r222, %r221, %r220;
	st.shared.f32 	[%r222+16], %f38;
$L__BB35_50:
	bar.sync 	0;
	setp.ne.s32 	%p56, %r34, 0;
	@%p56 bra 	$L__BB35_72;
	ld.shared.f32 	%f252, [_ZZN3cub18CUB_300001_SM_10006detail6reduce28DeviceReduceSingleTileKernelINS2_10policy_hubIfjN4cuda3std3__44plusIfEEE10Policy1000EPfSC_iS9_ffNS7_10__identityEEEvT0_T1_T2_T3_T4_T6_E12temp_storage+20];
	add.f32 	%f253, %f530, %f252;
	ld.shared.f32 	%f254, [_ZZN3cub18CUB_300001_SM_10006detail6reduce28DeviceReduceSingleTileKernelINS2_10policy_hubIfjN4cuda3std3__44plusIfEEE10Policy1000EPfSC_iS9_ffNS7_10__identityEEEvT0_T1_T2_T3_T4_T6_E12temp_storage+24];
	add.f32 	%f255, %f253, %f254;
	ld.shared.f32 	%f256, [_ZZN3cub18CUB_300001_SM_10006detail6reduce28DeviceReduceSingleTileKernelINS2_10policy_hubIfjN4cuda3std3__44plusIfEEE10Policy1000EPfSC_iS9_ffNS7_10__identityEEEvT0_T1_T2_T3_T4_T6_E12temp_storage+28];
	add.f32 	%f257, %f255, %f256;
	ld.shared.f32 	%f258, [_ZZN3cub18CUB_300001_SM_10006detail6reduce28DeviceReduceSingleTileKernelINS2_10policy_hubIfjN4cuda3std3__44plusIfEEE10Policy1000EPfSC_iS9_ffNS7_10__identityEEEvT0_T1_T2_T3_T4_T6_E12temp_storage+32];
	add.f32 	%f259, %f257, %f258;
	ld.shared.f32 	%f260, [_ZZN3cub18CUB_300001_SM_10006detail6reduce28DeviceReduceSingleTileKernelINS2_10policy_hubIfjN4cuda3std3__44plusIfEEE10Policy1000EPfSC_iS9_ffNS7_10__identityEEEvT0_T1_T2_T3_T4_T6_E12temp_storage+36];
	add.f32 	%f261, %f259, %f260;
	ld.shared.f32 	%f262, [_ZZN3cub18CUB_300001_SM_10006detail6reduce28DeviceReduceSingleTileKernelINS2_10policy_hubIfjN4cuda3std3__44plusIfEEE10Policy1000EPfSC_iS9_ffNS7_10__identityEEEvT0_T1_T2_T3_T4_T6_E12temp_storage+40];
	add.f32 	%f263, %f261, %f262;
	ld.shared.f32 	%f264, [_ZZN3cub18CUB_300001_SM_10006detail6reduce28DeviceReduceSingleTileKernelINS2_10policy_hubIfjN4cuda3std3__44plusIfEEE10Policy1000EPfSC_iS9_ffNS7_10__identityEEEvT0_T1_T2_T3_T4_T6_E12temp_storage+44];
	add.f32 	%f265, %f263, %f264;
	ld.shared.f32 	%f266, [_ZZN3cub18CUB_300001_SM_10006detail6reduce28DeviceReduceSingleTileKernelINS2_10policy_hubIfjN4cuda3std3__44plusIfEEE10Policy1000EPfSC_iS9_ffNS7_10__identityEEEvT0_T1_T2_T3_T4_T6_E12temp_storage+48];
	add.f32 	%f267, %f265, %f266;
	ld.shared.f32 	%f268, [_ZZN3cub18CUB_300001_SM_10006detail6reduce28DeviceReduceSingleTileKernelINS2_10policy_hubIfjN4cuda3std3__44plusIfEEE10Policy1000EPfSC_iS9_ffNS7_10__identityEEEvT0_T1_T2_T3_T4_T6_E12temp_storage+52];
	add.f32 	%f269, %f267, %f268;
	ld.shared.f32 	%f270, [_ZZN3cub18CUB_300001_SM_10006detail6reduce28DeviceReduceSingleTileKernelINS2_10policy_hubIfjN4cuda3std3__44plusIfEEE10Policy1000EPfSC_iS9_ffNS7_10__identityEEEvT0_T1_T2_T3_T4_T6_E12temp_storage+56];
	add.f32 	%f271, %f269, %f270;
	ld.shared.f32 	%f272, [_ZZN3cub18CUB_300001_SM_10006detail6reduce28DeviceReduceSingleTileKernelINS2_10policy_hubIfjN4cuda3std3__44plusIfEEE10Policy1000EPfSC_iS9_ffNS7_10__identityEEEvT0_T1_T2_T3_T4_T6_E12temp_storage+60];
	add.f32 	%f273, %f271, %f272;
	ld.shared.f32 	%f274, [_ZZN3cub18CUB_300001_SM_10006detail6reduce28DeviceReduceSingleTileKernelINS2_10policy_hubIfjN4cuda3std3__44plusIfEEE10Policy1000EPfSC_iS9_ffNS7_10__identityEEEvT0_T1_T2_T3_T4_T6_E12temp_storage+64];
	add.f32 	%f275, %f273, %f274;
	ld.shared.f32 	%f276, [_ZZN3cub18CUB_300001_SM_10006detail6reduce28DeviceReduceSingleTileKernelINS2_10policy_hubIfjN4cuda3std3__44plusIfEEE10Policy1000EPfSC_iS9_ffNS7_10__identityEEEvT0_T1_T2_T3_T4_T6_E12temp_storage+68];
	add.f32 	%f277, %f275, %f276;
	ld.shared.f32 	%f278, [_ZZN3cub18CUB_300001_SM_10006detail6reduce28DeviceReduceSingleTileKernelINS2_10policy_hubIfjN4cuda3std3__44plusIfEEE10Policy1000EPfSC_iS9_ffNS7_10__identityEEEvT0_T1_T2_T3_T4_T6_E12temp_storage+72];
	add.f32 	%f279, %f277, %f278;
	ld.shared.f32 	%f280, [_ZZN3cub18CUB_300001_SM_10006detail6reduce28DeviceReduceSingleTileKernelINS2_10policy_hubIfjN4cuda3std3__44plusIfEEE10Policy1000EPfSC_iS9_ffNS7_10__identityEEEvT0_T1_T2_T3_T4_T6_E12temp_storage+76];
	add.f32 	%f530, %f279, %f280;
	bra.uni 	$L__BB35_72;
$L__BB35_52:
	// begin inline asm
	mov.u32 %r155, %laneid;
	// end inline asm
	and.b32  	%r181, %r34, 992;
	add.s32 	%r182, %r181, 32;
	setp.gt.s32 	%p27, %r182, %r67;
	not.b32 	%r183, %r181;
	add.s32 	%r184, %r67, %r183;
	selp.b32 	%r179, %r184, 31, %p27;
	mov.b32 	%r157, %f522;
	mov.b32 	%r158, 1;
	mov.b32 	%r180, -1;
	// begin inline asm
	shfl.sync.down.b32 %r156, %r157, %r158, %r179, %r180;
	// end inline asm
	setp.lt.s32 	%p28, %r155, %r179;
	mov.b32 	%f181, %r156;
	add.f32 	%f182, %f522, %f181;
	selp.f32 	%f183, %f182, %f522, %p28;
	mov.b32 	%r162, %f183;
	mov.b32 	%r163, 2;
	// begin inline asm
	shfl.sync.down.b32 %r161, %r162, %r163, %r179, %r180;
	// end inline asm
	add.s32 	%r185, %r155, 2;
	setp.gt.s32 	%p29, %r185, %r179;
	mov.b32 	%f184, %r161;
	add.f32 	%f185, %f183, %f184;
	selp.f32 	%f186, %f183, %f185, %p29;
	mov.b32 	%r167, %f186;
	mov.b32 	%r168, 4;
	// begin inline asm
	shfl.sync.down.b32 %r166, %r167, %r168, %r179, %r180;
	// end inline asm
	add.s32 	%r186, %r155, 4;
	setp.gt.s32 	%p30, %r186, %r179;
	mov.b32 	%f187, %r166;
	add.f32 	%f188, %f186, %f187;
	selp.f32 	%f189, %f186, %f188, %p30;
	mov.b32 	%r172, %f189;
	mov.b32 	%r173, 8;
	// begin inline asm
	shfl.sync.down.b32 %r171, %r172, %r173, %r179, %r180;
	// end inline asm
	add.s32 	%r187, %r155, 8;
	setp.gt.s32 	%p31, %r187, %r179;
	mov.b32 	%f190, %r171;
	add.f32 	%f191, %f189, %f190;
	selp.f32 	%f192, %f189, %f191, %p31;
	mov.b32 	%r177, %f192;
	mov.b32 	%r178, 16;
	// begin inline asm
	shfl.sync.down.b32 %r176, %r177, %r178, %r179, %r180;
	// end inline asm
	add.s32 	%r188, %r155, 16;
	setp.gt.s32 	%p32, %r188, %r179;
	mov.b32 	%f193, %r176;
	add.f32 	%f194, %f192, %f193;
	selp.f32 	%f530, %f192, %f194, %p32;
	setp.ne.s32 	%p33, %r155, 0;
	@%p33 bra 	$L__BB35_54;
	shr.u32 	%r189, %r34, 3;
	and.b32  	%r190, %r189, 124;
	mov.u32 	%r191, _ZZN3cub18CUB_300001_SM_10006detail6reduce28DeviceReduceSingleTileKernelINS2_10policy_hubIfjN4cuda3std3__44plusIfEEE10Policy1000EPfSC_iS9_ffNS7_10__identityEEEvT0_T1_T2_T3_T4_T6_E12temp_storage;
	add.s32 	%r192, %r191, %r190;
	st.shared.f32 	[%r192+16], %f530;
$L__BB35_54:
	bar.sync 	0;
	setp.ne.s32 	%p34, %r34, 0;
	@%p34 bra 	$L__BB35_72;
	setp.gt.s32 	%p35, %r67, 32;
	ld.shared.f32 	%f195, [_ZZN3cub18CUB_300001_SM_10006detail6reduce28DeviceReduceSingleTileKernelINS2_10policy_hubIfjN4cuda3std3__44plusIfEEE10Policy1000EPfSC_iS9_ffNS7_10__identityEEEvT0_T1_T2_T3_T4_T6_E12temp_storage+20];
	add.f32 	%f196, %f530, %f195;
	selp.f32 	%f197, %f196, %f530, %p35;
	setp.gt.s32 	%p36, %r67, 64;
	ld.shared.f32 	%f198, [_ZZN3cub18CUB_300001_SM_10006detail6reduce28DeviceReduceSingleTileKernelINS2_10policy_hubIfjN4cuda3std3__44plusIfEEE10Policy1000EPfSC_iS9_ffNS7_10__identityEEEvT0_T1_T2_T3_T4_T6_E12temp_storage+24];
	add.f32 	%f199, %f198, %f197;
	selp.f32 	%f200, %f199, %f197, %p36;
	setp.gt.s32 	%p37, %r67, 96;
	ld.shared.f32 	%f201, [_ZZN3cub18CUB_300001_SM_10006detail6reduce28DeviceReduceSingleTileKernelINS2_10policy_hubIfjN4cuda3std3__44plusIfEEE10Policy1000EPfSC_iS9_ffNS7_10__identityEEEvT0_T1_T2_T3_T4_T6_E12temp_storage+28];
	add.f32 	%f202, %f201, %f200;
	selp.f32 	%f203, %f202, %f200, %p37;
	setp.gt.s32 	%p38, %r67, 128;
	ld.shared.f32 	%f204, [_ZZN3cub18CUB_300001_SM_10006detail6reduce28DeviceReduceSingleTileKernelINS2_10policy_hubIfjN4cuda3std3__44plusIfEEE10Policy1000EPfSC_iS9_ffNS7_10__identityEEEvT0_T1_T2_T3_T4_T6_E12temp_storage+32];
	add.f32 	%f205, %f204, %f203;
	selp.f32 	%f206, %f205, %f203, %p38;
	setp.gt.s32 	%p39, %r67, 160;
	ld.shared.f32 	%f207, [_ZZN3cub18CUB_300001_SM_10006detail6reduce28DeviceReduceSingleTileKernelINS2_10policy_hubIfjN4cuda3std3__44plusIfEEE10Policy1000EPfSC_iS9_ffNS7_10__identityEEEvT0_T1_T2_T3_T4_T6_E12temp_storage+36];
	add.f32 	%f208, %f207, %f206;
	selp.f32 	%f209, %f208, %f206, %p39;
	setp.gt.s32 	%p40, %r67, 192;
	ld.shared.f32 	%f210, [_ZZN3cub18CUB_300001_SM_10006detail6reduce28DeviceReduceSingleTileKernelINS2_10policy_hubIfjN4cuda3std3__44plusIfEEE10Policy1000EPfSC_iS9_ffNS7_10__identityEEEvT0_T1_T2_T3_T4_T6_E12temp_storage+40];
	add.f32 	%f211, %f210, %f209;
	selp.f32 	%f212, %f211, %f209, %p40;
	setp.gt.s32 	%p41, %r67, 224;
	ld.shared.f32 	%f213, [_ZZN3cub18CUB_300001_SM_10006detail6reduce28DeviceReduceSingleTileKernelINS2_10policy_hubIfjN4cuda3std3__44plusIfEEE10Policy1000EPfSC_iS9_ffNS7_10__identityEEEvT0_T1_T2_T3_T4_T6_E12temp_storage+44];
	add.f32 	%f214, %f213, %f212;
	selp.f32 	%f215, %f214, %f212, %p41;
	setp.gt.s32 	%p42, %r67, 256;
	ld.shared.f32 	%f216, [_ZZN3cub18CUB_300001_SM_10006detail6reduce28DeviceReduceSingleTileKernelINS2_10policy_hubIfjN4cuda3std3__44plusIfEEE10Policy1000EPfSC_iS9_ffNS7_10__identityEEEvT0_T1_T2_T3_T4_T6_E12temp_storage+48];
	add.f32 	%f217, %f216, %f215;
	selp.f32 	%f218, %f217, %f215, %p42;
	setp.gt.s32 	%p43, %r67, 288;
	ld.shared.f32 	%f219, [_ZZN3cub18CUB_300001_SM_10006detail6reduce28DeviceReduceSingleTileKernelINS2_10policy_hubIfjN4cuda3std3__44plusIfEEE10Policy1000EPfSC_iS9_ffNS7_10__identityEEEvT0_T1_T2_T3_T4_T6_E12temp_storage+52];
	add.f32 	%f220, %f219, %f218;
	selp.f32 	%f221, %f220, %f218, %p43;
	setp.gt.s32 	%p44, %r67, 320;
	ld.shared.f32 	%f222, [_ZZN3cub18CUB_300001_SM_10006detail6reduce28DeviceReduceSingleTileKernelINS2_10policy_hubIfjN4cuda3std3__44plusIfEEE10Policy1000EPfSC_iS9_ffNS7_10__identityEEEvT0_T1_T2_T3_T4_T6_E12temp_storage+56];
	add.f32 	%f223, %f222, %f221;
	selp.f32 	%f224, %f223, %f221, %p44;
	setp.gt.s32 	%p45, %r67, 352;
	ld.shared.f32 	%f225, [_ZZN3cub18CUB_300001_SM_10006detail6reduce28DeviceReduceSingleTileKernelINS2_10policy_hubIfjN4cuda3std3__44plusIfEEE10Policy1000EPfSC_iS9_ffNS7_10__identityEEEvT0_T1_T2_T3_T4_T6_E12temp_storage+60];
	add.f32 	%f226, %f225, %f224;
	selp.f32 	%f227, %f226, %f224, %p45;
	setp.gt.s32 	%p46, %r67, 384;
	ld.shared.f32 	%f228, [_ZZN3cub18CUB_300001_SM_10006detail6reduce28DeviceReduceSingleTileKernelINS2_10policy_hubIfjN4cuda3std3__44plusIfEEE10Policy1000EPfSC_iS9_ffNS7_10__identityEEEvT0_T1_T2_T3_T4_T6_E12temp_storage+64];
	add.f32 	%f229, %f228, %f227;
	selp.f32 	%f230, %f229, %f227, %p46;
	setp.gt.s32 	%p47, %r67, 416;
	ld.shared.f32 	%f231, [_ZZN3cub18CUB_300001_SM_10006detail6reduce28DeviceReduceSingleTileKernelINS2_10policy_hubIfjN4cuda3std3__44plusIfEEE10Policy1000EPfSC_iS9_ffNS7_10__identityEEEvT0_T1_T2_T3_T4_T6_E12temp_storage+68];
	add.f32 	%f232, %f231, %f230;
	selp.f32 	%f233, %f232, %f230, %p47;
	setp.gt.s32 	%p48, %r67, 448;
	ld.shared.f32 	%f234, [_ZZN3cub18CUB_300001_SM_10006detail6reduce28DeviceReduceSingleTileKernelINS2_10policy_hubIfjN4cuda3std3__44plusIfEEE10Policy1000EPfSC_iS9_ffNS7_10__identityEEEvT0_T1_T2_T3_T4_T6_E12temp_storage+72];
	add.f32 	%f235, %f234, %f233;
	selp.f32 	%f236, %f235, %f233, %p48;
	setp.gt.s32 	%p49, %r67, 480;
	ld.shared.f32 	%f237, [_ZZN3cub18CUB_300001_SM_10006detail6reduce28DeviceReduceSingleTileKernelINS2_10policy_hubIfjN4cuda3std3__44plusIfEEE10Policy1000EPfSC_iS9_ffNS7_10__identityEEEvT0_T1_T2_T3_T4_T6_E12temp_storage+76];
	add.f32 	%f238, %f237, %f236;
	selp.f32 	%f530, %f238, %f236, %p49;
	bra.uni 	$L__BB35_72;
$L__BB35_56:
	mov.u32 	%r46, %tid.x;
	mul.wide.u32 	%rd35, %r46, 4;
	add.s64 	%rd19, %rd16, %rd35;
	// begin inline asm
	ld.global.nc.u32 %r68, [%rd19];
	// end inline asm
	mov.b32 	%f59, %r68;
	add.s64 	%rd20, %rd19, 2048;
	// begin inline asm
	ld.global.nc.u32 %r69, [%rd20];
	// end inline asm
	mov.b32 	%f60, %r69;
	add.s64 	%rd21, %rd19, 4096;
	// begin inline asm
	ld.global.nc.u32 %r70, [%rd21];
	// end inline asm
	mov.b32 	%f61, %r70;
	add.s64 	%rd22, %rd19, 6144;
	// begin inline asm
	ld.global.nc.u32 %r71, [%rd22];
	// end inline asm
	mov.b32 	%f62, %r71;
	add.s64 	%rd23, %rd19, 8192;
	// begin inline asm
	ld.global.nc.u32 %r72, [%rd23];
	// end inline asm
	mov.b32 	%f63, %r72;
	add.s64 	%rd24, %rd19, 10240;
	// begin inline asm
	ld.global.nc.u32 %r73, [%rd24];
	// end inline asm
	mov.b32 	%f64, %r73;
	add.s64 	%rd25, %rd19, 12288;
	// begin inline asm
	ld.global.nc.u32 %r74, [%rd25];
	// end inline asm
	mov.b32 	%f65, %r74;
	add.s64 	%rd26, %rd19, 14336;
	// begin inline asm
	ld.global.nc.u32 %r75, [%rd26];
	// end inline asm
	mov.b32 	%f66, %r75;
	add.s64 	%rd27, %rd19, 16384;
	// begin inline asm
	ld.global.nc.u32 %r76, [%rd27];
	// end inline asm
	mov.b32 	%f67, %r76;
	add.s64 	%rd28, %rd19, 18432;
	// begin inline asm
	ld.global.nc.u32 %r77, [%rd28];
	// end inline asm
	mov.b32 	%f68, %r77;
	add.s64 	%rd29, %rd19, 20480;
	// begin inline asm
	ld.global.nc.u32 %r78, [%rd29];
	// end inline asm
	mov.b32 	%f69, %r78;
	add.s64 	%rd30, %rd19, 22528;
	// begin inline asm
	ld.global.nc.u32 %r79, [%rd30];
	// end inline asm
	mov.b32 	%f70, %r79;
	add.s64 	%rd31, %rd19, 24576;
	// begin inline asm
	ld.global.nc.u32 %r80, [%rd31];
	// end inline asm
	mov.b32 	%f71, %r80;
	add.s64 	%rd32, %rd19, 26624;
	// begin inline asm
	ld.global.nc.u32 %r81, [%rd32];
	// end inline asm
	mov.b32 	%f72, %r81;
	add.s64 	%rd33, %rd19, 28672;
	// begin inline asm
	ld.global.nc.u32 %r82, [%rd33];
	// end inline asm
	mov.b32 	%f73, %r82;
	add.s64 	%rd34, %rd19, 30720;
	// begin inline asm
	ld.global.nc.u32 %r83, [%rd34];
	// end inline asm
	mov.b32 	%f74, %r83;
	add.f32 	%f75, %f59, %f60;
	add.f32 	%f76, %f61, %f62;
	add.f32 	%f77, %f63, %f64;
	add.f32 	%f78, %f65, %f66;
	add.f32 	%f79, %f67, %f68;
	add.f32 	%f80, %f69, %f70;
	add.f32 	%f81, %f71, %f72;
	add.f32 	%f82, %f73, %f74;
	add.f32 	%f83, %f75, %f76;
	add.f32 	%f84, %f77, %f78;
	add.f32 	%f85, %f79, %f80;
	add.f32 	%f86, %f81, %f82;
	add.f32 	%f87, %f83, %f84;
	add.f32 	%f88, %f85, %f86;
	add.f32 	%f529, %f87, %f88;
	setp.lt.u32 	%p4, %r67, 16384;
	mov.b32 	%r400, 8192;
	@%p4 bra 	$L__BB35_60;
	add.s32 	%r47, %r67, -8192;
	mov.b32 	%r400, 8192;
$L__BB35_58:
	mul.wide.s32 	%rd52, %r400, 4;
	add.s64 	%rd36, %rd19, %rd52;
	// begin inline asm
	ld.global.nc.u32 %r86, [%rd36];
	// end inline asm
	mov.b32 	%f89, %r86;
	add.s64 	%rd37, %rd36, 2048;
	// begin inline asm
	ld.global.nc.u32 %r87, [%rd37];
	// end inline asm
	mov.b32 	%f90, %r87;
	add.s64 	%rd38, %rd36, 4096;
	// begin inline asm
	ld.global.nc.u32 %r88, [%rd38];
	// end inline asm
	mov.b32 	%f91, %r88;
	add.s64 	%rd39, %rd36, 6144;
	// begin inline asm
	ld.global.nc.u32 %r89, [%rd39];
	// end inline asm
	mov.b32 	%f92, %r89;
	add.s64 	%rd40, %rd36, 8192;
	// begin inline asm
	ld.global.nc.u32 %r90, [%rd40];
	// end inline asm
	mov.b32 	%f93, %r90;
	add.s64 	%rd41, %rd36, 10240;
	// begin inline asm
	ld.global.nc.u32 %r91, [%rd41];
	// end inline asm
	mov.b32 	%f94, %r91;
	add.s64 	%rd42, %rd36, 12288;
	// begin inline asm
	ld.global.nc.u32 %r92, [%rd42];
	// end inline asm
	mov.b32 	%f95, %r92;
	add.s64 	%rd43, %rd36, 14336;
	// begin inline asm
	ld.global.nc.u32 %r93, [%rd43];
	// end inline asm
	mov.b32 	%f96, %r93;
	add.s64 	%rd44, %rd36, 16384;
	// begin inline asm
	ld.global.nc.u32 %r94, [%rd44];
	// end inline asm
	mov.b32 	%f97, %r94;
	add.s64 	%rd45, %rd36, 18432;
	// begin inline asm
	ld.global.nc.u32 %r95, [%rd45];
	// end inline asm
	mov.b32 	%f98, %r95;
	add.s64 	%rd46, %rd36, 20480;
	// begin inline asm
	ld.global.nc.u32 %r96, [%rd46];
	// end inline asm
	mov.b32 	%f99, %r96;
	add.s64 	%rd47, %rd36, 22528;
	// begin inline asm
	ld.global.nc.u32 %r97, [%rd47];
	// end inline asm
	mov.b32 	%f100, %r97;
	add.s64 	%rd48, %rd36, 24576;
	// begin inline asm
	ld.global.nc.u32 %r98, [%rd48];
	// end inline asm
	mov.b32 	%f101, %r98;
	add.s64 	%rd49, %rd36, 26624;
	// begin inline asm
	ld.global.nc.u32 %r99, [%rd49];
	// end inline asm
	mov.b32 	%f102, %r99;
	add.s64 	%rd50, %rd36, 28672;
	// begin inline asm
	ld.global.nc.u32 %r100, [%rd50];
	// end inline asm
	mov.b32 	%f103, %r100;
	add.s64 	%rd51, %rd36, 30720;
	// begin inline asm
	ld.global.nc.u32 %r101, [%rd51];
	// end inline asm
	mov.b32 	%f104, %r101;
	add.f32 	%f105, %f529, %f89;
	add.f32 	%f106, %f90, %f91;
	add.f32 	%f107, %f92, %f93;
	add.f32 	%f108, %f94, %f95;
	add.f32 	%f109, %f96, %f97;
	add.f32 	%f110, %f98, %f99;
	add.f32 	%f111, %f100, %f101;
	add.f32 	%f112, %f102, %f103;
	add.f32 	%f113, %f105, %f106;
	add.f32 	%f114, %f107, %f108;
	add.f32 	%f115, %f109, %f110;
	add.f32 	%f116, %f111, %f112;
	add.f32 	%f117, %f113, %f114;
	add.f32 	%f118, %f115, %f116;
	add.f32 	%f119, %f117, %f118;
	add.f32 	%f529, %f119, %f104;
	sub.s32 	%r102, %r67, %r400;
	setp.lt.s32 	%p5, %r102, 8192;
	@%p5 bra 	$L__BB35_68;
	add.s32 	%r400, %r400, 8192;
	setp.le.s32 	%p6, %r400, %r47;
	@%p6 bra 	$L__BB35_58;
$L__BB35_60:
	setp.le.s32 	%p7, %r67, %r400;
	@%p7 bra 	$L__BB35_68;
	sub.s32 	%r51, %r67, %r400;
	setp.ge.s32 	%p8, %r46, %r51;
	@%p8 bra 	$L__BB35_68;
	not.b32 	%r103, %r46;
	add.s32 	%r104, %r67, %r103;
	sub.s32 	%r52, %r104, %r400;
	and.b32  	%r105, %r52, 1536;
	setp.eq.s32 	%p9, %r105, 1536;
	mov.u32 	%r404, %r46;
	@%p9 bra 	$L__BB35_65;
	add.s32 	%r402, %r46, %r400;
	shr.u32 	%r106, %r52, 9;
	add.s32 	%r107, %r106, 1;
	and.b32  	%r108, %r107, 3;
	neg.s32 	%r401, %r108;
	mov.u32 	%r404, %r46;
$L__BB35_64:
	.pragma "nounroll";
	mul.wide.u32 	%rd54, %r402, 4;
	add.s64 	%rd53, %rd16, %rd54;
	// begin inline asm
	ld.global.nc.u32 %r109, [%rd53];
	// end inline asm
	mov.b32 	%f121, %r109;
	add.f32 	%f529, %f529, %f121;
	add.s32 	%r404, %r404, 512;
	add.s32 	%r402, %r402, 512;
	add.s32 	%r401, %r401, 1;
	setp.ne.s32 	%p10, %r401, 0;
	@%p10 bra 	$L__BB35_64;
$L__BB35_65:
	setp.lt.u32 	%p11, %r52, 1536;
	@%p11 bra 	$L__BB35_68;
	cvt.u64.u32 	%rd55, %r404;
	cvt.u64.u32 	%rd56, %r400;
	add.s64 	%rd57, %rd55, %rd56;
	shl.b64 	%rd58, %rd57, 2;
	add.s64 	%rd59, %rd58, %rd16;
	add.s64 	%rd132, %rd59, 4096;
	add.s32 	%r405, %r404, %r400;
$L__BB35_67:
	mul.wide.u32 	%rd64, %r405, 4;
	add.s64 	%rd60, %rd16, %rd64;
	// begin inline asm
	ld.global.nc.u32 %r110, [%rd60];
	// end inline asm
	mov.b32 	%f122, %r110;
	add.f32 	%f123, %f529, %f122;
	add.s64 	%rd61, %rd132, -2048;
	// begin inline asm
	ld.global.nc.u32 %r111, [%rd61];
	// end inline asm
	mov.b32 	%f124, %r111;
	add.f32 	%f125, %f123, %f124;
	// begin inline asm
	ld.global.nc.u32 %r112, [%rd132];
	// end inline asm
	mov.b32 	%f126, %r112;
	add.f32 	%f127, %f125, %f126;
	add.s64 	%rd63, %rd132, 2048;
	// begin inline asm
	ld.global.nc.u32 %r113, [%rd63];
	// end inline asm
	mov.b32 	%f128, %r113;
	add.f32 	%f529, %f127, %f128;
	add.s32 	%r404, %r404, 2048;
	add.s64 	%rd132, %rd132, 8192;
	add.s32 	%r405, %r405, 2048;
	setp.lt.s32 	%p12, %r404, %r51;
	@%p12 bra 	$L__BB35_67;
$L__BB35_68:
	// begin inline asm
	mov.u32 %r114, %laneid;
	// end inline asm
	mov.b32 	%r116, %f529;
	mov.b32 	%r117, 1;
	mov.b32 	%r138, 31;
	mov.b32 	%r139, -1;
	// begin inline asm
	shfl.sync.down.b32 %r115, %r116, %r117, %r138, %r139;
	// end inline asm
	setp.gt.s32 	%p13, %r114, 30;
	mov.b32 	%f129, %r115;
	add.f32 	%f130, %f529, %f129;
	selp.f32 	%f131, %f529, %f130, %p13;
	mov.b32 	%r121, %f131;
	mov.b32 	%r122, 2;
	// begin inline asm
	shfl.sync.down.b32 %r120, %r121, %r122, %r138, %r139;
	// end inline asm
	setp.gt.s32 	%p14, %r114, 29;
	mov.b32 	%f132, %r120;
	add.f32 	%f133, %f131, %f132;
	selp.f32 	%f134, %f131, %f133, %p14;
	mov.b32 	%r126, %f134;
	mov.b32 	%r127, 4;
	// begin inline asm
	shfl.sync.down.b32 %r125, %r126, %r127, %r138, %r139;
	// end inline asm
	setp.gt.s32 	%p15, %r114, 27;
	mov.b32 	%f135, %r125;
	add.f32 	%f136, %f134, %f135;
	selp.f32 	%f137, %f134, %f136, %p15;
	mov.b32 	%r131, %f137;
	mov.b32 	%r132, 8;
	// begin inline asm
	shfl.sync.down.b32 %r130, %r131, %r132, %r138, %r139;
	// end inline asm
	setp.gt.s32 	%p16, %r114, 23;
	mov.b32 	%f138, %r130;
	add.f32 	%f139, %f137, %f138;
	selp.f32 	%f140, %f137, %f139, %p16;
	mov.b32 	%r136, %f140;
	mov.b32 	%r137, 16;
	// begin inline asm
	shfl.sync.down.b32 %r135, %r136, %r137, %r138, %r139;
	// end inline asm
	setp.gt.s32 	%p17, %r114, 15;
	mov.b32 	%f141, %r135;
	add.f32 	%f54, %f140, %f141;
	selp.f32 	%f530, %f140, %f54, %p17;
	setp.ne.s32 	%p18, %r114, 0;
	@%p18 bra 	$L__BB35_70;
	shr.u32 	%r140, %r46, 3;
	and.b32  	%r141, %r140, 124;
	mov.u32 	%r142, _ZZN3cub18CUB_300001_SM_10006detail6reduce28DeviceReduceSingleTileKernelINS2_10policy_hubIfjN4cuda3std3__44plusIfEEE10Policy1000EPfSC_iS9_ffNS7_10__identityEEEvT0_T1_T2_T3_T4_T6_E12temp_storage;
	add.s32 	%r143, %r142, %r141;
	st.shared.f32 	[%r143+16], %f54;
$L__BB35_70:
	bar.sync 	0;
	setp.ne.s32 	%p19, %r46, 0;
	@%p19 bra 	$L__BB35_72;
	ld.shared.f32 	%f142, [_ZZN3cub18CUB_300001_SM_10006detail6reduce28DeviceReduceSingleTileKernelINS2_10policy_hubIfjN4cuda3std3__44plusIfEEE10Policy1000EPfSC_iS9_ffNS7_10__identityEEEvT0_T1_T2_T3_T4_T6_E12temp_storage+20];
	add.f32 	%f143, %f530, %f142;
	ld.shared.f32 	%f144, [_ZZN3cub18CUB_300001_SM_10006detail6reduce28DeviceReduceSingleTileKernelINS2_10policy_hubIfjN4cuda3std3__44plusIfEEE10Policy1000EPfSC_iS9_ffNS7_10__identityEEEvT0_T1_T2_T3_T4_T6_E12temp_storage+24];
	add.f32 	%f145, %f143, %f144;
	ld.shared.f32 	%f146, [_ZZN3cub18CUB_300001_SM_10006detail6reduce28DeviceReduceSingleTileKernelINS2_10policy_hubIfjN4cuda3std3__44plusIfEEE10Policy1000EPfSC_iS9_ffNS7_10__identityEEEvT0_T1_T2_T3_T4_T6_E12temp_storage+28];
	add.f32 	%f147, %f145, %f146;
	ld.shared.f32 	%f148, [_ZZN3cub18CUB_300001_SM_10006detail6reduce28DeviceReduceSingleTileKernelINS2_10policy_hubIfjN4cuda3std3__44plusIfEEE10Policy1000EPfSC_iS9_ffNS7_10__identityEEEvT0_T1_T2_T3_T4_T6_E12temp_storage+32];
	add.f32 	%f149, %f147, %f148;
	ld.shared.f32 	%f150, [_ZZN3cub18CUB_300001_SM_10006detail6reduce28DeviceReduceSingleTileKernelINS2_10policy_hubIfjN4cuda3std3__44plusIfEEE10Policy1000EPfSC_iS9_ffNS7_10__identityEEEvT0_T1_T2_T3_T4_T6_E12temp_storage+36];
	add.f32 	%f151, %f149, %f150;
	ld.shared.f32 	%f152, [_ZZN3cub18CUB_300001_SM_10006detail6reduce28DeviceReduceSingleTileKernelINS2_10policy_hubIfjN4cuda3std3__44plusIfEEE10Policy1000EPfSC_iS9_ffNS7_10__identityEEEvT0_T1_T2_T3_T4_T6_E12temp_storage+40];
	add.f32 	%f153, %f151, %f152;
	ld.shared.f32 	%f154, [_ZZN3cub18CUB_300001_SM_10006detail6reduce28DeviceReduceSingleTileKernelINS2_10policy_hubIfjN4cuda3std3__44plusIfEEE10Policy1000EPfSC_iS9_ffNS7_10__identityEEEvT0_T1_T2_T3_T4_T6_E12temp_storage+44];
	add.f32 	%f155, %f153, %f154;
	ld.shared.f32 	%f156, [_ZZN3cub18CUB_300001_SM_10006detail6reduce28DeviceReduceSingleTileKernelINS2_10policy_hubIfjN4cuda3std3__44plusIfEEE10Policy1000EPfSC_iS9_ffNS7_10__identityEEEvT0_T1_T2_T3_T4_T6_E12temp_storage+48];
	add.f32 	%f157, %f155, %f156;
	ld.shared.f32 	%f158, [_ZZN3cub18CUB_300001_SM_10006detail6reduce28DeviceReduceSingleTileKernelINS2_10policy_hubIfjN4cuda3std3__44plusIfEEE10Policy1000EPfSC_iS9_ffNS7_10__identityEEEvT0_T1_T2_T3_T4_T6_E12temp_storage+52];
	add.f32 	%f159, %f157, %f158;
	ld.shared.f32 	%f160, [_ZZN3cub18CUB_300001_SM_10006detail6reduce28DeviceReduceSingleTileKernelINS2_10policy_hubIfjN4cuda3std3__44plusIfEEE10Policy1000EPfSC_iS9_ffNS7_10__identityEEEvT0_T1_T2_T3_T4_T6_E12temp_storage+56];
	add.f32 	%f161, %f159, %f160;
	ld.shared.f32 	%f162, [_ZZN3cub18CUB_300001_SM_10006detail6reduce28DeviceReduceSingleTileKernelINS2_10policy_hubIfjN4cuda3std3__44plusIfEEE10Policy1000EPfSC_iS9_ffNS7_10__identityEEEvT0_T1_T2_T3_T4_T6_E12temp_storage+60];
	add.f32 	%f163, %f161, %f162;
	ld.shared.f32 	%f164, [_ZZN3cub18CUB_300001_SM_10006detail6reduce28DeviceReduceSingleTileKernelINS2_10policy_hubIfjN4cuda3std3__44plusIfEEE10Policy1000EPfSC_iS9_ffNS7_10__identityEEEvT0_T1_T2_T3_T4_T6_E12temp_storage+64];
	add.f32 	%f165, %f163, %f164;
	ld.shared.f32 	%f166, [_ZZN3cub18CUB_300001_SM_10006detail6reduce28DeviceReduceSingleTileKernelINS2_10policy_hubIfjN4cuda3std3__44plusIfEEE10Policy1000EPfSC_iS9_ffNS7_10__identityEEEvT0_T1_T2_T3_T4_T6_E12temp_storage+68];
	add.f32 	%f167, %f165, %f166;
	ld.shared.f32 	%f168, [_ZZN3cub18CUB_300001_SM_10006detail6reduce28DeviceReduceSingleTileKernelINS2_10policy_hubIfjN4cuda3std3__44plusIfEEE10Policy1000EPfSC_iS9_ffNS7_10__identityEEEvT0_T1_T2_T3_T4_T6_E12temp_storage+72];
	add.f32 	%f169, %f167, %f168;
	ld.shared.f32 	%f170, [_ZZN3cub18CUB_300001_SM_10006detail6reduce28DeviceReduceSingleTileKernelINS2_10policy_hubIfjN4cuda3std3__44plusIfEEE10Policy1000EPfSC_iS9_ffNS7_10__identityEEEvT0_T1_T2_T3_T4_T6_E12temp_storage+76];
	add.f32 	%f530, %f169, %f170;
$L__BB35_72:
	mov.u32 	%r379, %tid.x;
	setp.ne.s32 	%p111, %r379, 0;
	@%p111 bra 	$L__BB35_74;
	add.f32 	%f503, %f58, %f530;
	st.global.f32 	[%rd1], %f503;
$L__BB35_74:
	ret;

}
.entry _ZN3cub18CUB_300001_SM_10006detail6reduce28DeviceReduceSingleTileKernelINS2_10policy_hubIfyN4cuda3std3__44plusIfEEE10Policy1000EN6thrust24THRUST_300001_SM_1000_NS6detail15normal_iteratorINSD_10device_ptrIfEEEEPfyS9_ffN36_GLOBAL__N__9634dbb5_4_k_cu_daceece55local6squareIfEEEEvT0_T1_T2_T3_T4_T6_(
	.param .align 8 .b8 _ZN3cub18CUB_300001_SM_10006detail6reduce28DeviceReduceSingleTileKernelINS2_10policy_hubIfyN4cuda3std3__44plusIfEEE10Policy1000EN6thrust24THRUST_300001_SM_1000_NS6detail15normal_iteratorINSD_10device_ptrIfEEEEPfyS9_ffN36_GLOBAL__N__9634dbb5_4_k_cu_daceece55local6squareIfEEEEvT0_T1_T2_T3_T4_T6__param_0[8],
	.param .u64 .ptr .align 1 _ZN3cub18CUB_300001_SM_10006detail6reduce28DeviceReduceSingleTileKernelINS2_10policy_hubIfyN4cuda3std3__44plusIfEEE10Policy1000EN6thrust24THRUST_300001_SM_1000_NS6detail15normal_iteratorINSD_10device_ptrIfEEEEPfyS9_ffN36_GLOBAL__N__9634dbb5_4_k_cu_daceece55local6squareIfEEEEvT0_T1_T2_T3_T4_T6__param_1,
	.param .u64 _ZN3cub18CUB_300001_SM_10006detail6reduce28DeviceReduceSingleTileKernelINS2_10policy_hubIfyN4cuda3std3__44plusIfEEE10Policy1000EN6thrust24THRUST_300001_SM_1000_NS6detail15normal_iteratorINSD_10device_ptrIfEEEEPfyS9_ffN36_GLOBAL__N__9634dbb5_4_k_cu_daceece55local6squareIfEEEEvT0_T1_T2_T3_T4_T6__param_2,
	.param .align 1 .b8 _ZN3cub18CUB_300001_SM_10006detail6reduce28DeviceReduceSingleTileKernelINS2_10policy_hubIfyN4cuda3std3__44plusIfEEE10Policy1000EN6thrust24THRUST_300001_SM_1000_NS6detail15normal_iteratorINSD_10device_ptrIfEEEEPfyS9_ffN36_GLOBAL__N__9634dbb5_4_k_cu_daceece55local6squareIfEEEEvT0_T1_T2_T3_T4_T6__param_3[1],
	.param .f32 _ZN3cub18CUB_300001_SM_10006detail6reduce28DeviceReduceSingleTileKernelINS2_10policy_hubIfyN4cuda3std3__44plusIfEEE10Policy1000EN6thrust24THRUST_300001_SM_1000_NS6detail15normal_iteratorINSD_10device_ptrIfEEEEPfyS9_ffN36_GLOBAL__N__9634dbb5_4_k_cu_daceece55local6squareIfEEEEvT0_T1_T2_T3_T4_T6__param_4,
	.param .align 1 .b8 _ZN3cub18CUB_300001_SM_10006detail6reduce28DeviceReduceSingleTileKernelINS2_10policy_hubIfyN4cuda3std3__44plusIfEEE10Policy1000EN6thrust24THRUST_300001_SM_1000_NS6detail15normal_iteratorINSD_10device_ptrIfEEEEPfyS9_ffN36_GLOBAL__N__9634dbb5_4_k_cu_daceece55local6squareIfEEEEvT0_T1_T2_T3_T4_T6__param_5[1]
)
.maxntid 256
.minnctapersm 1
{
	.reg .pred 	%p<59>;
	.reg .b32 	%r<171>;
	.reg .b32 	%f<344>;
	.reg .b64 	%rd<56>;
	// demoted variable
	.shared .align 4 .b8 _ZZN3cub18CUB_300001_SM_10006detail6reduce28DeviceReduceSingleTileKernelINS2_10policy_hubIfyN4cuda3std3__44plusIfEEE10Policy1000EN6thrust24THRUST_300001_SM_1000_NS6detail15normal_iteratorINSD_10device_ptrIfEEEEPfyS9_ffN36_GLOBAL__N__9634dbb5_4_k_cu_daceece55local6squareIfEEEEvT0_T1_T2_T3_T4_T6_E12temp_storage[44];
	ld.param.u64 	%rd18, [_ZN3cub18CUB_300001_SM_10006detail6reduce28DeviceReduceSingleTileKernelINS2_10policy_hubIfyN4cuda3std3__44plusIfEEE10Policy1000EN6thrust24THRUST_300001_SM_1000_NS6detail15normal_iteratorINSD_10device_ptrIfEEEEPfyS9_ffN36_GLOBAL__N__9634dbb5_4_k_cu_daceece55local6squareIfEEEEvT0_T1_T2_T3_T4_T6__param_0];
	ld.param.u64 	%rd20, [_ZN3cub18CUB_300001_SM_10006detail6reduce28DeviceReduceSingleTileKernelINS2_10policy_hubIfyN4cuda3std3__44plusIfEEE10Policy1000EN6thrust24THRUST_300001_SM_1000_NS6detail15normal_iteratorINSD_10device_ptrIfEEEEPfyS9_ffN36_GLOBAL__N__9634dbb5_4_k_cu_daceece55local6squareIfEEEEvT0_T1_T2_T3_T4_T6__param_1];
	ld.param.u64 	%rd19, [_ZN3cub18CUB_300001_SM_10006detail6reduce28DeviceReduceSingleTileKernelINS2_10policy_hubIfyN4cuda3std3__44plusIfEEE10Policy1000EN6thrust24THRUST_300001_SM_1000_NS6detail15normal_iteratorINSD_10device_ptrIfEEEEPfyS9_ffN36_GLOBAL__N__9634dbb5_4_k_cu_daceece55local6squareIfEEEEvT0_T1_T2_T3_T4_T6__param_2];
	ld.param.f32 	%f42, [_ZN3cub18CUB_300001_SM_10006detail6reduce28DeviceReduceSingleTileKernelINS2_10policy_hubIfyN4cuda3std3__44plusIfEEE10Policy1000EN6thrust24THRUST_300001_SM_1000_NS6detail15normal_iteratorINSD_10device_ptrIfEEEEPfyS9_ffN36_GLOBAL__N__9634dbb5_4_k_cu_daceece55local6squareIfEEEEvT0_T1_T2_T3_T4_T6__param_4];
	cvta.to.global.u64 	%rd1, %rd20;
	setp.ne.s64 	%p1, %rd19, 0;
	@%p1 bra 	$L__BB36_3;
	mov.u32 	%r156, %tid.x;
	setp.ne.s32 	%p58, %r156, 0;
	@%p58 bra 	$L__BB36_51;
	st.global.f32 	[%rd1], %f42;
	bra.uni 	$L__BB36_51;
$L__BB36_3:
	cvta.to.global.u64 	%rd2, %rd18;
	setp.gt.u64 	%p2, %rd19, 4095;
	@%p2 bra 	$L__BB36_28;
	cvt.u32.u64 	%r1, %rd19;
	mov.u32 	%r2, %tid.x;
	setp.ge.u32 	%p24, %r2, %r1;
	mov.f32 	%f331, 0f00000000;
	mov.u32 	%r160, %r2;
	@%p24 bra 	$L__BB36_6;
	mul.wide.u32 	%rd41, %r2, 4;
	add.s64 	%rd42, %rd2, %rd41;
	ld.global.f32 	%f203, [%rd42];
	mul.f32 	%f331, %f203, %f203;
	add.s32 	%r160, %r2, 256;
$L__BB36_6:
	setp.ge.u32 	%p25, %r160, %r1;
	@%p25 bra 	$L__BB36_19;
	not.b32 	%r83, %r160;
	add.s32 	%r84, %r83, %r1;
	shr.u32 	%r85, %r84, 8;
	add.s32 	%r5, %r85, 1;
	and.b32  	%r6, %r5, 15;
	setp.lt.u32 	%p26, %r84, 3840;
	@%p26 bra 	$L__BB36_10;
	and.b32  	%r86, %r5, 33554416;
	neg.s32 	%r158, %r86;
	mul.wide.u32 	%rd43, %r160, 4;
	add.s64 	%rd44, %rd43, %rd2;
	add.s64 	%rd51, %rd44, 8192;
$L__BB36_9:
	.pragma "nounroll";
	ld.global.f32 	%f205, [%rd51+-8192];
	fma.rn.f32 	%f206, %f205, %f205, %f331;
	ld.global.f32 	%f207, [%rd51+-7168];
	fma.rn.f32 	%f208, %f207, %f207, %f206;
	ld.global.f32 	%f209, [%rd51+-6144];
	fma.rn.f32 	%f210, %f209, %f209, %f208;
	ld.global.f32 	%f211, [%rd51+-5120];
	fma.rn.f32 	%f212, %f211, %f211, %f210;
	ld.global.f32 	%f213, [%rd51+-4096];
	fma.rn.f32 	%f214, %f213, %f213, %f212;
	ld.global.f32 	%f215, [%rd51+-3072];
	fma.rn.f32 	%f216, %f215, %f215, %f214;
	ld.global.f32 	%f217, [%rd51+-2048];
	fma.rn.f32 	%f218, %f217, %f217, %f216;
	ld.global.f32 	%f219, [%rd51+-1024];
	fma.rn.f32 	%f220, %f219, %f219, %f218;
	ld.global.f32 	%f221, [%rd51];
	fma.rn.f32 	%f222, %f221, %f221, %f220;
	ld.global.f32 	%f223, [%rd51+1024];
	fma.rn.f32 	%f224, %f223, %f223, %f222;
	ld.global.f32 	%f225, [%rd51+2048];
	fma.rn.f32 	%f226, %f225, %f225, %f224;
	ld.global.f32 	%f227, [%rd51+3072];
	fma.rn.f32 	%f228, %f227, %f227, %f226;
	ld.global.f32 	%f229, [%rd51+4096];
	fma.rn.f32 	%f230, %f229, %f229, %f228;
	ld.global.f32 	%f231, [%rd51+5120];
	fma.rn.f32 	%f232, %f231, %f231, %f230;
	ld.global.f32 	%f233, [%rd51+6144];
	fma.rn.f32 	%f234, %f233, %f233, %f232;
	ld.global.f32 	%f235, [%rd51+7168];
	fma.rn.f32 	%f331, %f235, %f235, %f234;
	add.s32 	%r160, %r160, 4096;
	add.s32 	%r158, %r158, 16;
	add.s64 	%rd51, %rd51, 16384;
	setp.ne.s32 	%p27, %r158, 0;
	@%p27 bra 	$L__BB36_9;
$L__BB36_10:
	setp.eq.s32 	%p28, %r6, 0;
	@%p28 bra 	$L__BB36_19;
	and.b32  	%r13, %r5, 7;
	setp.lt.u32 	%p29, %r6, 8;
	@%p29 bra 	$L__BB36_13;
	mul.wide.s32 	%rd45, %r160, 4;
	add.s64 	%rd46, %rd2, %rd45;
	ld.global.f32 	%f237, [%rd46];
	fma.rn.f32 	%f238, %f237, %f237, %f331;
	ld.global.f32 	%f239, [%rd46+1024];
	fma.rn.f32 	%f240, %f239, %f239, %f238;
	ld.global.f32 	%f241, [%rd46+2048];
	fma.rn.f32 	%f242, %f241, %f241, %f240;
	ld.global.f32 	%f243, [%rd46+3072];
	fma.rn.f32 	%f244, %f243, %f243, %f242;
	ld.global.f32 	%f245, [%rd46+4096];
	fma.rn.f32 	%f246, %f245, %f245, %f244;
	ld.global.f32 	%f247, [%rd46+5120];
	fma.rn.f32 	%f248, %f247, %f247, %f246;
	ld.global.f32 	%f249, [%rd46+6144];
	fma.rn.f32 	%f250, %f249, %f249, %f248;
	ld.global.f32 	%f251, [%rd46+7168];
	fma.rn.f32 	%f331, %f251, %f251, %f250;
	add.s32 	%r160, %r160, 2048;
$L__BB36_13:
	setp.eq.s32 	%p30, %r13, 0;
	@%p30 bra 	$L__BB36_19;
	and.b32  	%r16, %r5, 3;
	setp.lt.u32 	%p31, %r13, 4;
	@%p31 bra 	$L__BB36_16;
	mul.wide.s32 	%rd47, %r160, 4;
	add.s64 	%rd48, %rd2, %rd47;
	ld.global.f32 	%f253, [%rd48];
	fma.rn.f32 	%f254, %f253, %f253, %f331;
	ld.global.f32 	%f255, [%rd48+1024];
	fma.rn.f32 	%f256, %f255, %f255, %f254;
	ld.global.f32 	%f257, [%rd48+2048];
	fma.rn.f32 	%f258, %f257, %f257, %f256;
	ld.global.f32 	%f259, [%rd48+3072];
	fma.rn.f32 	%f331, %f259, %f259, %f258;
	add.s32 	%r160, %r160, 1024;
$L__BB36_16:
	setp.eq.s32 	%p32, %r16, 0;
	@%p32 bra 	$L__BB36_19;
	neg.s32 	%r163, %r16;
$L__BB36_18:
	.pragma "nounroll";
	mul.wide.s32 	%rd49, %r160, 4;
	add.s64 	%rd50, %rd2, %rd49;
	ld.global.f32 	%f260, [%rd50];
	fma.rn.f32 	%f331, %f260, %f260, %f331;
	add.s32 	%r160, %r160, 256;
	add.s32 	%r163, %r163, 1;
	setp.ne.s32 	%p33, %r163, 0;
	@%p33 bra 	$L__BB36_18;
$L__BB36_19:
	setp.lt.u64 	%p34, %rd19, 256;
	@%p34 bra 	$L__BB36_24;
	// begin inline asm
	mov.u32 %r125, %laneid;
	// end inline asm
	mov.b32 	%r127, %f331;
	mov.b32 	%r128, 1;
	mov.b32 	%r149, 31;
	mov.b32 	%r150, -1;
	// begin inline asm
	shfl.sync.down.b32 %r126, %r127, %r128, %r149, %r150;
	// end inline asm
	setp.gt.s32 	%p50, %r125, 30;
	mov.b32 	%f295, %r126;
	add.f32 	%f296, %f331, %f295;
	selp.f32 	%f297, %f331, %f296, %p50;
	mov.b32 	%r132, %f297;
	mov.b32 	%r133, 2;
	// begin inline asm
	shfl.sync.down.b32 %r131, %r132, %r133, %r149, %r150;
	// end inline asm
	setp.gt.s32 	%p51, %r125, 29;
	mov.b32 	%f298, %r131;
	add.f32 	%f299, %f297, %f298;
	selp.f32 	%f300, %f297, %f299, %p51;
	mov.b32 	%r137, %f300;
	mov.b32 	%r138, 4;
	// begin inline asm
	shfl.sync.down.b32 %r136, %r137, %r138, %r149, %r150;
	// end inline asm
	setp.gt.s32 	%p52, %r125, 27;
	mov.b32 	%f301, %r136;
	add.f32 	%f302, %f300, %f301;
	selp.f32 	%f303, %f300, %f302, %p52;
	mov.b32 	%r142, %f303;
	mov.b32 	%r143, 8;
	// begin inline asm
	shfl.sync.down.b32 %r141, %r142, %r143, %r149, %r150;
	// end inline asm
	setp.gt.s32 	%p53, %r125, 23;
	mov.b32 	%f304, %r141;
	add.f32 	%f305, %f303, %f304;
	selp.f32 	%f306, %f303, %f305, %p53;
	mov.b32 	%r147, %f306;
	mov.b32 	%r148, 16;
	// begin inline asm
	shfl.sync.down.b32 %r146, %r147, %r148, %r149, %r150;
	// end inline asm
	setp.gt.s32 	%p54, %r125, 15;
	mov.b32 	%f307, %r146;
	add.f32 	%f16, %f306, %f307;
	selp.f32 	%f343, %f306, %f16, %p54;
	setp.ne.s32 	%p55, %r125, 0;
	@%p55 bra 	$L__BB36_22;
	shr.u32 	%r151, %r2, 3;
	and.b32  	%r152, %r151, 124;
	mov.u32 	%r153, _ZZN3cub18CUB_300001_SM_10006detail6reduce28DeviceReduceSingleTileKernelINS2_10policy_hubIfyN4cuda3std3__44plusIfEEE10Policy1000EN6thrust24THRUST_300001_SM_1000_NS6detail15normal_iteratorINSD_10device_ptrIfEEEEPfyS9_ffN36_GLOBAL__N__9634dbb5_4_k_cu_daceece55local6squareIfEEEEvT0_T1_T2_T3_T4_T6_E12temp_storage;
	add.s32 	%r154, %r153, %r152;
	st.shared.f32 	[%r154+8], %f16;
$L__BB36_22:
	bar.sync 	0;
	setp.ne.s32 	%p56, %r2, 0;
	@%p56 bra 	$L__BB36_49;
	ld.shared.f32 	%f308, [_ZZN3cub18CUB_300001_SM_10006detail6reduce28DeviceReduceSingleTileKernelINS2_10policy_hubIfyN4cuda3std3__44plusIfEEE10Policy1000EN6thrust24THRUST_300001_SM_1000_NS6detail15normal_iteratorINSD_10device_ptrIfEEEEPfyS9_ffN36_GLOBAL__N__9634dbb5_4_k_cu_daceece55local6squareIfEEEEvT0_T1_T2_T3_T4_T6_E12temp_storage+12];
	add.f32 	%f309, %f343, %f308;
	ld.shared.f32 	%f310, [_ZZN3cub18CUB_300001_SM_10006detail6reduce28DeviceReduceSingleTileKernelINS2_10policy_hubIfyN4cuda3std3__44plusIfEEE10Policy1000EN6thrust24THRUST_300001_SM_1000_NS6detail15normal_iteratorINSD_10device_ptrIfEEEEPfyS9_ffN36_GLOBAL__N__9634dbb5_4_k_cu_daceece55local6squareIfEEEEvT0_T1_T2_T3_T4_T6_E12temp_storage+16];
	add.f32 	%f311, %f309, %f310;
	ld.shared.f32 	%f312, [_ZZN3cub18CUB_300001_SM_10006detail6reduce28DeviceReduceSingleTileKernelINS2_10policy_hubIfyN4cuda3std3__44plusIfEEE10Policy1000EN6thrust24THRUST_300001_SM_1000_NS6detail15normal_iteratorINSD_10device_ptrIfEEEEPfyS9_ffN36_GLOBAL__N__9634dbb5_4_k_cu_daceece55local6squareIfEEEEvT0_T1_T2_T3_T4_T6_E12temp_storage+20];
	add.f32 	%f313, %f311, %f312;
	ld.shared.f32 	%f314, [_ZZN3cub18CUB_300001_SM_10006detail6reduce28DeviceReduceSingleTileKernelINS2_10policy_hubIfyN4cuda3std3__44plusIfEEE10Policy1000EN6thrust24THRUST_300001_SM_1000_NS6detail15normal_iteratorINSD_10device_ptrIfEEEEPfyS9_ffN36_GLOBAL__N__9634dbb5_4_k_cu_daceece55local6squareIfEEEEvT0_T1_T2_T3_T4_T6_E12temp_storage+24];
	add.f32 	%f315, %f313, %f314;
	ld.shared.f32 	%f316, [_ZZN3cub18CUB_300001_SM_10006detail6reduce28DeviceReduceSingleTileKernelINS2_10policy_hubIfyN4cuda3std3__44plusIfEEE10Policy1000EN6thrust24THRUST_300001_SM_1000_NS6detail15normal_iteratorINSD_10device_ptrIfEEEEPfyS9_ffN36_GLOBAL__N__9634dbb5_4_k_cu_daceece55local6squareIfEEEEvT0_T1_T2_T3_T4_T6_E12temp_storage+28];
	add.f32 	%f317, %f315, %f316;
	ld.shared.f32 	%f318, [_ZZN3cub18CUB_300001_SM_10006detail6reduce28DeviceReduceSingleTileKernelINS2_10policy_hubIfyN4cuda3std3__44plusIfEEE10Policy1000EN6thrust24THRUST_300001_SM_1000_NS6detail15normal_iteratorINSD_10device_ptrIfEEEEPfyS9_ffN36_GLOBAL__N__9634dbb5_4_k_cu_daceece55local6squareIfEEEEvT0_T1_T2_T3_T4_T6_E12temp_storage+32];
	add.f32 	%f319, %f317, %f318;
	ld.shared.f32 	%f320, [_ZZN3cub18CUB_300001_SM_10006detail6reduce28DeviceReduceSingleTileKernelINS2_10policy_hubIfyN4cuda3std3__44plusIfEEE10Policy1000EN6thrust24THRUST_300001_SM_1000_NS6detail15normal_iteratorINSD_10device_ptrIfEEEEPfyS9_ffN36_GLOBAL__N__9634dbb5_4_k_cu_daceece55local6squareIfEEEEvT0_T1_T2_T3_T4_T6_E12temp_storage+36];
	add.f32 	%f343, %f319, %f320;
	bra.uni 	$L__BB36_49;
$L__BB36_24:
	// begin inline asm
	mov.u32 %r87, %laneid;
	// end inline asm
	and.b32  	%r113, %r2, 992;
	add.s32 	%r114, %r113, 32;
	setp.gt.u32 	%p35, %r114, %r1;
	not.b32 	%r115, %r113;
	add.s32 	%r116, %r1, %r115;
	selp.b32 	%r111, %r116, 31, %p35;
	mov.b32 	%r89, %f331;
	mov.b32 	%r90, 1;
	mov.b32 	%r112, -1;
	// begin inline asm
	shfl.sync.down.b32 %r88, %r89, %r90, %r111, %r112;
	// end inline asm
	setp.lt.s32 	%p36, %r87, %r111;
	mov.b32 	%f261, %r88;
	add.f32 	%f262, %f331, %f261;
	selp.f32 	%f263, %f262, %f331, %p36;
	mov.b32 	%r94, %f263;
	mov.b32 	%r95, 2;
	// begin inline asm
	shfl.sync.down.b32 %r93, %r94, %r95, %r111, %r112;
	// end inline asm
	add.s32 	%r117, %r87, 2;
	setp.gt.s32 	%p37, %r117, %r111;
	mov.b32 	%f264, %r93;
	add.f32 	%f265, %f263, %f264;
	selp.f32 	%f266, %f263, %f265, %p37;
	mov.b32 	%r99, %f266;
	mov.b32 	%r100, 4;
	// begin inline asm
	shfl.sync.down.b32 %r98, %r99, %r100, %r111, %r112;
	// end inline asm
	add.s32 	%r118, %r87, 4;
	setp.gt.s32 	%p38, %r118, %r111;
	mov.b32 	%f267, %r98;
	add.f32 	%f268, %f266, %f267;
	selp.f32 	%f269, %f266, %f268, %p38;
	mov.b32 	%r104, %f269;
	mov.b32 	%r105, 8;
	// begin inline asm
	shfl.sync.down.b32 %r103, %r104, %r105, %r111, %r112;
	// end inline asm
	add.s32 	%r119, %r87, 8;
	setp.gt.s32 	%p39, %r119, %r111;
	mov.b32 	%f270, %r103;
	add.f32 	%f271, %f269, %f270;
	selp.f32 	%f272, %f269, %f271, %p39;
	mov.b32 	%r109, %f272;
	mov.b32 	%r110, 16;
	// begin inline asm
	shfl.sync.down.b32 %r108, %r109, %r110, %r111, %r112;
	// end inline asm
	add.s32 	%r120, %r87, 16;
	setp.gt.s32 	%p40, %r120, %r111;
	mov.b32 	%f273, %r108;
	add.f32 	%f274, %f272, %f273;
	selp.f32 	%f343, %f272, %f274, %p40;
	setp.ne.s32 	%p41, %r87, 0;
	@%p41 bra 	$L__BB36_26;
	shr.u32 	%r121, %r2, 3;
	and.b32  	%r122, %r121, 124;
	mov.u32 	%r123, _ZZN3cub18CUB_300001_SM_10006detail6reduce28DeviceReduceSingleTileKernelINS2_10policy_hubIfyN4cuda3std3__44plusIfEEE10Policy1000EN6thrust24THRUST_300001_SM_1000_NS6detail15normal_iteratorINSD_10device_ptrIfEEEEPfyS9_ffN36_GLOBAL__N__9634dbb5_4_k_cu_daceece55local6squareIfEEEEvT0_T1_T2_T3_T4_T6_E12temp_storage;
	add.s32 	%r124, %r123, %r122;
	st.shared.f32 	[%r124+8], %f343;
$L__BB36_26:
	bar.sync 	0;
	setp.ne.s32 	%p42, %r2, 0;
	@%p42 bra 	$L__BB36_49;
	setp.gt.u64 	%p43, %rd19, 32;
	ld.shared.f32 	%f275, [_ZZN3cub18CUB_300001_SM_10006detail6reduce28DeviceReduceSingleTileKernelINS2_10policy_hubIfyN4cuda3std3__44plusIfEEE10Policy1000EN6thrust24THRUST_300001_SM_1000_NS6detail15normal_iteratorINSD_10device_ptrIfEEEEPfyS9_ffN36_GLOBAL__N__9634dbb5_4_k_cu_daceece55local6squareIfEEEEvT0_T1_T2_T3_T4_T6_E12temp_storage+12];
	add.f32 	%f276, %f343, %f275;
	selp.f32 	%f277, %f276, %f343, %p43;
	setp.gt.u64 	%p44, %rd19, 64;
	ld.shared.f32 	%f278, [_ZZN3cub18CUB_300001_SM_10006detail6reduce28DeviceReduceSingleTileKernelINS2_10policy_hubIfyN4cuda3std3__44plusIfEEE10Policy1000EN6thrust24THRUST_300001_SM_1000_NS6detail15normal_iteratorINSD_10device_ptrIfEEEEPfyS9_ffN36_GLOBAL__N__9634dbb5_4_k_cu_daceece55local6squareIfEEEEvT0_T1_T2_T3_T4_T6_E12temp_storage+16];
	add.f32 	%f279, %f278, %f277;
	selp.f32 	%f280, %f279, %f277, %p44;
	setp.gt.u64 	%p45, %rd19, 96;
	ld.shared.f32 	%f281, [_ZZN3cub18CUB_300001_SM_10006detail6reduce28DeviceReduceSingleTileKernelINS2_10policy_hubIfyN4cuda3std3__44plusIfEEE10Policy1000EN6thrust24THRUST_300001_SM_1000_NS6detail15normal_iteratorINSD_10device_ptrIfEEEEPfyS9_ffN36_GLOBAL__N__9634dbb5_4_k_cu_daceece55local6squareIfEEEEvT0_T1_T2_T3_T4_T6_E12temp_storage+20];
	add.f32 	%f282, %f281, %f280;
	selp.f32 	%f283, %f282, %f280, %p45;
	setp.gt.u64 	%p46, %rd19, 128;
	ld.shared.f32 	%f284, [_ZZN3cub18CUB_300001_SM_10006detail6reduce28DeviceReduceSingleTileKernelINS2_10policy_hubIfyN4cuda3std3__44plusIfEEE10Policy1000EN6thrust24THRUST_300001_SM_1000_NS6detail15normal_iteratorINSD_10device_ptrIfEEEEPfyS9_ffN36_GLOBAL__N__9634dbb5_4_k_cu_daceece55local6squareIfEEEEvT0_T1_T2_T3_T4_T6_E12temp_storage+24];
	add.f32 	%f285, %f284, %f283;
	selp.f32 	%f286, %f285, %f283, %p46;
	setp.gt.u64 	%p47, %rd19, 160;
	ld.shared.f32 	%f287, [_ZZN3cub18CUB_300001_SM_10006detail6reduce28DeviceReduceSingleTileKernelINS2_10policy_hubIfyN4cuda3std3__44plusIfEEE10Policy1000EN6thrust24THRUST_300001_SM_1000_NS6detail15normal_iteratorINSD_10device_ptrIfEEEEPfyS9_ffN36_GLOBAL__N__9634dbb5_4_k_cu_daceece55local6squareIfEEEEvT0_T1_T2_T3_T4_T6_E12temp_storage+28];
	add.f32 	%f288, %f287, %f286;
	selp.f32 	%f289, %f288, %f286, %p47;
	setp.gt.u64 	%p48, %rd19, 192;
	ld.shared.f32 	%f290, [_ZZN3cub18CUB_300001_SM_10006detail6reduce28DeviceReduceSingleTileKernelINS2_10policy_hubIfyN4cuda3std3__44plusIfEEE10Policy1000EN6thrust24THRUST_300001_SM_1000_NS6detail15normal_iteratorINSD_10device_ptrIfEEEEPfyS9_ffN36_GLOBAL__N__9634dbb5_4_k_cu_daceece55local6squareIfEEEEvT0_T1_T2_T3_T4_T6_E12temp_storage+32];
	add.f32 	%f291, %f290, %f289;
	selp.f32 	%f292, %f291, %f289, %p48;
	setp.gt.u64 	%p49, %rd19, 224;
	ld.shared.f32 	%f293, [_ZZN3cub18CUB_300001_SM_10006detail6reduce28DeviceReduceSingleTileKernelINS2_10policy_hubIfyN4cuda3std3__44plusIfEEE10Policy1000EN6thrust24THRUST_300001_SM_1000_NS6detail15normal_iteratorINSD_10device_ptrIfEEEEPfyS9_ffN36_GLOBAL__N__9634dbb5_4_k_cu_daceece55local6squareIfEEEEvT0_T1_T2_T3_T4_T6_E12temp_storage+36];
	add.f32 	%f294, %f293, %f292;
	selp.f32 	%f343, %f294, %f292, %p49;
	bra.uni 	$L__BB36_49;
$L__BB36_28:
	mov.u32 	%r24, %tid.x;
	cvt.u64.u32 	%rd6, %r24;
	mul.wide.u32 	%rd22, %r24, 4;
	add.s64 	%rd7, %rd2, %rd22;
	ld.global.f32 	%f43, [%rd7];
	ld.global.f32 	%f44, [%rd7+1024];
	mul.f32 	%f45, %f44, %f44;
	ld.global.f32 	%f46, [%rd7+2048];
	ld.global.f32 	%f47, [%rd7+3072];
	mul.f32 	%f48, %f47, %f47;
	ld.global.f32 	%f49, [%rd7+4096];
	ld.global.f32 	%f50, [%rd7+5120];
	mul.f32 	%f51, %f50, %f50;
	ld.global.f32 	%f52, [%rd7+6144];
	ld.global.f32 	%f53, [%rd7+7168];
	mul.f32 	%f54, %f53, %f53;
	ld.global.f32 	%f55, [%rd7+8192];
	ld.global.f32 	%f56, [%rd7+9216];
	mul.f32 	%f57, %f56, %f56;
	ld.global.f32 	%f58, [%rd7+10240];
	ld.global.f32 	%f59, [%rd7+11264];
	mul.f32 	%f60, %f59, %f59;
	ld.global.f32 	%f61, [%rd7+12288];
	ld.global.f32 	%f62, [%rd7+13312];
	mul.f32 	%f63, %f62, %f62;
	ld.global.f32 	%f64, [%rd7+14336];
	ld.global.f32 	%f65, [%rd7+15360];
	mul.f32 	%f66, %f65, %f65;
	fma.rn.f32 	%f67, %f43, %f43, %f45;
	fma.rn.f32 	%f68, %f46, %f46, %f48;
	fma.rn.f32 	%f69, %f49, %f49, %f51;
	fma.rn.f32 	%f70, %f52, %f52, %f54;
	fma.rn.f32 	%f71, %f55, %f55, %f57;
	fma.rn.f32 	%f72, %f58, %f58, %f60;
	fma.rn.f32 	%f73, %f61, %f61, %f63;
	fma.rn.f32 	%f74, %f64, %f64, %f66;
	add.f32 	%f75, %f67, %f68;
	add.f32 	%f76, %f69, %f70;
	add.f32 	%f77, %f71, %f72;
	add.f32 	%f78, %f73, %f74;
	add.f32 	%f79, %f75, %f76;
	add.f32 	%f80, %f77, %f78;
	add.f32 	%f342, %f79, %f80;
	add.s64 	%rd8, %rd19, -4096;
	setp.lt.u64 	%p3, %rd8, 4096;
	mov.b64 	%rd53, 4096;
	@%p3 bra 	$L__BB36_32;
	mov.b64 	%rd53, 4096;
$L__BB36_30:
	shl.b64 	%rd24, %rd53, 2;
	add.s64 	%rd25, %rd7, %rd24;
	ld.global.f32 	%f81, [%rd25];
	ld.global.f32 	%f82, [%rd25+1024];
	ld.global.f32 	%f83, [%rd25+2048];
	mul.f32 	%f84, %f83, %f83;
	ld.global.f32 	%f85, [%rd25+3072];
	ld.global.f32 	%f86, [%rd25+4096];
	mul.f32 	%f87, %f86, %f86;
	ld.global.f32 	%f88, [%rd25+5120];
	ld.global.f32 	%f89, [%rd25+6144];
	mul.f32 	%f90, %f89, %f89;
	ld.global.f32 	%f91, [%rd25+7168];
	ld.global.f32 	%f92, [%rd25+8192];
	mul.f32 	%f93, %f92, %f92;
	ld.global.f32 	%f94, [%rd25+9216];
	ld.global.f32 	%f95, [%rd25+10240];
	mul.f32 	%f96, %f95, %f95;
	ld.global.f32 	%f97, [%rd25+11264];
	ld.global.f32 	%f98, [%rd25+12288];
	mul.f32 	%f99, %f98, %f98;
	ld.global.f32 	%f100, [%rd25+13312];
	ld.global.f32 	%f101, [%rd25+14336];
	mul.f32 	%f102, %f101, %f101;
	ld.global.f32 	%f103, [%rd25+15360];
	fma.rn.f32 	%f104, %f81, %f81, %f342;
	fma.rn.f32 	%f105, %f82, %f82, %f84;
	fma.rn.f32 	%f106, %f85, %f85, %f87;
	fma.rn.f32 	%f107, %f88, %f88, %f90;
	fma.rn.f32 	%f108, %f91, %f91, %f93;
	fma.rn.f32 	%f109, %f94, %f94, %f96;
	fma.rn.f32 	%f110, %f97, %f97, %f99;
	fma.rn.f32 	%f111, %f100, %f100, %f102;
	add.f32 	%f112, %f104, %f105;
	add.f32 	%f113, %f106, %f107;
	add.f32 	%f114, %f108, %f109;
	add.f32 	%f115, %f110, %f111;
	add.f32 	%f116, %f112, %f113;
	add.f32 	%f117, %f114, %f115;
	add.f32 	%f118, %f116, %f117;
	fma.rn.f32 	%f342, %f103, %f103, %f118;
	sub.s64 	%rd26, %rd19, %rd53;
	setp.lt.u64 	%p4, %rd26, 4096;
	@%p4 bra 	$L__BB36_45;
	add.s64 	%rd53, %rd53, 4096;
	setp.le.u64 	%p5, %rd53, %rd8;
	@%p5 bra 	$L__BB36_30;
$L__BB36_32:
	setp.le.u64 	%p6, %rd19, %rd53;
	cvt.u32.u64 	%r42, %rd53;
	cvt.u32.u64 	%r43, %rd19;
	sub.s32 	%r44, %r43, %r42;
	setp.ge.s32 	%p7, %r24, %r44;
	or.pred  	%p8, %p6, %p7;
	@%p8 bra 	$L__BB36_45;
	not.b32 	%r47, %r24;
	add.s32 	%r48, %r47, %r43;
	sub.s32 	%r50, %r48, %r42;
	shr.u32 	%r51, %r50, 8;
	add.s32 	%r25, %r51, 1;
	and.b32  	%r26, %r25, 15;
	setp.lt.u32 	%p9, %r50, 3840;
	mov.u32 	%r167, %r24;
	@%p9 bra 	$L__BB36_36;
	and.b32  	%r52, %r25, 33554416;
	neg.s32 	%r165, %r52;
	add.s64 	%rd27, %rd53, %rd6;
	shl.b64 	%rd28, %rd27, 2;
	add.s64 	%rd29, %rd28, %rd2;
	add.s64 	%rd54, %rd29, 8192;
	mov.u32 	%r167, %r24;
$L__BB36_35:
	.pragma "nounroll";
	ld.global.f32 	%f120, [%rd54+-8192];
	fma.rn.f32 	%f121, %f120, %f120, %f342;
	ld.global.f32 	%f122, [%rd54+-7168];
	fma.rn.f32 	%f123, %f122, %f122, %f121;
	ld.global.f32 	%f124, [%rd54+-6144];
	fma.rn.f32 	%f125, %f124, %f124, %f123;
	ld.global.f32 	%f126, [%rd54+-5120];
	fma.rn.f32 	%f127, %f126, %f126, %f125;
	ld.global.f32 	%f128, [%rd54+-4096];
	fma.rn.f32 	%f129, %f128, %f128, %f127;
	ld.global.f32 	%f130, [%rd54+-3072];
	fma.rn.f32 	%f131, %f130, %f130, %f129;
	ld.global.f32 	%f132, [%rd54+-2048];
	fma.rn.f32 	%f133, %f132, %f132, %f131;
	ld.global.f32 	%f134, [%rd54+-1024];
	fma.rn.f32 	%f135, %f134, %f134, %f133;
	ld.global.f32 	%f136, [%rd54];
	fma.rn.f32 	%f137, %f136, %f136, %f135;
	ld.global.f32 	%f138, [%rd54+1024];
	fma.rn.f32 	%f139, %f138, %f138, %f137;
	ld.global.f32 	%f140, [%rd54+2048];
	fma.rn.f32 	%f141, %f140, %f140, %f139;
	ld.global.f32 	%f142, [%rd54+3072];
	fma.rn.f32 	%f143, %f142, %f142, %f141;
	ld.global.f32 	%f144, [%rd54+4096];
	fma.rn.f32 	%f145, %f144, %f144, %f143;
	ld.global.f32 	%f146, [%rd54+5120];
	fma.rn.f32 	%f147, %f146, %f146, %f145;
	ld.global.f32 	%f148, [%rd54+6144];
	fma.rn.f32 	%f149, %f148, %f148, %f147;
	ld.global.f32 	%f150, [%rd54+7168];
	fma.rn.f32 	%f342, %f150, %f150, %f149;
	add.s32 	%r167, %r167, 4096;
	add.s32 	%r165, %r165, 16;
	add.s64 	%rd54, %rd54, 16384;
	setp.ne.s32 	%p10, %r165, 0;
	@%p10 bra 	$L__BB36_35;
$L__BB36_36:
	setp.eq.s32 	%p11, %r26, 0;
	@%p11 bra 	$L__BB36_45;
	and.b32  	%r33, %r25, 7;
	setp.lt.u32 	%p12, %r26, 8;
	@%p12 bra 	$L__BB36_39;
	cvt.u64.u32 	%rd30, %r167;
	add.s64 	%rd31, %rd53, %rd30;
	shl.b64 	%rd32, %rd31, 2;
	add.s64 	%rd33, %rd2, %rd32;
	ld.global.f32 	%f152, [%rd33];
	fma.rn.f32 	%f153, %f152, %f152, %f342;
	ld.global.f32 	%f154, [%rd33+1024];
	fma.rn.f32 	%f155, %f154, %f154, %f153;
	ld.global.f32 	%f156, [%rd33+2048];
	fma.rn.f32 	%f157, %f156, %f156, %f155;
	ld.global.f32 	%f158, [%rd33+3072];
	fma.rn.f32 	%f159, %f158, %f158, %f157;
	ld.global.f32 	%f160, [%rd33+4096];
	fma.rn.f32 	%f161, %f160, %f160, %f159;
	ld.global.f32 	%f162, [%rd33+5120];
	fma.rn.f32 	%f163, %f162, %f162, %f161;
	ld.global.f32 	%f164, [%rd33+6144];
	fma.rn.f32 	%f165, %f164, %f164, %f163;
	ld.global.f32 	%f166, [%rd33+7168];
	fma.rn.f32 	%f342, %f166, %f166, %f165;
	add.s32 	%r167, %r167, 2048;
$L__BB36_39:
	setp.eq.s32 	%p13, %r33, 0;
	@%p13 bra 	$L__BB36_45;
	and.b32  	%r36, %r25, 3;
	setp.lt.u32 	%p14, %r33, 4;
	@%p14 bra 	$L__BB36_42;
	cvt.u64.u32 	%rd34, %r167;
	add.s64 	%rd35, %rd53, %rd34;
	shl.b64 	%rd36, %rd35, 2;
	add.s64 	%rd37, %rd2, %rd36;
	ld.global.f32 	%f168, [%rd37];
	fma.rn.f32 	%f169, %f168, %f168, %f342;
	ld.global.f32 	%f170, [%rd37+1024];
	fma.rn.f32 	%f171, %f170, %f170, %f169;
	ld.global.f32 	%f172, [%rd37+2048];
	fma.rn.f32 	%f173, %f172, %f172, %f171;
	ld.global.f32 	%f174, [%rd37+3072];
	fma.rn.f32 	%f342, %f174, %f174, %f173;
	add.s32 	%r167, %r167, 1024;
$L__BB36_42:
	setp.eq.s32 	%p15, %r36, 0;
	@%p15 bra 	$L__BB36_45;
	cvt.u64.u32 	%rd38, %r167;
	add.s64 	%rd39, %rd53, %rd38;
	shl.b64 	%rd40, %rd39, 2;
	add.s64 	%rd55, %rd2, %rd40;
	neg.s32 	%r170, %r36;
$L__BB36_44:
	.pragma "nounroll";
	ld.global.f32 	%f175, [%rd55];
	fma.rn.f32 	%f342, %f175, %f175, %f342;
	add.s64 	%rd55, %rd55, 1024;
	add.s32 	%r170, %r170, 1;
	setp.ne.s32 	%p16, %r170, 0;
	@%p16 bra 	$L__BB36_44;
$L__BB36_45:
	// begin inline asm
	mov.u32 %r53, %laneid;
	// end inline asm
	mov.b32 	%r55, %f342;
	mov.b32 	%r56, 1;
	mov.b32 	%r77, 31;
	mov.b32 	%r78, -1;
	// begin inline asm
	shfl.sync.down.b32 %r54, %r55, %r56, %r77, %r78;
	// end inline asm
	setp.gt.s32 	%p17, %r53, 30;
	mov.b32 	%f176, %r54;
	add.f32 	%f177, %f342, %f176;
	selp.f32 	%f178, %f342, %f177, %p17;
	mov.b32 	%r60, %f178;
	mov.b32 	%r61, 2;
	// begin inline asm
	shfl.sync.down.b32 %r59, %r60, %r61, %r77, %r78;
	// end inline asm
	setp.gt.s32 	%p18, %r53, 29;
	mov.b32 	%f179, %r59;
	add.f32 	%f180, %f178, %f179;
	selp.f32 	%f181, %f178, %f180, %p18;
	mov.b32 	%r65, %f181;
	mov.b32 	%r66, 4;
	// begin inline asm
	shfl.sync.down.b32 %r64, %r65, %r66, %r77, %r78;
	// end inline asm
	setp.gt.s32 	%p19, %r53, 27;
	mov.b32 	%f182, %r64;
	add.f32 	%f183, %f181, %f182;
	selp.f32 	%f184, %f181, %f183, %p19;
	mov.b32 	%r70, %f184;
	mov.b32 	%r71, 8;
	// begin inline asm
	shfl.sync.down.b32 %r69, %r70, %r71, %r77, %r78;
	// end inline asm
	setp.gt.s32 	%p20, %r53, 23;
	mov.b32 	%f185, %r69;
	add.f32 	%f186, %f184, %f185;
	selp.f32 	%f187, %f184, %f186, %p20;
	mov.b32 	%r75, %f187;
	mov.b32 	%r76, 16;
	// begin inline asm
	shfl.sync.down.b32 %r74, %r75, %r76, %r77, %r78;
	// end inline asm
	setp.gt.s32 	%p21, %r53, 15;
	mov.b32 	%f188, %r74;
	add.f32 	%f38, %f187, %f188;
	selp.f32 	%f343, %f187, %f38, %p21;
	setp.ne.s32 	%p22, %r53, 0;
	@%p22 bra 	$L__BB36_47;
	shr.u32 	%r79, %r24, 3;
	and.b32  	%r80, %r79, 124;
	mov.u32 	%r81, _ZZN3cub18CUB_300001_SM_10006detail6reduce28DeviceReduceSingleTileKernelINS2_10policy_hubIfyN4cuda3std3__44plusIfEEE10Policy1000EN6thrust24THRUST_300001_SM_1000_NS6detail15normal_iteratorINSD_10device_ptrIfEEEEPfyS9_ffN36_GLOBAL__N__9634dbb5_4_k_cu_daceece55local6squareIfEEEEvT0_T1_T2_T3_T4_T6_E12temp_storage;
	add.s32 	%r82, %r81, %r80;
	st.shared.f32 	[%r82+8], %f38;
$L__BB36_47:
	bar.sync 	0;
	setp.ne.s32 	%p23, %r24, 0;
	@%p23 bra 	$L__BB36_49;
	ld.shared.f32 	%f189, [_ZZN3cub18CUB_300001_SM_10006detail6reduce28DeviceReduceSingleTileKernelINS2_10policy_hubIfyN4cuda3std3__44plusIfEEE10Policy1000EN6thrust24THRUST_300001_SM_1000_NS6detail15normal_iteratorINSD_10device_ptrIfEEEEPfyS9_ffN36_GLOBAL__N__9634dbb5_4_k_cu_daceece55local6squareIfEEEEvT0_T1_T2_T3_T4_T6_E12temp_storage+12];
	add.f32 	%f190, %f343, %f189;
	ld.shared.f32 	%f191, [_ZZN3cub18CUB_300001_SM_10006detail6reduce28DeviceReduceSingleTileKernelINS2_10policy_hubIfyN4cuda3std3__44plusIfEEE10Policy1000EN6thrust24THRUST_300001_SM_1000_NS6detail15normal_iteratorINSD_10device_ptrIfEEEEPfyS9_ffN36_GLOBAL__N__9634dbb5_4_k_cu_daceece55local6squareIfEEEEvT0_T1_T2_T3_T4_T6_E12temp_storage+16];
	add.f32 	%f192, %f190, %f191;
	ld.shared.f32 	%f193, [_ZZN3cub18CUB_300001_SM_10006detail6reduce28DeviceReduceSingleTileKernelINS2_10policy_hubIfyN4cuda3std3__44plusIfEEE10Policy1000EN6thrust24THRUST_300001_SM_1000_NS6detail15normal_iteratorINSD_10device_ptrIfEEEEPfyS9_ffN36_GLOBAL__N__9634dbb5_4_k_cu_daceece55local6squareIfEEEEvT0_T1_T2_T3_T4_T6_E12temp_storage+20];
	add.f32 	%f194, %f192, %f193;
	ld.shared.f32 	%f195, [_ZZN3cub18CUB_300001_SM_10006detail6reduce28DeviceReduceSingleTileKernelINS2_10policy_hubIfyN4cuda3std3__44plusIfEEE10Policy1000EN6thrust24THRUST_300001_SM_1000_NS6detail15normal_iteratorINSD_10device_ptrIfEEEEPfyS9_ffN36_GLOBAL__N__9634dbb5_4_k_cu_daceece55local6squareIfEEEEvT0_T1_T2_T3_T4_T6_E12temp_storage+24];
	add.f32 	%f196, %f194, %f195;
	ld.shared.f32 	%f197, [_ZZN3cub18CUB_300001_SM_10006detail6reduce28DeviceReduceSingleTileKernelINS2_10policy_hubIfyN4cuda3std3__44plusIfEEE10Policy1000EN6thrust24THRUST_300001_SM_1000_NS6detail15normal_iteratorINSD_10device_ptrIfEEEEPfyS9_ffN36_GLOBAL__N__9634dbb5_4_k_cu_daceece55local6squareIfEEEEvT0_T1_T2_T3_T4_T6_E12temp_storage+28];
	add.f32 	%f198, %f196, %f197;
	ld.shared.f32 	%f199, [_ZZN3cub18CUB_300001_SM_10006detail6reduce28DeviceReduceSingleTileKernelINS2_10policy_hubIfyN4cuda3std3__44plusIfEEE10Policy1000EN6thrust24THRUST_300001_SM_1000_NS6detail15normal_iteratorINSD_10device_ptrIfEEEEPfyS9_ffN36_GLOBAL__N__9634dbb5_4_k_cu_daceece55local6squareIfEEEEvT0_T1_T2_T3_T4_T6_E12temp_storage+32];
	add.f32 	%f200, %f198, %f199;
	ld.shared.f32 	%f201, [_ZZN3cub18CUB_300001_SM_10006detail6reduce28DeviceReduceSingleTileKernelINS2_10policy_hubIfyN4cuda3std3__44plusIfEEE10Policy1000EN6thrust24THRUST_300001_SM_1000_NS6detail15normal_iteratorINSD_10device_ptrIfEEEEPfyS9_ffN36_GLOBAL__N__9634dbb5_4_k_cu_daceece55local6squareIfEEEEvT0_T1_T2_T3_T4_T6_E12temp_storage+36];
	add.f32 	%f343, %f200, %f201;
$L__BB36_49:
	mov.u32 	%r155, %tid.x;
	setp.ne.s32 	%p57, %r155, 0;
	@%p57 bra 	$L__BB36_51;
	add.f32 	%f321, %f42, %f343;
	st.global.f32 	[%rd1], %f321;
$L__BB36_51:
	ret;

}
.entry _ZN3cub18CUB_300001_SM_10006detail6reduce18DeviceReduceKernelINS2_10policy_hubIfyN4cuda3std3__44plusIfEEE10Policy1000EN6thrust24THRUST_300001_SM_1000_NS6detail15normal_iteratorINSD_10device_ptrIfEEEEyS9_fN36_GLOBAL__N__9634dbb5_4_k_cu_daceece55local6squareIfEEEEvT0_PT3_T1_NS0_13GridEvenShareISQ_EET2_T4_(
	.param .align 8 .b8 _ZN3cub18CUB_300001_SM_10006detail6reduce18DeviceReduceKernelINS2_10policy_hubIfyN4cuda3std3__44plusIfEEE10Policy1000EN6thrust24THRUST_300001_SM_1000_NS6detail15normal_iteratorINSD_10device_ptrIfEEEEyS9_fN36_GLOBAL__N__9634dbb5_4_k_cu_daceece55local6squareIfEEEEvT0_PT3_T1_NS0_13GridEvenShareISQ_EET2_T4__param_0[8],
	.param .u64 .ptr .align 1 _ZN3cub18CUB_300001_SM_10006detail6reduce18DeviceReduceKernelINS2_10policy_hubIfyN4cuda3std3__44plusIfEEE10Policy1000EN6thrust24THRUST_300001_SM_1000_NS6detail15normal_iteratorINSD_10device_ptrIfEEEEyS9_fN36_GLOBAL__N__9634dbb5_4_k_cu_daceece55local6squareIfEEEEvT0_PT3_T1_NS0_13GridEvenShareISQ_EET2_T4__param_1,
	.param .u64 _ZN3cub18CUB_300001_SM_10006detail6reduce18DeviceReduceKernelINS2_10policy_hubIfyN4cuda3std3__44plusIfEEE10Policy1000EN6thrust24THRUST_300001_SM_1000_NS6detail15normal_iteratorINSD_10device_ptrIfEEEEyS9_fN36_GLOBAL__N__9634dbb5_4_k_cu_daceece55local6squareIfEEEEvT0_PT3_T1_NS0_13GridEvenShareISQ_EET2_T4__param_2,
	.param .align 8 .b8 _ZN3cub18CUB_300001_SM_10006detail6reduce18DeviceReduceKernelINS2_10policy_hubIfyN4cuda3std3__44plusIfEEE10Policy1000EN6thrust24THRUST_300001_SM_1000_NS6detail15normal_iteratorINSD_10device_ptrIfEEEEyS9_fN36_GLOBAL__N__9634dbb5_4_k_cu_daceece55local6squareIfEEEEvT0_PT3_T1_NS0_13GridEvenShareISQ_EET2_T4__param_3[72],
	.param .align 1 .b8 _ZN3cub18CUB_300001_SM_10006detail6reduce18DeviceReduceKernelINS2_10policy_hubIfyN4cuda3std3__44plusIfEEE10Policy1000EN6thrust24THRUST_300001_SM_1000_NS6detail15normal_iteratorINSD_10device_ptrIfEEEEyS9_fN36_GLOBAL__N__9634dbb5_4_k_cu_daceece55local6squareIfEEEEvT0_PT3_T1_NS0_13GridEvenShareISQ_EET2_T4__param_4[1],
	.param .align 1 .b8 _ZN3cub18CUB_300001_SM_10006detail6reduce18DeviceReduceKernelINS2_10policy_hubIfyN4cuda3std3__44plusIfEEE10Policy1000EN6thrust24THRUST_300001_SM_1000_NS6detail15normal_iteratorINSD_10device_ptrIfEEEEyS9_fN36_GLOBAL__N__9634dbb5_4_k_cu_daceece55local6squareIfEEEEvT0_PT3_T1_NS0_13GridEvenShareISQ_EET2_T4__param_5[1]
)
.maxntid 256
{
	.reg .pred 	%p<57>;
	.reg .b16 	%rs<4>;
	.reg .b32 	%r<205>;
	.reg .b32 	%f<340>;
	.reg .b64 	%rd<74>;
	// demoted variable
	.shared .align 4 .b8 _ZZN3cub18CUB_300001_SM_10006detail6reduce18DeviceReduceKernelINS2_10policy_hubIfyN4cuda3std3__44plusIfEEE10Policy1000EN6thrust24THRUST_300001_SM_1000_NS6detail15normal_iteratorINSD_10device_ptrIfEEEEyS9_fN36_GLOBAL__N__9634dbb5_4_k_cu_daceece55local6squareIfEEEEvT0_PT3_T1_NS0_13GridEvenShareISQ_EET2_T4_E12temp_storage[44];
	ld.param.u64 	%rd1, [_ZN3cub18CUB_300001_SM_10006detail6reduce18DeviceReduceKernelINS2_10policy_hubIfyN4cuda3std3__44plusIfEEE10Policy1000EN6thrust24THRUST_300001_SM_1000_NS6detail15normal_iteratorINSD_10device_ptrIfEEEEyS9_fN36_GLOBAL__N__9634dbb5_4_k_cu_daceece55local6squareIfEEEEvT0_PT3_T1_NS0_13GridEvenShareISQ_EET2_T4__param_3+32];
	ld.param.u32 	%r1, [_ZN3cub18CUB_300001_SM_10006detail6reduce18DeviceReduceKernelINS2_10policy_hubIfyN4cuda3std3__44plusIfEEE10Policy1000EN6thrust24THRUST_300001_SM_1000_NS6detail15normal_iteratorINSD_10device_ptrIfEEEEyS9_fN36_GLOBAL__N__9634dbb5_4_k_cu_daceece55local6squareIfEEEEvT0_PT3_T1_NS0_13GridEvenShareISQ_EET2_T4__param_3+40];
	ld.param.u64 	%rd25, [_ZN3cub18CUB_300001_SM_10006detail6reduce18DeviceReduceKernelINS2_10policy_hubIfyN4cuda3std3__44plusIfEEE10Policy1000EN6thrust24THRUST_300001_SM_1000_NS6detail15normal_iteratorINSD_10device_ptrIfEEEEyS9_fN36_GLOBAL__N__9634dbb5_4_k_cu_daceece55local6squareIfEEEEvT0_PT3_T1_NS0_13GridEvenShareISQ_EET2_T4__param_0];
	ld.param.u64 	%rd24, [_ZN3cub18CUB_300001_SM_10006detail6reduce18DeviceReduceKernelINS2_10policy_hubIfyN4cuda3std3__44plusIfEEE10Policy1000EN6thrust24THRUST_300001_SM_1000_NS6detail15normal_iteratorINSD_10device_ptrIfEEEEyS9_fN36_GLOBAL__N__9634dbb5_4_k_cu_daceece55local6squareIfEEEEvT0_PT3_T1_NS0_13GridEvenShareISQ_EET2_T4__param_1];
	cvta.to.global.u64 	%rd2, %rd25;
	mov.u32 	%r2, %ctaid.x;
	shl.b32 	%r50, %r1, 12;
	cvt.s64.s32 	%rd3, %r50;
	shl.b32 	%r51, %r2, 12;
	cvt.u64.u32 	%rd4, %r51;
	sub.s64 	%rd5, %rd1, %rd4;
	setp.gt.u64 	%p1, %rd5, 4095;
	@%p1 bra 	$L__BB37_25;
	cvt.u32.u64 	%r111, %rd4;
	cvt.u32.u64 	%r3, %rd1;
	sub.s32 	%r4, %r3, %r111;
	mov.u32 	%r5, %tid.x;
	setp.ge.s32 	%p23, %r5, %r4;
	mov.f32 	%f328, 0f00000000;
	mov.u32 	%r192, %r5;
	@%p23 bra 	$L__BB37_3;
	add.s32 	%r113, %r111, %r5;
	mul.wide.u32 	%rd48, %r113, 4;
	add.s64 	%rd49, %rd2, %rd48;
	ld.global.f32 	%f201, [%rd49];
	mul.f32 	%f328, %f201, %f201;
	add.s32 	%r192, %r5, 256;
$L__BB37_3:
	setp.ge.s32 	%p24, %r192, %r4;
	@%p24 bra 	$L__BB37_16;
	not.b32 	%r115, %r192;
	add.s32 	%r116, %r115, %r3;
	sub.s32 	%r117, %r116, %r111;
	shr.u32 	%r118, %r117, 8;
	add.s32 	%r8, %r118, 1;
	and.b32  	%r9, %r8, 15;
	setp.lt.u32 	%p25, %r117, 3840;
	@%p25 bra 	$L__BB37_7;
	and.b32  	%r119, %r8, 33554416;
	neg.s32 	%r190, %r119;
	mul.wide.u32 	%rd50, %r2, 16384;
	mul.wide.u32 	%rd51, %r192, 4;
	or.b64  	%rd52, %rd50, %rd51;
	add.s64 	%rd53, %rd52, %rd2;
	add.s64 	%rd68, %rd53, 8192;
$L__BB37_6:
	.pragma "nounroll";
	ld.global.f32 	%f203, [%rd68+-8192];
	fma.rn.f32 	%f204, %f203, %f203, %f328;
	ld.global.f32 	%f205, [%rd68+-7168];
	fma.rn.f32 	%f206, %f205, %f205, %f204;
	ld.global.f32 	%f207, [%rd68+-6144];
	fma.rn.f32 	%f208, %f207, %f207, %f206;
	ld.global.f32 	%f209, [%rd68+-5120];
	fma.rn.f32 	%f210, %f209, %f209, %f208;
	ld.global.f32 	%f211, [%rd68+-4096];
	fma.rn.f32 	%f212, %f211, %f211, %f210;
	ld.global.f32 	%f213, [%rd68+-3072];
	fma.rn.f32 	%f214, %f213, %f213, %f212;
	ld.global.f32 	%f215, [%rd68+-2048];
	fma.rn.f32 	%f216, %f215, %f215, %f214;
	ld.global.f32 	%f217, [%rd68+-1024];
	fma.rn.f32 	%f218, %f217, %f217, %f216;
	ld.global.f32 	%f219, [%rd68];
	fma.rn.f32 	%f220, %f219, %f219, %f218;
	ld.global.f32 	%f221, [%rd68+1024];
	fma.rn.f32 	%f222, %f221, %f221, %f220;
	ld.global.f32 	%f223, [%rd68+2048];
	fma.rn.f32 	%f224, %f223, %f223, %f222;
	ld.global.f32 	%f225, [%rd68+3072];
	fma.rn.f32 	%f226, %f225, %f225, %f224;
	ld.global.f32 	%f227, [%rd68+4096];
	fma.rn.f32 	%f228, %f227, %f227, %f226;
	ld.global.f32 	%f229, [%rd68+5120];
	fma.rn.f32 	%f230, %f229, %f229, %f228;
	ld.global.f32 	%f231, [%rd68+6144];
	fma.rn.f32 	%f232, %f231, %f231, %f230;
	ld.global.f32 	%f233, [%rd68+7168];
	fma.rn.f32 	%f328, %f233, %f233, %f232;
	add.s32 	%r192, %r192, 4096;
	add.s32 	%r190, %r190, 16;
	add.s64 	%rd68, %rd68, 16384;
	setp.ne.s32 	%p26, %r190, 0;
	@%p26 bra 	$L__BB37_6;
$L__BB37_7:
	setp.eq.s32 	%p27, %r9, 0;
	@%p27 bra 	$L__BB37_16;
	and.b32  	%r16, %r8, 7;
	setp.lt.u32 	%p28, %r9, 8;
	@%p28 bra 	$L__BB37_10;
	cvt.s64.s32 	%rd54, %r192;
	add.s64 	%rd55, %rd54, %rd4;
	shl.b64 	%rd56, %rd55, 2;
	add.s64 	%rd57, %rd2, %rd56;
	ld.global.f32 	%f235, [%rd57];
	fma.rn.f32 	%f236, %f235, %f235, %f328;
	ld.global.f32 	%f237, [%rd57+1024];
	fma.rn.f32 	%f238, %f237, %f237, %f236;
	ld.global.f32 	%f239, [%rd57+2048];
	fma.rn.f32 	%f240, %f239, %f239, %f238;
	ld.global.f32 	%f241, [%rd57+3072];
	fma.rn.f32 	%f242, %f241, %f241, %f240;
	ld.global.f32 	%f243, [%rd57+4096];
	fma.rn.f32 	%f244, %f243, %f243, %f242;
	ld.global.f32 	%f245, [%rd57+5120];
	fma.rn.f32 	%f246, %f245, %f245, %f244;
	ld.global.f32 	%f247, [%rd57+6144];
	fma.rn.f32 	%f248, %f247, %f247, %f246;
	ld.global.f32 	%f249, [%rd57+7168];
	fma.rn.f32 	%f328, %f249, %f249, %f248;
	add.s32 	%r192, %r192, 2048;
$L__BB37_10:
	setp.eq.s32 	%p29, %r16, 0;
	@%p29 bra 	$L__BB37_16;
	and.b32  	%r19, %r8, 3;
	setp.lt.u32 	%p30, %r16, 4;
	@%p30 bra 	$L__BB37_13;
	cvt.s64.s32 	%rd58, %r192;
	add.s64 	%rd59, %rd58, %rd4;
	shl.b64 	%rd60, %rd59, 2;
	add.s64 	%rd61, %rd2, %rd60;
	ld.global.f32 	%f251, [%rd61];
	fma.rn.f32 	%f252, %f251, %f251, %f328;
	ld.global.f32 	%f253, [%rd61+1024];
	fma.rn.f32 	%f254, %f253, %f253, %f252;
	ld.global.f32 	%f255, [%rd61+2048];
	fma.rn.f32 	%f256, %f255, %f255, %f254;
	ld.global.f32 	%f257, [%rd61+3072];
	fma.rn.f32 	%f328, %f257, %f257, %f256;
	add.s32 	%r192, %r192, 1024;
$L__BB37_13:
	setp.eq.s32 	%p31, %r19, 0;
	@%p31 bra 	$L__BB37_16;
	mul.wide.u32 	%rd62, %r2, 16384;
	add.s64 	%rd9, %rd2, %rd62;
	neg.s32 	%r195, %r19;
$L__BB37_15:
	.pragma "nounroll";
	mul.wide.s32 	%rd63, %r192, 4;
	add.s64 	%rd64, %rd9, %rd63;
	ld.global.f32 	%f258, [%rd64];
	fma.rn.f32 	%f328, %f258, %f258, %f328;
	add.s32 	%r192, %r192, 256;
	add.s32 	%r195, %r195, 1;
	setp.ne.s32 	%p32, %r195, 0;
	@%p32 bra 	$L__BB37_15;
$L__BB37_16:
	setp.lt.s32 	%p33, %r4, 256;
	@%p33 bra 	$L__BB37_21;
	// begin inline asm
	mov.u32 %r158, %laneid;
	// end inline asm
	mov.b32 	%r160, %f328;
	mov.b32 	%r161, 1;
	mov.b32 	%r182, 31;
	mov.b32 	%r183, -1;
	// begin inline asm
	shfl.sync.down.b32 %r159, %r160, %r161, %r182, %r183;
	// end inline asm
	setp.gt.s32 	%p49, %r158, 30;
	mov.b32 	%f293, %r159;
	add.f32 	%f294, %f328, %f293;
	selp.f32 	%f295, %f328, %f294, %p49;
	mov.b32 	%r165, %f295;
	mov.b32 	%r166, 2;
	// begin inline asm
	shfl.sync.down.b32 %r164, %r165, %r166, %r182, %r183;
	// end inline asm
	setp.gt.s32 	%p50, %r158, 29;
	mov.b32 	%f296, %r164;
	add.f32 	%f297, %f295, %f296;
	selp.f32 	%f298, %f295, %f297, %p50;
	mov.b32 	%r170, %f298;
	mov.b32 	%r171, 4;
	// begin inline asm
	shfl.sync.down.b32 %r169, %r170, %r171, %r182, %r183;
	// end inline asm
	setp.gt.s32 	%p51, %r158, 27;
	mov.b32 	%f299, %r169;
	add.f32 	%f300, %f298, %f299;
	selp.f32 	%f301, %f298, %f300, %p51;
	mov.b32 	%r175, %f301;
	mov.b32 	%r176, 8;
	// begin inline asm
	shfl.sync.down.b32 %r174, %r175, %r176, %r182, %r183;
	// end inline asm
	setp.gt.s32 	%p52, %r158, 23;
	mov.b32 	%f302, %r174;
	add.f32 	%f303, %f301, %f302;
	selp.f32 	%f304, %f301, %f303, %p52;
	mov.b32 	%r180, %f304;
	mov.b32 	%r181, 16;
	// begin inline asm
	shfl.sync.down.b32 %r179, %r180, %r181, %r182, %r183;
	// end inline asm
	setp.gt.s32 	%p53, %r158, 15;
	mov.b32 	%f305, %r179;
	add.f32 	%f16, %f304, %f305;
	selp.f32 	%f339, %f304, %f16, %p53;
	setp.ne.s32 	%p54, %r158, 0;
	@%p54 bra 	$L__BB37_19;
	shr.u32 	%r184, %r5, 3;
	and.b32  	%r185, %r184, 124;
	mov.u32 	%r186, _ZZN3cub18CUB_300001_SM_10006detail6reduce18DeviceReduceKernelINS2_10policy_hubIfyN4cuda3std3__44plusIfEEE10Policy1000EN6thrust24THRUST_300001_SM_1000_NS6detail15normal_iteratorINSD_10device_ptrIfEEEEyS9_fN36_GLOBAL__N__9634dbb5_4_k_cu_daceece55local6squareIfEEEEvT0_PT3_T1_NS0_13GridEvenShareISQ_EET2_T4_E12temp_storage;
	add.s32 	%r187, %r186, %r185;
	st.shared.f32 	[%r187+8], %f16;
$L__BB37_19:
	bar.sync 	0;
	setp.ne.s32 	%p55, %r5, 0;
	@%p55 bra 	$L__BB37_46;
	ld.shared.f32 	%f306, [_ZZN3cub18CUB_300001_SM_10006detail6reduce18DeviceReduceKernelINS2_10policy_hubIfyN4cuda3std3__44plusIfEEE10Policy1000EN6thrust24THRUST_300001_SM_1000_NS6detail15normal_iteratorINSD_10device_ptrIfEEEEyS9_fN36_GLOBAL__N__9634dbb5_4_k_cu_daceece55local6squareIfEEEEvT0_PT3_T1_NS0_13GridEvenShareISQ_EET2_T4_E12temp_storage+12];
	add.f32 	%f307, %f339, %f306;
	ld.shared.f32 	%f308, [_ZZN3cub18CUB_300001_SM_10006detail6reduce18DeviceReduceKernelINS2_10policy_hubIfyN4cuda3std3__44plusIfEEE10Policy1000EN6thrust24THRUST_300001_SM_1000_NS6detail15normal_iteratorINSD_10device_ptrIfEEEEyS9_fN36_GLOBAL__N__9634dbb5_4_k_cu_daceece55local6squareIfEEEEvT0_PT3_T1_NS0_13GridEvenShareISQ_EET2_T4_E12temp_storage+16];
	add.f32 	%f309, %f307, %f308;
	ld.shared.f32 	%f310, [_ZZN3cub18CUB_300001_SM_10006detail6reduce18DeviceReduceKernelINS2_10policy_hubIfyN4cuda3std3__44plusIfEEE10Policy1000EN6thrust24THRUST_300001_SM_1000_NS6detail15normal_iteratorINSD_10device_ptrIfEEEEyS9_fN36_GLOBAL__N__9634dbb5_4_k_cu_daceece55local6squareIfEEEEvT0_PT3_T1_NS0_13GridEvenShareISQ_EET2_T4_E12temp_storage+20];
	add.f32 	%f311, %f309, %f310;
	ld.shared.f32 	%f312, [_ZZN3cub18CUB_300001_SM_10006detail6reduce18DeviceReduceKernelINS2_10policy_hubIfyN4cuda3std3__44plusIfEEE10Policy1000EN6thrust24THRUST_300001_SM_1000_NS6detail15normal_iteratorINSD_10device_ptrIfEEEEyS9_fN36_GLOBAL__N__9634dbb5_4_k_cu_daceece55local6squareIfEEEEvT0_PT3_T1_NS0_13GridEvenShareISQ_EET2_T4_E12temp_storage+24];
	add.f32 	%f313, %f311, %f312;
	ld.shared.f32 	%f314, [_ZZN3cub18CUB_300001_SM_10006detail6reduce18DeviceReduceKernelINS2_10policy_hubIfyN4cuda3std3__44plusIfEEE10Policy1000EN6thrust24THRUST_300001_SM_1000_NS6detail15normal_iteratorINSD_10device_ptrIfEEEEyS9_fN36_GLOBAL__N__9634dbb5_4_k_cu_daceece55local6squareIfEEEEvT0_PT3_T1_NS0_13GridEvenShareISQ_EET2_T4_E12temp_storage+28];
	add.f32 	%f315, %f313, %f314;
	ld.shared.f32 	%f316, [_ZZN3cub18CUB_300001_SM_10006detail6reduce18DeviceReduceKernelINS2_10policy_hubIfyN4cuda3std3__44plusIfEEE10Policy1000EN6thrust24THRUST_300001_SM_1000_NS6detail15normal_iteratorINSD_10device_ptrIfEEEEyS9_fN36_GLOBAL__N__9634dbb5_4_k_cu_daceece55local6squareIfEEEEvT0_PT3_T1_NS0_13GridEvenShareISQ_EET2_T4_E12temp_storage+32];
	add.f32 	%f317, %f315, %f316;
	ld.shared.f32 	%f318, [_ZZN3cub18CUB_300001_SM_10006detail6reduce18DeviceReduceKernelINS2_10policy_hubIfyN4cuda3std3__44plusIfEEE10Policy1000EN6thrust24THRUST_300001_SM_1000_NS6detail15normal_iteratorINSD_10device_ptrIfEEEEyS9_fN36_GLOBAL__N__9634dbb5_4_k_cu_daceece55local6squareIfEEEEvT0_PT3_T1_NS0_13GridEvenShareISQ_EET2_T4_E12temp_storage+36];
	add.f32 	%f339, %f317, %f318;
	bra.uni 	$L__BB37_46;
$L__BB37_21:
	// begin inline asm
	mov.u32 %r120, %laneid;
	// end inline asm
	and.b32  	%r146, %r5, 992;
	add.s32 	%r147, %r146, 32;
	setp.gt.s32 	%p34, %r147, %r4;
	not.b32 	%r148, %r146;
	add.s32 	%r149, %r4, %r148;
	selp.b32 	%r144, %r149, 31, %p34;
	mov.b32 	%r122, %f328;
	mov.b32 	%r123, 1;
	mov.b32 	%r145, -1;
	// begin inline asm
	shfl.sync.down.b32 %r121, %r122, %r123, %r144, %r145;
	// end inline asm
	setp.lt.s32 	%p35, %r120, %r144;
	mov.b32 	%f259, %r121;
	add.f32 	%f260, %f328, %f259;
	selp.f32 	%f261, %f260, %f328, %p35;
	mov.b32 	%r127, %f261;
	mov.b32 	%r128, 2;
	// begin inline asm
	shfl.sync.down.b32 %r126, %r127, %r128, %r144, %r145;
	// end inline asm
	add.s32 	%r150, %r120, 2;
	setp.gt.s32 	%p36, %r150, %r144;
	mov.b32 	%f262, %r126;
	add.f32 	%f263, %f261, %f262;
	selp.f32 	%f264, %f261, %f263, %p36;
	mov.b32 	%r132, %f264;
	mov.b32 	%r133, 4;
	// begin inline asm
	shfl.sync.down.b32 %r131, %r132, %r133, %r144, %r145;
	// end inline asm
	add.s32 	%r151, %r120, 4;
	setp.gt.s32 	%p37, %r151, %r144;
	mov.b32 	%f265, %r131;
	add.f32 	%f266, %f264, %f265;
	selp.f32 	%f267, %f264, %f266, %p37;
	mov.b32 	%r137, %f267;
	mov.b32 	%r138, 8;
	// begin inline asm
	shfl.sync.down.b32 %r136, %r137, %r138, %r144, %r145;
	// end inline asm
	add.s32 	%r152, %r120, 8;
	setp.gt.s32 	%p38, %r152, %r144;
	mov.b32 	%f268, %r136;
	add.f32 	%f269, %f267, %f268;
	selp.f32 	%f270, %f267, %f269, %p38;
	mov.b32 	%r142, %f270;
	mov.b32 	%r143, 16;
	// begin inline asm
	shfl.sync.down.b32 %r141, %r142, %r143, %r144, %r145;
	// end inline asm
	add.s32 	%r153, %r120, 16;
	setp.gt.s32 	%p39, %r153, %r144;
	mov.b32 	%f271, %r141;
	add.f32 	%f272, %f270, %f271;
	selp.f32 	%f339, %f270, %f272, %p39;
	setp.ne.s32 	%p40, %r120, 0;
	@%p40 bra 	$L__BB37_23;
	shr.u32 	%r154, %r5, 3;
	and.b32  	%r155, %r154, 124;
	mov.u32 	%r156, _ZZN3cub18CUB_300001_SM_10006detail6reduce18DeviceReduceKernelINS2_10policy_hubIfyN4cuda3std3__44plusIfEEE10Policy1000EN6thrust24THRUST_300001_SM_1000_NS6detail15normal_iteratorINSD_10device_ptrIfEEEEyS9_fN36_GLOBAL__N__9634dbb5_4_k_cu_daceece55local6squareIfEEEEvT0_PT3_T1_NS0_13GridEvenShareISQ_EET2_T4_E12temp_storage;
	add.s32 	%r157, %r156, %r155;
	st.shared.f32 	[%r157+8], %f339;
$L__BB37_23:
	bar.sync 	0;
	setp.ne.s32 	%p41, %r5, 0;
	@%p41 bra 	$L__BB37_46;
	setp.gt.s32 	%p42, %r4, 32;
	ld.shared.f32 	%f273, [_ZZN3cub18CUB_300001_SM_10006detail6reduce18DeviceReduceKernelINS2_10policy_hubIfyN4cuda3std3__44plusIfEEE10Policy1000EN6thrust24THRUST_300001_SM_1000_NS6detail15normal_iteratorINSD_10device_ptrIfEEEEyS9_fN36_GLOBAL__N__9634dbb5_4_k_cu_daceece55local6squareIfEEEEvT0_PT3_T1_NS0_13GridEvenShareISQ_EET2_T4_E12temp_storage+12];
	add.f32 	%f274, %f339, %f273;
	selp.f32 	%f275, %f274, %f339, %p42;
	setp.gt.s32 	%p43, %r4, 64;
	ld.shared.f32 	%f276, [_ZZN3cub18CUB_300001_SM_10006detail6reduce18DeviceReduceKernelINS2_10policy_hubIfyN4cuda3std3__44plusIfEEE10Policy1000EN6thrust24THRUST_300001_SM_1000_NS6detail15normal_iteratorINSD_10device_ptrIfEEEEyS9_fN36_GLOBAL__N__9634dbb5_4_k_cu_daceece55local6squareIfEEEEvT0_PT3_T1_NS0_13GridEvenShareISQ_EET2_T4_E12temp_storage+16];
	add.f32 	%f277, %f276, %f275;
	selp.f32 	%f278, %f277, %f275, %p43;
	setp.gt.s32 	%p44, %r4, 96;
	ld.shared.f32 	%f279, [_ZZN3cub18CUB_300001_SM_10006detail6reduce18DeviceReduceKernelINS2_10policy_hubIfyN4cuda3std3__44plusIfEEE10Policy1000EN6thrust24THRUST_300001_SM_1000_NS6detail15normal_iteratorINSD_10device_ptrIfEEEEyS9_fN36_GLOBAL__N__9634dbb5_4_k_cu_daceece55local6squareIfEEEEvT0_PT3_T1_NS0_13GridEvenShareISQ_EET2_T4_E12temp_storage+20];
	add.f32 	%f280, %f279, %f278;
	selp.f32 	%f281, %f280, %f278, %p44;
	setp.gt.s32 	%p45, %r4, 128;
	ld.shared.f32 	%f282, [_ZZN3cub18CUB_300001_SM_10006detail6reduce18DeviceReduceKernelINS2_10policy_hubIfyN4cuda3std3__44plusIfEEE10Policy1000EN6thrust24THRUST_300001_SM_1000_NS6detail15normal_iteratorINSD_10device_ptrIfEEEEyS9_fN36_GLOBAL__N__9634dbb5_4_k_cu_daceece55local6squareIfEEEEvT0_PT3_T1_NS0_13GridEvenShareISQ_EET2_T4_E12temp_storage+24];
	add.f32 	%f283, %f282, %f281;
	selp.f32 	%f284, %f283, %f281, %p45;
	setp.gt.s32 	%p46, %r4, 160;
	ld.shared.f32 	%f285, [_ZZN3cub18CUB_300001_SM_10006detail6reduce18DeviceReduceKernelINS2_10policy_hubIfyN4cuda3std3__44plusIfEEE10Policy1000EN6thrust24THRUST_300001_SM_1000_NS6detail15normal_iteratorINSD_10device_ptrIfEEEEyS9_fN36_GLOBAL__N__9634dbb5_4_k_cu_daceece55local6squareIfEEEEvT0_PT3_T1_NS0_13GridEvenShareISQ_EET2_T4_E12temp_storage+28];
	add.f32 	%f286, %f285, %f284;
	selp.f32 	%f287, %f286, %f284, %p46;
	setp.gt.s32 	%p47, %r4, 192;
	ld.shared.f32 	%f288, [_ZZN3cub18CUB_300001_SM_10006detail6reduce18DeviceReduceKernelINS2_10policy_hubIfyN4cuda3std3__44plusIfEEE10Policy1000EN6thrust24THRUST_300001_SM_1000_NS6detail15normal_iteratorINSD_10device_ptrIfEEEEyS9_fN36_GLOBAL__N__9634dbb5_4_k_cu_daceece55local6squareIfEEEEvT0_PT3_T1_NS0_13GridEvenShareISQ_EET2_T4_E12temp_storage+32];
	add.f32 	%f289, %f288, %f287;
	selp.f32 	%f290, %f289, %f287, %p47;
	setp.gt.s32 	%p48, %r4, 224;
	ld.shared.f32 	%f291, [_ZZN3cub18CUB_300001_SM_10006detail6reduce18DeviceReduceKernelINS2_10policy_hubIfyN4cuda3std3__44plusIfEEE10Policy1000EN6thrust24THRUST_300001_SM_1000_NS6detail15normal_iteratorINSD_10device_ptrIfEEEEyS9_fN36_GLOBAL__N__9634dbb5_4_k_cu_daceece55local6squareIfEEEEvT0_PT3_T1_NS0_13GridEvenShareISQ_EET2_T4_E12temp_storage+36];
	add.f32 	%f292, %f291, %f290;
	selp.f32 	%f339, %f292, %f290, %p48;
	bra.uni 	$L__BB37_46;
$L__BB37_25:
	cvt.u32.u64 	%r52, %rd4;
	mov.u32 	%r27, %tid.x;
	add.s32 	%r53, %r27, %r52;
	mul.wide.u32 	%rd26, %r53, 4;
	add.s64 	%rd27, %rd2, %rd26;
	ld.global.f32 	%f41, [%rd27];
	ld.global.f32 	%f42, [%rd27+1024];
	mul.f32 	%f43, %f42, %f42;
	ld.global.f32 	%f44, [%rd27+2048];
	ld.global.f32 	%f45, [%rd27+3072];
	mul.f32 	%f46, %f45, %f45;
	ld.global.f32 	%f47, [%rd27+4096];
	ld.global.f32 	%f48, [%rd27+5120];
	mul.f32 	%f49, %f48, %f48;
	ld.global.f32 	%f50, [%rd27+6144];
	ld.global.f32 	%f51, [%rd27+7168];
	mul.f32 	%f52, %f51, %f51;
	ld.global.f32 	%f53, [%rd27+8192];
	ld.global.f32 	%f54, [%rd27+9216];
	mul.f32 	%f55, %f54, %f54;
	ld.global.f32 	%f56, [%rd27+10240];
	ld.global.f32 	%f57, [%rd27+11264];
	mul.f32 	%f58, %f57, %f57;
	ld.global.f32 	%f59, [%rd27+12288];
	ld.global.f32 	%f60, [%rd27+13312];
	mul.f32 	%f61, %f60, %f60;
	ld.global.f32 	%f62, [%rd27+14336];
	ld.global.f32 	%f63, [%rd27+15360];
	mul.f32 	%f64, %f63, %f63;
	fma.rn.f32 	%f65, %f41, %f41, %f43;
	fma.rn.f32 	%f66, %f44, %f44, %f46;
	fma.rn.f32 	%f67, %f47, %f47, %f49;
	fma.rn.f32 	%f68, %f50, %f50, %f52;
	fma.rn.f32 	%f69, %f53, %f53, %f55;
	fma.rn.f32 	%f70, %f56, %f56, %f58;
	fma.rn.f32 	%f71, %f59, %f59, %f61;
	fma.rn.f32 	%f72, %f62, %f62, %f64;
	add.f32 	%f73, %f65, %f66;
	add.f32 	%f74, %f67, %f68;
	add.f32 	%f75, %f69, %f70;
	add.f32 	%f76, %f71, %f72;
	add.f32 	%f77, %f73, %f74;
	add.f32 	%f78, %f75, %f76;
	add.f32 	%f338, %f77, %f78;
	setp.lt.u64 	%p2, %rd5, %rd3;
	@%p2 bra 	$L__BB37_42;
	cvt.u32.u64 	%r55, %rd3;
	cvt.u64.u32 	%rd10, %r27;
	add.s64 	%rd70, %rd4, %rd3;
	cvt.u32.u64 	%r28, %rd1;
	not.b32 	%r57, %r27;
	add.s32 	%r58, %r57, %r28;
	sub.s32 	%r59, %r58, %r55;
	sub.s32 	%r197, %r59, %r52;
	add.s64 	%rd28, %rd70, %rd10;
	shl.b64 	%rd29, %rd28, 2;
	add.s64 	%rd30, %rd29, %rd2;
	add.s64 	%rd69, %rd30, 8192;
	mov.b32 	%r198, 0;
	mov.u64 	%rd71, %rd4;
$L__BB37_27:
	add.s64 	%rd71, %rd71, %rd3;
	add.s64 	%rd31, %rd1, -4096;
	setp.gt.u64 	%p3, %rd71, %rd31;
	@%p3 bra 	$L__BB37_29;
	cvt.u32.u64 	%r60, %rd3;
	add.s64 	%rd32, %rd71, %rd10;
	shl.b64 	%rd33, %rd32, 2;
	add.s64 	%rd34, %rd2, %rd33;
	ld.global.f32 	%f79, [%rd34];
	ld.global.f32 	%f80, [%rd34+1024];
	ld.global.f32 	%f81, [%rd34+2048];
	mul.f32 	%f82, %f81, %f81;
	ld.global.f32 	%f83, [%rd34+3072];
	ld.global.f32 	%f84, [%rd34+4096];
	mul.f32 	%f85, %f84, %f84;
	ld.global.f32 	%f86, [%rd34+5120];
	ld.global.f32 	%f87, [%rd34+6144];
	mul.f32 	%f88, %f87, %f87;
	ld.global.f32 	%f89, [%rd34+7168];
	ld.global.f32 	%f90, [%rd34+8192];
	mul.f32 	%f91, %f90, %f90;
	ld.global.f32 	%f92, [%rd34+9216];
	ld.global.f32 	%f93, [%rd34+10240];
	mul.f32 	%f94, %f93, %f93;
	ld.global.f32 	%f95, [%rd34+11264];
	ld.global.f32 	%f96, [%rd34+12288];
	mul.f32 	%f97, %f96, %f96;
	ld.global.f32 	%f98, [%rd34+13312];
	ld.global.f32 	%f99, [%rd34+14336];
	mul.f32 	%f100, %f99, %f99;
	ld.global.f32 	%f101, [%rd34+15360];
	fma.rn.f32 	%f102, %f79, %f79, %f338;
	fma.rn.f32 	%f103, %f80, %f80, %f82;
	fma.rn.f32 	%f104, %f83, %f83, %f85;
	fma.rn.f32 	%f105, %f86, %f86, %f88;
	fma.rn.f32 	%f106, %f89, %f89, %f91;
	fma.rn.f32 	%f107, %f92, %f92, %f94;
	fma.rn.f32 	%f108, %f95, %f95, %f97;
	fma.rn.f32 	%f109, %f98, %f98, %f100;
	add.f32 	%f110, %f102, %f103;
	add.f32 	%f111, %f104, %f105;
	add.f32 	%f112, %f106, %f107;
	add.f32 	%f113, %f108, %f109;
	add.f32 	%f114, %f110, %f111;
	add.f32 	%f115, %f112, %f113;
	add.f32 	%f116, %f114, %f115;
	fma.rn.f32 	%f338, %f101, %f101, %f116;
	sub.s64 	%rd35, %rd1, %rd71;
	setp.lt.u64 	%p4, %rd35, %rd3;
	add.s32 	%r198, %r198, 1;
	add.s64 	%rd70, %rd70, %rd3;
	sub.s32 	%r197, %r197, %r60;
	shl.b64 	%rd36, %rd3, 2;
	add.s64 	%rd69, %rd69, %rd36;
	@%p4 bra 	$L__BB37_42;
	bra.uni 	$L__BB37_27;
$L__BB37_29:
	setp.le.u64 	%p5, %rd1, %rd71;
	cvt.u32.u64 	%r61, %rd71;
	cvt.u32.u64 	%r62, %rd1;
	sub.s32 	%r63, %r62, %r61;
	setp.ge.s32 	%p6, %r27, %r63;
	or.pred  	%p7, %p5, %p6;
	@%p7 bra 	$L__BB37_42;
	cvt.u32.u64 	%r65, %rd3;
	cvt.u32.u64 	%r66, %rd4;
	not.b32 	%r67, %r27;
	add.s32 	%r68, %r67, %r28;
	add.s32 	%r69, %r65, %r66;
	sub.s32 	%r70, %r68, %r69;
	mul.lo.s32 	%r71, %r1, %r198;
	shl.b32 	%r72, %r71, 12;
	sub.s32 	%r73, %r70, %r72;
	shr.u32 	%r74, %r73, 8;
	add.s32 	%r34, %r74, 1;
	and.b32  	%r35, %r34, 15;
	setp.lt.u32 	%p8, %r73, 3840;
	mov.u32 	%r201, %r27;
	@%p8 bra 	$L__BB37_33;
	shr.u32 	%r75, %r197, 8;
	add.s32 	%r76, %r75, 1;
	and.b32  	%r77, %r76, 33554416;
	neg.s32 	%r199, %r77;
	mov.u32 	%r201, %r27;
$L__BB37_32:
	.pragma "nounroll";
	ld.global.f32 	%f118, [%rd69+-8192];
	fma.rn.f32 	%f119, %f118, %f118, %f338;
	ld.global.f32 	%f120, [%rd69+-7168];
	fma.rn.f32 	%f121, %f120, %f120, %f119;
	ld.global.f32 	%f122, [%rd69+-6144];
	fma.rn.f32 	%f123, %f122, %f122, %f121;
	ld.global.f32 	%f124, [%rd69+-5120];
	fma.rn.f32 	%f125, %f124, %f124, %f123;
	ld.global.f32 	%f126, [%rd69+-4096];
	fma.rn.f32 	%f127, %f126, %f126, %f125;
	ld.global.f32 	%f128, [%rd69+-3072];
	fma.rn.f32 	%f129, %f128, %f128, %f127;
	ld.global.f32 	%f130, [%rd69+-2048];
	fma.rn.f32 	%f131, %f130, %f130, %f129;
	ld.global.f32 	%f132, [%rd69+-1024];
	fma.rn.f32 	%f133, %f132, %f132, %f131;
	ld.global.f32 	%f134, [%rd69];
	fma.rn.f32 	%f135, %f134, %f134, %f133;
	ld.global.f32 	%f136, [%rd69+1024];
	fma.rn.f32 	%f137, %f136, %f136, %f135;
	ld.global.f32 	%f138, [%rd69+2048];
	fma.rn.f32 	%f139, %f138, %f138, %f137;
	ld.global.f32 	%f140, [%rd69+3072];
	fma.rn.f32 	%f141, %f140, %f140, %f139;
	ld.global.f32 	%f142, [%rd69+4096];
	fma.rn.f32 	%f143, %f142, %f142, %f141;
	ld.global.f32 	%f144, [%rd69+5120];
	fma.rn.f32 	%f145, %f144, %f144, %f143;
	ld.global.f32 	%f146, [%rd69+6144];
	fma.rn.f32 	%f147, %f146, %f146, %f145;
	ld.global.f32 	%f148, [%rd69+7168];
	fma.rn.f32 	%f338, %f148, %f148, %f147;
	add.s32 	%r201, %r201, 4096;
	add.s32 	%r199, %r199, 16;
	add.s64 	%rd69, %rd69, 16384;
	setp.ne.s32 	%p9, %r199, 0;
	@%p9 bra 	$L__BB37_32;
$L__BB37_33:
	setp.eq.s32 	%p10, %r35, 0;
	@%p10 bra 	$L__BB37_42;
	and.b32  	%r42, %r34, 7;
	setp.lt.u32 	%p11, %r35, 8;
	@%p11 bra 	$L__BB37_36;
	cvt.u64.u32 	%rd37, %r201;
	add.s64 	%rd38, %rd71, %rd37;
	shl.b64 	%rd39, %rd38, 2;
	add.s64 	%rd40, %rd2, %rd39;
	ld.global.f32 	%f150, [%rd40];
	fma.rn.f32 	%f151, %f150, %f150, %f338;
	ld.global.f32 	%f152, [%rd40+1024];
	fma.rn.f32 	%f153, %f152, %f152, %f151;
	ld.global.f32 	%f154, [%rd40+2048];
	fma.rn.f32 	%f155, %f154, %f154, %f153;
	ld.global.f32 	%f156, [%rd40+3072];
	fma.rn.f32 	%f157, %f156, %f156, %f155;
	ld.global.f32 	%f158, [%rd40+4096];
	fma.rn.f32 	%f159, %f158, %f158, %f157;
	ld.global.f32 	%f160, [%rd40+5120];
	fma.rn.f32 	%f161, %f160, %f160, %f159;
	ld.global.f32 	%f162, [%rd40+6144];
	fma.rn.f32 	%f163, %f162, %f162, %f161;
	ld.global.f32 	%f164, [%rd40+7168];
	fma.rn.f32 	%f338, %f164, %f164, %f163;
	add.s32 	%r201, %r201, 2048;
$L__BB37_36:
	setp.eq.s32 	%p12, %r42, 0;
	@%p12 bra 	$L__BB37_42;
	setp.lt.u32 	%p13, %r42, 4;
	@%p13 bra 	$L__BB37_39;
	cvt.u64.u32 	%rd41, %r201;
	add.s64 	%rd42, %rd71, %rd41;
	shl.b64 	%rd43, %rd42, 2;
	add.s64 	%rd44, %rd2, %rd43;
	ld.global.f32 	%f166, [%rd44];
	fma.rn.f32 	%f167, %f166, %f166, %f338;
	ld.global.f32 	%f168, [%rd44+1024];
	fma.rn.f32 	%f169, %f168, %f168, %f167;
	ld.global.f32 	%f170, [%rd44+2048];
	fma.rn.f32 	%f171, %f170, %f170, %f169;
	ld.global.f32 	%f172, [%rd44+3072];
	fma.rn.f32 	%f338, %f172, %f172, %f171;
	add.s32 	%r201, %r201, 1024;
$L__BB37_39:
	and.b32  	%r78, %r34, 3;
	setp.eq.s32 	%p14, %r78, 0;
	@%p14 bra 	$L__BB37_42;
	cvt.u64.u32 	%rd45, %r201;
	add.s64 	%rd46, %rd45, %rd70;
	shl.b64 	%rd47, %rd46, 2;
	add.s64 	%rd73, %rd2, %rd47;
	cvt.u16.u32 	%rs1, %r197;
	shr.u16 	%rs2, %rs1, 8;
	add.s16 	%rs3, %rs2, 1;
	cvt.u32.u16 	%r79, %rs3;
	and.b32  	%r80, %r79, 3;
	neg.s32 	%r204, %r80;
$L__BB37_41:
	.pragma "nounroll";
	ld.global.f32 	%f173, [%rd73];
	fma.rn.f32 	%f338, %f173, %f173, %f338;
	add.s64 	%rd73, %rd73, 1024;
	add.s32 	%r204, %r204, 1;
	setp.ne.s32 	%p15, %r204, 0;
	@%p15 bra 	$L__BB37_41;
$L__BB37_42:
	// begin inline asm
	mov.u32 %r81, %laneid;
	// end inline asm
	mov.b32 	%r83, %f338;
	mov.b32 	%r84, 1;
	mov.b32 	%r105, 31;
	mov.b32 	%r106, -1;
	// begin inline asm
	shfl.sync.down.b32 %r82, %r83, %r84, %r105, %r106;
	// end inline asm
	setp.gt.s32 	%p16, %r81, 30;
	mov.b32 	%f174, %r82;
	add.f32 	%f175, %f338, %f174;
	selp.f32 	%f176, %f338, %f175, %p16;
	mov.b32 	%r88, %f176;
	mov.b32 	%r89, 2;
	// begin inline asm
	shfl.sync.down.b32 %r87, %r88, %r89, %r105, %r106;
	// end inline asm
	setp.gt.s32 	%p17, %r81, 29;
	mov.b32 	%f177, %r87;
	add.f32 	%f178, %f176, %f177;
	selp.f32 	%f179, %f176, %f178, %p17;
	mov.b32 	%r93, %f179;
	mov.b32 	%r94, 4;
	// begin inline asm
	shfl.sync.down.b32 %r92, %r93, %r94, %r105, %r106;
	// end inline asm
	setp.gt.s32 	%p18, %r81, 27;
	mov.b32 	%f180, %r92;
	add.f32 	%f181, %f179, %f180;
	selp.f32 	%f182, %f179, %f181, %p18;
	mov.b32 	%r98, %f182;
	mov.b32 	%r99, 8;
	// begin inline asm
	shfl.sync.down.b32 %r97, %r98, %r99, %r105, %r106;
	// end inline asm
	setp.gt.s32 	%p19, %r81, 23;
	mov.b32 	%f183, %r97;
	add.f32 	%f184, %f182, %f183;
	selp.f32 	%f185, %f182, %f184, %p19;
	mov.b32 	%r103, %f185;
	mov.b32 	%r104, 16;
	// begin inline asm
	shfl.sync.down.b32 %r102, %r103, %r104, %r105, %r106;
	// end inline asm
	setp.gt.s32 	%p20, %r81, 15;
	mov.b32 	%f186, %r102;
	add.f32 	%f37, %f185, %f186;
	selp.f32 	%f339, %f185, %f37, %p20;
	setp.ne.s32 	%p21, %r81, 0;
	@%p21 bra 	$L__BB37_44;
	shr.u32 	%r107, %r27, 3;
	and.b32  	%r108, %r107, 124;
	mov.u32 	%r109, _ZZN3cub18CUB_300001_SM_10006detail6reduce18DeviceReduceKernelINS2_10policy_hubIfyN4cuda3std3__44plusIfEEE10Policy1000EN6thrust24THRUST_300001_SM_1000_NS6detail15normal_iteratorINSD_10device_ptrIfEEEEyS9_fN36_GLOBAL__N__9634dbb5_4_k_cu_daceece55local6squareIfEEEEvT0_PT3_T1_NS0_13GridEvenShareISQ_EET2_T4_E12temp_storage;
	add.s32 	%r110, %r109, %r108;
	st.shared.f32 	[%r110+8], %f37;
$L__BB37_44:
	bar.sync 	0;
	setp.ne.s32 	%p22, %r27, 0;
	@%p22 bra 	$L__BB37_46;
	ld.shared.f32 	%f187, [_ZZN3cub18CUB_300001_SM_10006detail6reduce18DeviceReduceKernelINS2_10policy_hubIfyN4cuda3std3__44plusIfEEE10Policy1000EN6thrust24THRUST_300001_SM_1000_NS6detail15normal_iteratorINSD_10device_ptrIfEEEEyS9_fN36_GLOBAL__N__9634dbb5_4_k_cu_daceece55local6squareIfEEEEvT0_PT3_T1_NS0_13GridEvenShareISQ_EET2_T4_E12temp_storage+12];
	add.f32 	%f188, %f339, %f187;
	ld.shared.f32 	%f189, [_ZZN3cub18CUB_300001_SM_10006detail6reduce18DeviceReduceKernelINS2_10policy_hubIfyN4cuda3std3__44plusIfEEE10Policy1000EN6thrust24THRUST_300001_SM_1000_NS6detail15normal_iteratorINSD_10device_ptrIfEEEEyS9_fN36_GLOBAL__N__9634dbb5_4_k_cu_daceece55local6squareIfEEEEvT0_PT3_T1_NS0_13GridEvenShareISQ_EET2_T4_E12temp_storage+16];
	add.f32 	%f190, %f188, %f189;
	ld.shared.f32 	%f191, [_ZZN3cub18CUB_300001_SM_10006detail6reduce18DeviceReduceKernelINS2_10policy_hubIfyN4cuda3std3__44plusIfEEE10Policy1000EN6thrust24THRUST_300001_SM_1000_NS6detail15normal_iteratorINSD_10device_ptrIfEEEEyS9_fN36_GLOBAL__N__9634dbb5_4_k_cu_daceece55local6squareIfEEEEvT0_PT3_T1_NS0_13GridEvenShareISQ_EET2_T4_E12temp_storage+20];
	add.f32 	%f192, %f190, %f191;
	ld.shared.f32 	%f193, [_ZZN3cub18CUB_300001_SM_10006detail6reduce18DeviceReduceKernelINS2_10policy_hubIfyN4cuda3std3__44plusIfEEE10Policy1000EN6thrust24THRUST_300001_SM_1000_NS6detail15normal_iteratorINSD_10device_ptrIfEEEEyS9_fN36_GLOBAL__N__9634dbb5_4_k_cu_daceece55local6squareIfEEEEvT0_PT3_T1_NS0_13GridEvenShareISQ_EET2_T4_E12temp_storage+24];
	add.f32 	%f194, %f192, %f193;
	ld.shared.f32 	%f195, [_ZZN3cub18CUB_300001_SM_10006detail6reduce18DeviceReduceKernelINS2_10policy_hubIfyN4cuda3std3__44plusIfEEE10Policy1000EN6thrust24THRUST_300001_SM_1000_NS6detail15normal_iteratorINSD_10device_ptrIfEEEEyS9_fN36_GLOBAL__N__9634dbb5_4_k_cu_daceece55local6squareIfEEEEvT0_PT3_T1_NS0_13GridEvenShareISQ_EET2_T4_E12temp_storage+28];
	add.f32 	%f196, %f194, %f195;
	ld.shared.f32 	%f197, [_ZZN3cub18CUB_300001_SM_10006detail6reduce18DeviceReduceKernelINS2_10policy_hubIfyN4cuda3std3__44plusIfEEE10Policy1000EN6thrust24THRUST_300001_SM_1000_NS6detail15normal_iteratorINSD_10device_ptrIfEEEEyS9_fN36_GLOBAL__N__9634dbb5_4_k_cu_daceece55local6squareIfEEEEvT0_PT3_T1_NS0_13GridEvenShareISQ_EET2_T4_E12temp_storage+32];
	add.f32 	%f198, %f196, %f197;
	ld.shared.f32 	%f199, [_ZZN3cub18CUB_300001_SM_10006detail6reduce18DeviceReduceKernelINS2_10policy_hubIfyN4cuda3std3__44plusIfEEE10Policy1000EN6thrust24THRUST_300001_SM_1000_NS6detail15normal_iteratorINSD_10device_ptrIfEEEEyS9_fN36_GLOBAL__N__9634dbb5_4_k_cu_daceece55local6squareIfEEEEvT0_PT3_T1_NS0_13GridEvenShareISQ_EET2_T4_E12temp_storage+36];
	add.f32 	%f339, %f198, %f199;
$L__BB37_46:
	mov.u32 	%r188, %tid.x;
	setp.ne.s32 	%p56, %r188, 0;
	@%p56 bra 	$L__BB37_48;
	cvta.to.global.u64 	%rd65, %rd24;
	mul.wide.u32 	%rd66, %r2, 4;
	add.s64 	%rd67, %rd65, %rd66;
	st.global.f32 	[%rd67], %f339;
$L__BB37_48:
	ret;

}
	// .globl	_ZN3cub18CUB_300001_SM_10006detail6reduce28DeviceReduceSingleTileKernelINS2_10policy_hubIfyN4cuda3std3__44plusIfEEE10Policy1000EPfSC_iS9_ffNS7_10__identityEEEvT0_T1_T2_T3_T4_T6_
.visible .entry _ZN3cub18CUB_300001_SM_10006detail6reduce28DeviceReduceSingleTileKernelINS2_10policy_hubIfyN4cuda3std3__44plusIfEEE10Policy1000EPfSC_iS9_ffNS7_10__identityEEEvT0_T1_T2_T3_T4_T6_(
	.param .u64 .ptr .align 1 _ZN3cub18CUB_300001_SM_10006detail6reduce28DeviceReduceSingleTileKernelINS2_10policy_hubIfyN4cuda3std3__44plusIfEEE10Policy1000EPfSC_iS9_ffNS7_10__identityEEEvT0_T1_T2_T3_T4_T6__param_0,
	.param .u64 .ptr .align 1 _ZN3cub18CUB_300001_SM_10006detail6reduce28DeviceReduceSingleTileKernelINS2_10policy_hubIfyN4cuda3std3__44plusIfEEE10Policy1000EPfSC_iS9_ffNS7_10__identityEEEvT0_T1_T2_T3_T4_T6__param_1,
	.param .u32 _ZN3cub18CUB_300001_SM_10006detail6reduce28DeviceReduceSingleTileKernelINS2_10policy_hubIfyN4cuda3std3__44plusIfEEE10Policy1000EPfSC_iS9_ffNS7_10__identityEEEvT0_T1_T2_T3_T4_T6__param_2,
	.param .align 1 .b8 _ZN3cub18CUB_300001_SM_10006detail6reduce28DeviceReduceSingleTileKernelINS2_10policy_hubIfyN4cuda3std3__44plusIfEEE10Policy1000EPfSC_iS9_ffNS7_10__identityEEEvT0_T1_T2_T3_T4_T6__param_3[1],
	.param .f32 _ZN3cub18CUB_300001_SM_10006detail6reduce28DeviceReduceSingleTileKernelINS2_10policy_hubIfyN4cuda3std3__44plusIfEEE10Policy1000EPfSC_iS9_ffNS7_10__identityEEEvT0_T1_T2_T3_T4_T6__param_4,
	.param .align 1 .b8 _ZN3cub18CUB_300001_SM_10006detail6reduce28DeviceReduceSingleTileKernelINS2_10policy_hubIfyN4cuda3std3__44plusIfEEE10Policy1000EPfSC_iS9_ffNS7_10__identityEEEvT0_T1_T2_T3_T4_T6__param_5[1]
)
.maxntid 256
.minnctapersm 1
{
	.reg .pred 	%p<97>;
	.reg .b32 	%r<407>;
	.reg .b32 	%f<419>;
	.reg .b64 	%rd<125>;
	// demoted variable
	.shared .align 4 .b8 _ZZN3cub18CUB_300001_SM_10006detail6reduce28DeviceReduceSingleTileKernelINS2_10policy_hubIfyN4cuda3std3__44plusIfEEE10Policy1000EPfSC_iS9_ffNS7_10__identityEEEvT0_T1_T2_T3_T4_T6_E12temp_storage[44];
	ld.param.u64 	%rd16, [_ZN3cub18CUB_300001_SM_10006detail6reduce28DeviceReduceSingleTileKernelINS2_10policy_hubIfyN4cuda3std3__44plusIfEEE10Policy1000EPfSC_iS9_ffNS7_10__identityEEEvT0_T1_T2_T3_T4_T6__param_0];
	ld.param.u64 	%rd17, [_ZN3cub18CUB_300001_SM_10006detail6reduce28DeviceReduceSingleTileKernelINS2_10policy_hubIfyN4cuda3std3__44plusIfEEE10Policy1000EPfSC_iS9_ffNS7_10__identityEEEvT0_T1_T2_T3_T4_T6__param_1];
	ld.param.u32 	%r67, [_ZN3cub18CUB_300001_SM_10006detail6reduce28DeviceReduceSingleTileKernelINS2_10policy_hubIfyN4cuda3std3__44plusIfEEE10Policy1000EPfSC_iS9_ffNS7_10__identityEEEvT0_T1_T2_T3_T4_T6__param_2];
	ld.param.f32 	%f58, [_ZN3cub18CUB_300001_SM_10006detail6reduce28DeviceReduceSingleTileKernelINS2_10policy_hubIfyN4cuda3std3__44plusIfEEE10Policy1000EPfSC_iS9_ffNS7_10__identityEEEvT0_T1_T2_T3_T4_T6__param_4];
	cvta.to.global.u64 	%rd1, %rd17;
	setp.ne.s32 	%p1, %r67, 0;
	@%p1 bra 	$L__BB38_3;
	mov.u32 	%r380, %tid.x;
	setp.ne.s32 	%p96, %r380, 0;
	@%p96 bra 	$L__BB38_74;
	st.global.f32 	[%rd1], %f58;
	bra.uni 	$L__BB38_74;
$L__BB38_3:
	and.b64  	%rd18, %rd16, 15;
	setp.ne.s64 	%p2, %rd18, 0;
	@%p2 bra 	$L__BB38_38;
	setp.gt.s32 	%p49, %r67, 4095;
	@%p49 bra 	$L__BB38_22;
	mov.u32 	%r1, %tid.x;
	setp.ge.s32 	%p66, %r1, %r67;
	mov.f32 	%f397, 0f00000000;
	mov.u32 	%r384, %r1;
	@%p66 bra 	$L__BB38_7;
	mul.wide.u32 	%rd113, %r1, 4;
	add.s64 	%rd112, %rd16, %rd113;
	// begin inline asm
	ld.global.nc.u32 %r300, [%rd112];
	// end inline asm
	mov.b32 	%f397, %r300;
	add.s32 	%r384, %r1, 256;
$L__BB38_7:
	setp.ge.s32 	%p67, %r384, %r67;
	@%p67 bra 	$L__BB38_13;
	not.b32 	%r301, %r384;
	add.s32 	%r4, %r67, %r301;
	and.b32  	%r302, %r4, 768;
	setp.eq.s32 	%p68, %r302, 768;
	@%p68 bra 	$L__BB38_11;
	mul.wide.u32 	%rd114, %r384, 4;
	add.s64 	%rd121, %rd16, %rd114;
	shr.u32 	%r303, %r4, 8;
	add.s32 	%r304, %r303, 1;
	and.b32  	%r305, %r304, 3;
	neg.s32 	%r382, %r305;
$L__BB38_10:
	.pragma "nounroll";
	// begin inline asm
	ld.global.nc.u32 %r306, [%rd121];
	// end inline asm
	mov.b32 	%f323, %r306;
	add.f32 	%f397, %f397, %f323;
	add.s32 	%r384, %r384, 256;
	add.s64 	%rd121, %rd121, 1024;
	add.s32 	%r382, %r382, 1;
	setp.ne.s32 	%p69, %r382, 0;
	@%p69 bra 	$L__BB38_10;
$L__BB38_11:
	setp.lt.u32 	%p70, %r4, 768;
	@%p70 bra 	$L__BB38_13;
$L__BB38_12:
	mul.wide.s32 	%rd120, %r384, 4;
	add.s64 	%rd116, %rd16, %rd120;
	// begin inline asm
	ld.global.nc.u32 %r307, [%rd116];
	// end inline asm
	mov.b32 	%f324, %r307;
	add.f32 	%f325, %f397, %f324;
	add.s64 	%rd117, %rd116, 1024;
	// begin inline asm
	ld.global.nc.u32 %r308, [%rd117];
	// end inline asm
	mov.b32 	%f326, %r308;
	add.f32 	%f327, %f325, %f326;
	add.s64 	%rd118, %rd116, 2048;
	// begin inline asm
	ld.global.nc.u32 %r309, [%rd118];
	// end inline asm
	mov.b32 	%f328, %r309;
	add.f32 	%f329, %f327, %f328;
	add.s64 	%rd119, %rd116, 3072;
	// begin inline asm
	ld.global.nc.u32 %r310, [%rd119];
	// end inline asm
	mov.b32 	%f330, %r310;
	add.f32 	%f397, %f329, %f330;
	add.s32 	%r384, %r384, 1024;
	setp.lt.s32 	%p71, %r384, %r67;
	@%p71 bra 	$L__BB38_12;
$L__BB38_13:
	setp.lt.s32 	%p72, %r67, 256;
	@%p72 bra 	$L__BB38_18;
	// begin inline asm
	mov.u32 %r349, %laneid;
	// end inline asm
	mov.b32 	%r351, %f397;
	mov.b32 	%r352, 1;
	mov.b32 	%r373, 31;
	mov.b32 	%r374, -1;
	// begin inline asm
	shfl.sync.down.b32 %r350, %r351, %r352, %r373, %r374;
	// end inline asm
	setp.gt.s32 	%p88, %r349, 30;
	mov.b32 	%f365, %r350;
	add.f32 	%f366, %f397, %f365;
	selp.f32 	%f367, %f397, %f366, %p88;
	mov.b32 	%r356, %f367;
	mov.b32 	%r357, 2;
	// begin inline asm
	shfl.sync.down.b32 %r355, %r356, %r357, %r373, %r374;
	// end inline asm
	setp.gt.s32 	%p89, %r349, 29;
	mov.b32 	%f368, %r355;
	add.f32 	%f369, %f367, %f368;
	selp.f32 	%f370, %f367, %f369, %p89;
	mov.b32 	%r361, %f370;
	mov.b32 	%r362, 4;
	// begin inline asm
	shfl.sync.down.b32 %r360, %r361, %r362, %r373, %r374;
	// end inline asm
	setp.gt.s32 	%p90, %r349, 27;
	mov.b32 	%f371, %r360;
	add.f32 	%f372, %f370, %f371;
	selp.f32 	%f373, %f370, %f372, %p90;
	mov.b32 	%r366, %f373;
	mov.b32 	%r367, 8;
	// begin inline asm
	shfl.sync.down.b32 %r365, %r366, %r367, %r373, %r374;
	// end inline asm
	setp.gt.s32 	%p91, %r349, 23;
	mov.b32 	%f374, %r365;
	add.f32 	%f375, %f373, %f374;
	selp.f32 	%f376, %f373, %f375, %p91;
	mov.b32 	%r371, %f376;
	mov.b32 	%r372, 16;
	// begin inline asm
	shfl.sync.down.b32 %r370, %r371, %r372, %r373, %r374;
	// end inline asm
	setp.gt.s32 	%p92, %r349, 15;
	mov.b32 	%f377, %r370;
	add.f32 	%f10, %f376, %f377;
	selp.f32 	%f418, %f376, %f10, %p92;
	setp.ne.s32 	%p93, %r349, 0;
	@%p93 bra 	$L__BB38_16;
	shr.u32 	%r375, %r1, 3;
	and.b32  	%r376, %r375, 124;
	mov.u32 	%r377, _ZZN3cub18CUB_300001_SM_10006detail6reduce28DeviceReduceSingleTileKernelINS2_10policy_hubIfyN4cuda3std3__44plusIfEEE10Policy1000EPfSC_iS9_ffNS7_10__identityEEEvT0_T1_T2_T3_T4_T6_E12temp_storage;
	add.s32 	%r378, %r377, %r376;
	st.shared.f32 	[%r378+8], %f10;
$L__BB38_16:
	bar.sync 	0;
	setp.ne.s32 	%p94, %r1, 0;
	@%p94 bra 	$L__BB38_72;
	ld.shared.f32 	%f378, [_ZZN3cub18CUB_300001_SM_10006detail6reduce28DeviceReduceSingleTileKernelINS2_10policy_hubIfyN4cuda3std3__44plusIfEEE10Policy1000EPfSC_iS9_ffNS7_10__identityEEEvT0_T1_T2_T3_T4_T6_E12temp_storage+12];
	add.f32 	%f379, %f418, %f378;
	ld.shared.f32 	%f380, [_ZZN3cub18CUB_300001_SM_10006detail6reduce28DeviceReduceSingleTileKernelINS2_10policy_hubIfyN4cuda3std3__44plusIfEEE10Policy1000EPfSC_iS9_ffNS7_10__identityEEEvT0_T1_T2_T3_T4_T6_E12temp_storage+16];
	add.f32 	%f381, %f379, %f380;
	ld.shared.f32 	%f382, [_ZZN3cub18CUB_300001_SM_10006detail6reduce28DeviceReduceSingleTileKernelINS2_10policy_hubIfyN4cuda3std3__44plusIfEEE10Policy1000EPfSC_iS9_ffNS7_10__identityEEEvT0_T1_T2_T3_T4_T6_E12temp_storage+20];
	add.f32 	%f383, %f381, %f382;
	ld.shared.f32 	%f384, [_ZZN3cub18CUB_300001_SM_10006detail6reduce28DeviceReduceSingleTileKernelINS2_10policy_hubIfyN4cuda3std3__44plusIfEEE10Policy1000EPfSC_iS9_ffNS7_10__identityEEEvT0_T1_T2_T3_T4_T6_E12temp_storage+24];
	add.f32 	%f385, %f383, %f384;
	ld.shared.f32 	%f386, [_ZZN3cub18CUB_300001_SM_10006detail6reduce28DeviceReduceSingleTileKernelINS2_10policy_hubIfyN4cuda3std3__44plusIfEEE10Policy1000EPfSC_iS9_ffNS7_10__identityEEEvT0_T1_T2_T3_T4_T6_E12temp_storage+28];
	add.f32 	%f387, %f385, %f386;
	ld.shared.f32 	%f388, [_ZZN3cub18CUB_300001_SM_10006detail6reduce28DeviceReduceSingleTileKernelINS2_10policy_hubIfyN4cuda3std3__44plusIfEEE10Policy1000EPfSC_iS9_ffNS7_10__identityEEEvT0_T1_T2_T3_T4_T6_E12temp_storage+32];
	add.f32 	%f389, %f387, %f388;
	ld.shared.f32 	%f390, [_ZZN3cub18CUB_300001_SM_10006detail6reduce28DeviceReduceSingleTileKernelINS2_10policy_hubIfyN4cuda3std3__44plusIfEEE10Policy1000EPfSC_iS9_ffNS7_10__identityEEEvT0_T1_T2_T3_T4_T6_E12temp_storage+36];
	add.f32 	%f418, %f389, %f390;
	bra.uni 	$L__BB38_72;
$L__BB38_18:
	// begin inline asm
	mov.u32 %r311, %laneid;
	// end inline asm
	and.b32  	%r337, %r1, 992;
	add.s32 	%r338, %r337, 32;
	setp.gt.s32 	%p73, %r338, %r67;
	not.b32 	%r339, %r337;
	add.s32 	%r340, %r67, %r339;
	selp.b32 	%r335, %r340, 31, %p73;
	mov.b32 	%r313, %f397;
	mov.b32 	%r314, 1;
	mov.b32 	%r336, -1;
	// begin inline asm
	shfl.sync.down.b32 %r312, %r313, %r314, %r335, %r336;
	// end inline asm
	setp.lt.s32 	%p74, %r311, %r335;
	mov.b32 	%f331, %r312;
	add.f32 	%f332, %f397, %f331;
	selp.f32 	%f333, %f332, %f397, %p74;
	mov.b32 	%r318, %f333;
	mov.b32 	%r319, 2;
	// begin inline asm
	shfl.sync.down.b32 %r317, %r318, %r319, %r335, %r336;
	// end inline asm
	add.s32 	%r341, %r311, 2;
	setp.gt.s32 	%p75, %r341, %r335;
	mov.b32 	%f334, %r317;
	add.f32 	%f335, %f333, %f334;
	selp.f32 	%f336, %f333, %f335, %p75;
	mov.b32 	%r323, %f336;
	mov.b32 	%r324, 4;
	// begin inline asm
	shfl.sync.down.b32 %r322, %r323, %r324, %r335, %r336;
	// end inline asm
	add.s32 	%r342, %r311, 4;
	setp.gt.s32 	%p76, %r342, %r335;
	mov.b32 	%f337, %r322;
	add.f32 	%f338, %f336, %f337;
	selp.f32 	%f339, %f336, %f338, %p76;
	mov.b32 	%r328, %f339;
	mov.b32 	%r329, 8;
	// begin inline asm
	shfl.sync.down.b32 %r327, %r328, %r329, %r335, %r336;
	// end inline asm
	add.s32 	%r343, %r311, 8;
	setp.gt.s32 	%p77, %r343, %r335;
	mov.b32 	%f340, %r327;
	add.f32 	%f341, %f339, %f340;
	selp.f32 	%f342, %f339, %f341, %p77;
	mov.b32 	%r333, %f342;
	mov.b32 	%r334, 16;
	// begin inline asm
	shfl.sync.down.b32 %r332, %r333, %r334, %r335, %r336;
	// end inline asm
	add.s32 	%r344, %r311, 16;
	setp.gt.s32 	%p78, %r344, %r335;
	mov.b32 	%f343, %r332;
	add.f32 	%f344, %f342, %f343;
	selp.f32 	%f418, %f342, %f344, %p78;
	setp.ne.s32 	%p79, %r311, 0;
	@%p79 bra 	$L__BB38_20;
	shr.u32 	%r345, %r1, 3;
	and.b32  	%r346, %r345, 124;
	mov.u32 	%r347, _ZZN3cub18CUB_300001_SM_10006detail6reduce28DeviceReduceSingleTileKernelINS2_10policy_hubIfyN4cuda3std3__44plusIfEEE10Policy1000EPfSC_iS9_ffNS7_10__identityEEEvT0_T1_T2_T3_T4_T6_E12temp_storage;
	add.s32 	%r348, %r347, %r346;
	st.shared.f32 	[%r348+8], %f418;
$L__BB38_20:
	bar.sync 	0;
	setp.ne.s32 	%p80, %r1, 0;
	@%p80 bra 	$L__BB38_72;
	setp.gt.s32 	%p81, %r67, 32;
	ld.shared.f32 	%f345, [_ZZN3cub18CUB_300001_SM_10006detail6reduce28DeviceReduceSingleTileKernelINS2_10policy_hubIfyN4cuda3std3__44plusIfEEE10Policy1000EPfSC_iS9_ffNS7_10__identityEEEvT0_T1_T2_T3_T4_T6_E12temp_storage+12];
	add.f32 	%f346, %f418, %f345;
	selp.f32 	%f347, %f346, %f418, %p81;
	setp.gt.s32 	%p82, %r67, 64;
	ld.shared.f32 	%f348, [_ZZN3cub18CUB_300001_SM_10006detail6reduce28DeviceReduceSingleTileKernelINS2_10policy_hubIfyN4cuda3std3__44plusIfEEE10Policy1000EPfSC_iS9_ffNS7_10__identityEEEvT0_T1_T2_T3_T4_T6_E12temp_storage+16];
	add.f32 	%f349, %f348, %f347;
	selp.f32 	%f350, %f349, %f347, %p82;
	setp.gt.s32 	%p83, %r67, 96;
	ld.shared.f32 	%f351, [_ZZN3cub18CUB_300001_SM_10006detail6reduce28DeviceReduceSingleTileKernelINS2_10policy_hubIfyN4cuda3std3__44plusIfEEE10Policy1000EPfSC_iS9_ffNS7_10__identityEEEvT0_T1_T2_T3_T4_T6_E12temp_storage+20];
	add.f32 	%f352, %f351, %f350;
	selp.f32 	%f353, %f352, %f350, %p83;
	setp.gt.s32 	%p84, %r67, 128;
	ld.shared.f32 	%f354, [_ZZN3cub18CUB_300001_SM_10006detail6reduce28DeviceReduceSingleTileKernelINS2_10policy_hubIfyN4cuda3std3__44plusIfEEE10Policy1000EPfSC_iS9_ffNS7_10__identityEEEvT0_T1_T2_T3_T4_T6_E12temp_storage+24];
	add.f32 	%f355, %f354, %f353;
	selp.f32 	%f356, %f355, %f353, %p84;
	setp.gt.s32 	%p85, %r67, 160;
	ld.shared.f32 	%f357, [_ZZN3cub18CUB_300001_SM_10006detail6reduce28DeviceReduceSingleTileKernelINS2_10policy_hubIfyN4cuda3std3__44plusIfEEE10Policy1000EPfSC_iS9_ffNS7_10__identityEEEvT0_T1_T2_T3_T4_T6_E12temp_storage+28];
	add.f32 	%f358, %f357, %f356;
	selp.f32 	%f359, %f358, %f356, %p85;
	setp.gt.s32 	%p86, %r67, 192;
	ld.shared.f32 	%f360, [_ZZN3cub18CUB_300001_SM_10006detail6reduce28DeviceReduceSingleTileKernelINS2_10policy_hubIfyN4cuda3std3__44plusIfEEE10Policy1000EPfSC_iS9_ffNS7_10__identityEEEvT0_T1_T2_T3_T4_T6_E12temp_storage+32];
	add.f32 	%f361, %f360, %f359;
	selp.f32 	%f362, %f361, %f359, %p86;
	setp.gt.s32 	%p87, %r67, 224;
	ld.shared.f32 	%f363, [_ZZN3cub18CUB_300001_SM_10006detail6reduce28DeviceReduceSingleTileKernelINS2_10policy_hubIfyN4cuda3std3__44plusIfEEE10Policy1000EPfSC_iS9_ffNS7_10__identityEEEvT0_T1_T2_T3_T4_T6_E12temp_storage+36];
	add.f32 	%f364, %f363, %f362;
	selp.f32 	%f418, %f364, %f362, %p87;
	bra.uni 	$L__BB38_72;
$L__BB38_22:
	mov.u32 	%r13, %tid.x;
	shl.b32 	%r224, %r13, 2;
	mul.wide.u32 	%rd86, %r224, 4;
	add.s64 	%rd76, %rd16, %rd86;
	// begin inline asm
	ld.global.nc.v2.u64 {%rd74, %rd75}, [%rd76];
	// end inline asm
	mov.b64 	{%r225, %r226}, %rd75;
	mov.b64 	{%r227, %r228}, %rd74;
	mov.b32 	%f225, %r228;
	mov.b32 	%f226, %r227;
	mov.b32 	%f227, %r226;
	mov.b32 	%f228, %r225;
	add.s64 	%rd79, %rd76, 4096;
	// begin inline asm
	ld.global.nc.v2.u64 {%rd77, %rd78}, [%rd79];
	// end inline asm
	mov.b64 	{%r229, %r230}, %rd78;
	mov.b64 	{%r231, %r232}, %rd77;
	mov.b32 	%f229, %r232;
	mov.b32 	%f230, %r231;
	mov.b32 	%f231, %r230;
	mov.b32 	%f232, %r229;
	add.s64 	%rd82, %rd76, 8192;
	// begin inline asm
	ld.global.nc.v2.u64 {%rd80, %rd81}, [%rd82];
	// end inline asm
	mov.b64 	{%r233, %r234}, %rd81;
	mov.b64 	{%r235, %r236}, %rd80;
	mov.b32 	%f233, %r236;
	mov.b32 	%f234, %r235;
	mov.b32 	%f235, %r234;
	mov.b32 	%f236, %r233;
	add.s64 	%rd85, %rd76, 12288;
	// begin inline asm
	ld.global.nc.v2.u64 {%rd83, %rd84}, [%rd85];
	// end inline asm
	mov.b64 	{%r237, %r238}, %rd84;
	mov.b64 	{%r239, %r240}, %rd83;
	mov.b32 	%f237, %r240;
	mov.b32 	%f238, %r239;
	mov.b32 	%f239, %r238;
	mov.b32 	%f240, %r237;
	add.f32 	%f241, %f226, %f225;
	add.f32 	%f242, %f228, %f227;
	add.f32 	%f243, %f230, %f229;
	add.f32 	%f244, %f232, %f231;
	add.f32 	%f245, %f234, %f233;
	add.f32 	%f246, %f236, %f235;
	add.f32 	%f247, %f238, %f237;
	add.f32 	%f248, %f240, %f239;
	add.f32 	%f249, %f241, %f242;
	add.f32 	%f250, %f243, %f244;
	add.f32 	%f251, %f245, %f246;
	add.f32 	%f252, %f247, %f248;
	add.f32 	%f253, %f249, %f250;
	add.f32 	%f254, %f251, %f252;
	add.f32 	%f404, %f253, %f254;
	setp.lt.u32 	%p50, %r67, 8192;
	mov.b32 	%r387, 4096;
	@%p50 bra 	$L__BB38_26;
	add.s32 	%r14, %r67, -4096;
	mov.b32 	%r387, 4096;
$L__BB38_24:
	mul.wide.s32 	%rd99, %r387, 4;
	add.s64 	%rd89, %rd76, %rd99;
	// begin inline asm
	ld.global.nc.v2.u64 {%rd87, %rd88}, [%rd89];
	// end inline asm
	mov.b64 	{%r242, %r243}, %rd88;
	mov.b64 	{%r244, %r245}, %rd87;
	mov.b32 	%f255, %r245;
	mov.b32 	%f256, %r244;
	mov.b32 	%f257, %r243;
	mov.b32 	%f258, %r242;
	add.s64 	%rd92, %rd89, 4096;
	// begin inline asm
	ld.global.nc.v2.u64 {%rd90, %rd91}, [%rd92];
	// end inline asm
	mov.b64 	{%r246, %r247}, %rd91;
	mov.b64 	{%r248, %r249}, %rd90;
	mov.b32 	%f259, %r249;
	mov.b32 	%f260, %r248;
	mov.b32 	%f261, %r247;
	mov.b32 	%f262, %r246;
	add.s64 	%rd95, %rd89, 8192;
	// begin inline asm
	ld.global.nc.v2.u64 {%rd93, %rd94}, [%rd95];
	// end inline asm
	mov.b64 	{%r250, %r251}, %rd94;
	mov.b64 	{%r252, %r253}, %rd93;
	mov.b32 	%f263, %r253;
	mov.b32 	%f264, %r252;
	mov.b32 	%f265, %r251;
	mov.b32 	%f266, %r250;
	add.s64 	%rd98, %rd89, 12288;
	// begin inline asm
	ld.global.nc.v2.u64 {%rd96, %rd97}, [%rd98];
	// end inline asm
	mov.b64 	{%r254, %r255}, %rd97;
	mov.b64 	{%r256, %r257}, %rd96;
	mov.b32 	%f267, %r257;
	mov.b32 	%f268, %r256;
	mov.b32 	%f269, %r255;
	mov.b32 	%f270, %r254;
	add.f32 	%f271, %f404, %f256;
	add.f32 	%f272, %f255, %f258;
	add.f32 	%f273, %f257, %f260;
	add.f32 	%f274, %f259, %f262;
	add.f32 	%f275, %f261, %f264;
	add.f32 	%f276, %f263, %f266;
	add.f32 	%f277, %f265, %f268;
	add.f32 	%f278, %f267, %f270;
	add.f32 	%f279, %f271, %f272;
	add.f32 	%f280, %f273, %f274;
	add.f32 	%f281, %f275, %f276;
	add.f32 	%f282, %f277, %f278;
	add.f32 	%f283, %f279, %f280;
	add.f32 	%f284, %f281, %f282;
	add.f32 	%f285, %f283, %f284;
	add.f32 	%f404, %f285, %f269;
	sub.s32 	%r258, %r67, %r387;
	setp.lt.s32 	%p51, %r258, 4096;
	@%p51 bra 	$L__BB38_34;
	add.s32 	%r387, %r387, 4096;
	setp.le.s32 	%p52, %r387, %r14;
	@%p52 bra 	$L__BB38_24;
$L__BB38_26:
	setp.le.s32 	%p53, %r67, %r387;
	@%p53 bra 	$L__BB38_34;
	sub.s32 	%r18, %r67, %r387;
	setp.ge.s32 	%p54, %r13, %r18;
	@%p54 bra 	$L__BB38_34;
	not.b32 	%r259, %r13;
	add.s32 	%r260, %r67, %r259;
	sub.s32 	%r19, %r260, %r387;
	and.b32  	%r261, %r19, 768;
	setp.eq.s32 	%p55, %r261, 768;
	mov.u32 	%r391, %r13;
	@%p55 bra 	$L__BB38_31;
	add.s32 	%r389, %r13, %r387;
	shr.u32 	%r262, %r19, 8;
	add.s32 	%r263, %r262, 1;
	and.b32  	%r264, %r263, 3;
	neg.s32 	%r388, %r264;
	mov.u32 	%r391, %r13;
$L__BB38_30:
	.pragma "nounroll";
	mul.wide.u32 	%rd101, %r389, 4;
	add.s64 	%rd100, %rd16, %rd101;
	// begin inline asm
	ld.global.nc.u32 %r265, [%rd100];
	// end inline asm
	mov.b32 	%f287, %r265;
	add.f32 	%f404, %f404, %f287;
	add.s32 	%r391, %r391, 256;
	add.s32 	%r389, %r389, 256;
	add.s32 	%r388, %r388, 1;
	setp.ne.s32 	%p56, %r388, 0;
	@%p56 bra 	$L__BB38_30;
$L__BB38_31:
	setp.lt.u32 	%p57, %r19, 768;
	@%p57 bra 	$L__BB38_34;
	cvt.u64.u32 	%rd102, %r391;
	cvt.u64.u32 	%rd103, %r387;
	add.s64 	%rd104, %rd102, %rd103;
	shl.b64 	%rd105, %rd104, 2;
	add.s64 	%rd106, %rd105, %rd16;
	add.s64 	%rd122, %rd106, 2048;
	add.s32 	%r392, %r391, %r387;
$L__BB38_33:
	mul.wide.u32 	%rd111, %r392, 4;
	add.s64 	%rd107, %rd16, %rd111;
	// begin inline asm
	ld.global.nc.u32 %r266, [%rd107];
	// end inline asm
	mov.b32 	%f288, %r266;
	add.f32 	%f289, %f404, %f288;
	add.s64 	%rd108, %rd122, -1024;
	// begin inline asm
	ld.global.nc.u32 %r267, [%rd108];
	// end inline asm
	mov.b32 	%f290, %r267;
	add.f32 	%f291, %f289, %f290;
	// begin inline asm
	ld.global.nc.u32 %r268, [%rd122];
	// end inline asm
	mov.b32 	%f292, %r268;
	add.f32 	%f293, %f291, %f292;
	add.s64 	%rd110, %rd122, 1024;
	// begin inline asm
	ld.global.nc.u32 %r269, [%rd110];
	// end inline asm
	mov.b32 	%f294, %r269;
	add.f32 	%f404, %f293, %f294;
	add.s32 	%r391, %r391, 1024;
	add.s64 	%rd122, %rd122, 4096;
	add.s32 	%r392, %r392, 1024;
	setp.lt.s32 	%p58, %r391, %r18;
	@%p58 bra 	$L__BB38_33;
$L__BB38_34:
	// begin inline asm
	mov.u32 %r270, %laneid;
	// end inline asm
	mov.b32 	%r272, %f404;
	mov.b32 	%r273, 1;
	mov.b32 	%r294, 31;
	mov.b32 	%r295, -1;
	// begin inline asm
	shfl.sync.down.b32 %r271, %r272, %r273, %r294, %r295;
	// end inline asm
	setp.gt.s32 	%p59, %r270, 30;
	mov.b32 	%f295, %r271;
	add.f32 	%f296, %f404, %f295;
	selp.f32 	%f297, %f404, %f296, %p59;
	mov.b32 	%r277, %f297;
	mov.b32 	%r278, 2;
	// begin inline asm
	shfl.sync.down.b32 %r276, %r277, %r278, %r294, %r295;
	// end inline asm
	setp.gt.s32 	%p60, %r270, 29;
	mov.b32 	%f298, %r276;
	add.f32 	%f299, %f297, %f298;
	selp.f32 	%f300, %f297, %f299, %p60;
	mov.b32 	%r282, %f300;
	mov.b32 	%r283, 4;
	// begin inline asm
	shfl.sync.down.b32 %r281, %r282, %r283, %r294, %r295;
	// end inline asm
	setp.gt.s32 	%p61, %r270, 27;
	mov.b32 	%f301, %r281;
	add.f32 	%f302, %f300, %f301;
	selp.f32 	%f303, %f300, %f302, %p61;
	mov.b32 	%r287, %f303;
	mov.b32 	%r288, 8;
	// begin inline asm
	shfl.sync.down.b32 %r286, %r287, %r288, %r294, %r295;
	// end inline asm
	setp.gt.s32 	%p62, %r270, 23;
	mov.b32 	%f304, %r286;
	add.f32 	%f305, %f303, %f304;
	selp.f32 	%f306, %f303, %f305, %p62;
	mov.b32 	%r292, %f306;
	mov.b32 	%r293, 16;
	// begin inline asm
	shfl.sync.down.b32 %r291, %r292, %r293, %r294, %r295;
	// end inline asm
	setp.gt.s32 	%p63, %r270, 15;
	mov.b32 	%f307, %r291;
	add.f32 	%f26, %f306, %f307;
	selp.f32 	%f418, %f306, %f26, %p63;
	setp.ne.s32 	%p64, %r270, 0;
	@%p64 bra 	$L__BB38_36;
	shr.u32 	%r296, %r13, 3;
	and.b32  	%r297, %r296, 124;
	mov.u32 	%r298, _ZZN3cub18CUB_300001_SM_10006detail6reduce28DeviceReduceSingleTileKernelINS2_10policy_hubIfyN4cuda3std3__44plusIfEEE10Policy1000EPfSC_iS9_ffNS7_10__identityEEEvT0_T1_T2_T3_T4_T6_E12temp_storage;
	add.s32 	%r299, %r298, %r297;
	st.shared.f32 	[%r299+8], %f26;
$L__BB38_36:
	bar.sync 	0;
	setp.ne.s32 	%p65, %r13, 0;
	@%p65 bra 	$L__BB38_72;
	ld.shared.f32 	%f308, [_ZZN3cub18CUB_300001_SM_10006detail6reduce28DeviceReduceSingleTileKernelINS2_10policy_hubIfyN4cuda3std3__44plusIfEEE10Policy1000EPfSC_iS9_ffNS7_10__identityEEEvT0_T1_T2_T3_T4_T6_E12temp_storage+12];
	add.f32 	%f309, %f418, %f308;
	ld.shared.f32 	%f310, [_ZZN3cub18CUB_300001_SM_10006detail6reduce28DeviceReduceSingleTileKernelINS2_10policy_hubIfyN4cuda3std3__44plusIfEEE10Policy1000EPfSC_iS9_ffNS7_10__identityEEEvT0_T1_T2_T3_T4_T6_E12temp_storage+16];
	add.f32 	%f311, %f309, %f310;
	ld.shared.f32 	%f312, [_ZZN3cub18CUB_300001_SM_10006detail6reduce28DeviceReduceSingleTileKernelINS2_10policy_hubIfyN4cuda3std3__44plusIfEEE10Policy1000EPfSC_iS9_ffNS7_10__identityEEEvT0_T1_T2_T3_T4_T6_E12temp_storage+20];
	add.f32 	%f313, %f311, %f312;
	ld.shared.f32 	%f314, [_ZZN3cub18CUB_300001_SM_10006detail6reduce28DeviceReduceSingleTileKernelINS2_10policy_hubIfyN4cuda3std3__44plusIfEEE10Policy1000EPfSC_iS9_ffNS7_10__identityEEEvT0_T1_T2_T3_T4_T6_E12temp_storage+24];
	add.f32 	%f315, %f313, %f314;
	ld.shared.f32 	%f316, [_ZZN3cub18CUB_300001_SM_10006detail6reduce28DeviceReduceSingleTileKernelINS2_10policy_hubIfyN4cuda3std3__44plusIfEEE10Policy1000EPfSC_iS9_ffNS7_10__identityEEEvT0_T1_T2_T3_T4_T6_E12temp_storage+28];
	add.f32 	%f317, %f315, %f316;
	ld.shared.f32 	%f318, [_ZZN3cub18CUB_300001_SM_10006detail6reduce28DeviceReduceSingleTileKernelINS2_10policy_hubIfyN4cuda3std3__44plusIfEEE10Policy1000EPfSC_iS9_ffNS7_10__identityEEEvT0_T1_T2_T3_T4_T6_E12temp_storage+32];
	add.f32 	%f319, %f317, %f318;
	ld.shared.f32 	%f320, [_ZZN3cub18CUB_300001_SM_10006detail6reduce28DeviceReduceSingleTileKernelINS2_10policy_hubIfyN4cuda3std3__44plusIfEEE10Policy1000EPfSC_iS9_ffNS7_10__identityEEEvT0_T1_T2_T3_T4_T6_E12temp_storage+36];
	add.f32 	%f418, %f319, %f320;
	bra.uni 	$L__BB38_72;
$L__BB38_38:
	setp.gt.s32 	%p3, %r67, 4095;
	@%p3 bra 	$L__BB38_56;
	mov.u32 	%r34, %tid.x;
	setp.ge.s32 	%p20, %r34, %r67;
	mov.f32 	%f410, 0f00000000;
	mov.u32 	%r397, %r34;
	@%p20 bra 	$L__BB38_41;
	mul.wide.u32 	%rd66, %r34, 4;
	add.s64 	%rd65, %rd16, %rd66;
	// begin inline asm
	ld.global.nc.u32 %r144, [%rd65];
	// end inline asm
	mov.b32 	%f410, %r144;
	add.s32 	%r397, %r34, 256;
$L__BB38_41:
	setp.ge.s32 	%p21, %r397, %r67;
	@%p21 bra 	$L__BB38_47;
	not.b32 	%r145, %r397;
	add.s32 	%r37, %r67, %r145;
	and.b32  	%r146, %r37, 768;
	setp.eq.s32 	%p22, %r146, 768;
	@%p22 bra 	$L__BB38_45;
	mul.wide.u32 	%rd67, %r397, 4;
	add.s64 	%rd123, %rd16, %rd67;
	shr.u32 	%r147, %r37, 8;
	add.s32 	%r148, %r147, 1;
	and.b32  	%r149, %r148, 3;
	neg.s32 	%r395, %r149;
$L__BB38_44:
	.pragma "nounroll";
	// begin inline asm
	ld.global.nc.u32 %r150, [%rd123];
	// end inline asm
	mov.b32 	%f157, %r150;
	add.f32 	%f410, %f410, %f157;
	add.s32 	%r397, %r397, 256;
	add.s64 	%rd123, %rd123, 1024;
	add.s32 	%r395, %r395, 1;
	setp.ne.s32 	%p23, %r395, 0;
	@%p23 bra 	$L__BB38_44;
$L__BB38_45:
	setp.lt.u32 	%p24, %r37, 768;
	@%p24 bra 	$L__BB38_47;
$L__BB38_46:
	mul.wide.s32 	%rd73, %r397, 4;
	add.s64 	%rd69, %rd16, %rd73;
	// begin inline asm
	ld.global.nc.u32 %r151, [%rd69];
	// end inline asm
	mov.b32 	%f158, %r151;
	add.f32 	%f159, %f410, %f158;
	add.s64 	%rd70, %rd69, 1024;
	// begin inline asm
	ld.global.nc.u32 %r152, [%rd70];
	// end inline asm
	mov.b32 	%f160, %r152;
	add.f32 	%f161, %f159, %f160;
	add.s64 	%rd71, %rd69, 2048;
	// begin inline asm
	ld.global.nc.u32 %r153, [%rd71];
	// end inline asm
	mov.b32 	%f162, %r153;
	add.f32 	%f163, %f161, %f162;
	add.s64 	%rd72, %rd69, 3072;
	// begin inline asm
	ld.global.nc.u32 %r154, [%rd72];
	// end inline asm
	mov.b32 	%f164, %r154;
	add.f32 	%f410, %f163, %f164;
	add.s32 	%r397, %r397, 1024;
	setp.lt.s32 	%p25, %r397, %r67;
	@%p25 bra 	$L__BB38_46;
$L__BB38_47:
	setp.lt.s32 	%p26, %r67, 256;
	@%p26 bra 	$L__BB38_52;
	// begin inline asm
	mov.u32 %r193, %laneid;
	// end inline asm
	mov.b32 	%r195, %f410;
	mov.b32 	%r196, 1;
	mov.b32 	%r217, 31;
	mov.b32 	%r218, -1;
	// begin inline asm
	shfl.sync.down.b32 %r194, %r195, %r196, %r217, %r218;
	// end inline asm
	setp.gt.s32 	%p42, %r193, 30;
	mov.b32 	%f199, %r194;
	add.f32 	%f200, %f410, %f199;
	selp.f32 	%f201, %f410, %f200, %p42;
	mov.b32 	%r200, %f201;
	mov.b32 	%r201, 2;
	// begin inline asm
	shfl.sync.down.b32 %r199, %r200, %r201, %r217, %r218;
	// end inline asm
	setp.gt.s32 	%p43, %r193, 29;
	mov.b32 	%f202, %r199;
	add.f32 	%f203, %f201, %f202;
	selp.f32 	%f204, %f201, %f203, %p43;
	mov.b32 	%r205, %f204;
	mov.b32 	%r206, 4;
	// begin inline asm
	shfl.sync.down.b32 %r204, %r205, %r206, %r217, %r218;
	// end inline asm
	setp.gt.s32 	%p44, %r193, 27;
	mov.b32 	%f205, %r204;
	add.f32 	%f206, %f204, %f205;
	selp.f32 	%f207, %f204, %f206, %p44;
	mov.b32 	%r210, %f207;
	mov.b32 	%r211, 8;
	// begin inline asm
	shfl.sync.down.b32 %r209, %r210, %r211, %r217, %r218;
	// end inline asm
	setp.gt.s32 	%p45, %r193, 23;
	mov.b32 	%f208, %r209;
	add.f32 	%f209, %f207, %f208;
	selp.f32 	%f210, %f207, %f209, %p45;
	mov.b32 	%r215, %f210;
	mov.b32 	%r216, 16;
	// begin inline asm
	shfl.sync.down.b32 %r214, %r215, %r216, %r217, %r218;
	// end inline asm
	setp.gt.s32 	%p46, %r193, 15;
	mov.b32 	%f211, %r214;
	add.f32 	%f38, %f210, %f211;
	selp.f32 	%f418, %f210, %f38, %p46;
	setp.ne.s32 	%p47, %r193, 0;
	@%p47 bra 	$L__BB38_50;
	shr.u32 	%r219, %r34, 3;
	and.b32  	%r220, %r219, 124;
	mov.u32 	%r221, _ZZN3cub18CUB_300001_SM_10006detail6reduce28DeviceReduceSingleTileKernelINS2_10policy_hubIfyN4cuda3std3__44plusIfEEE10Policy1000EPfSC_iS9_ffNS7_10__identityEEEvT0_T1_T2_T3_T4_T6_E12temp_storage;
	add.s32 	%r222, %r221, %r220;
	st.shared.f32 	[%r222+8], %f38;
$L__BB38_50:
	bar.sync 	0;
	setp.ne.s32 	%p48, %r34, 0;
	@%p48 bra 	$L__BB38_72;
	ld.shared.f32 	%f212, [_ZZN3cub18CUB_300001_SM_10006detail6reduce28DeviceReduceSingleTileKernelINS2_10policy_hubIfyN4cuda3std3__44plusIfEEE10Policy1000EPfSC_iS9_ffNS7_10__identityEEEvT0_T1_T2_T3_T4_T6_E12temp_storage+12];
	add.f32 	%f213, %f418, %f212;
	ld.shared.f32 	%f214, [_ZZN3cub18CUB_300001_SM_10006detail6reduce28DeviceReduceSingleTileKernelINS2_10policy_hubIfyN4cuda3std3__44plusIfEEE10Policy1000EPfSC_iS9_ffNS7_10__identityEEEvT0_T1_T2_T3_T4_T6_E12temp_storage+16];
	add.f32 	%f215, %f213, %f214;
	ld.shared.f32 	%f216, [_ZZN3cub18CUB_300001_SM_10006detail6reduce28DeviceReduceSingleTileKernelINS2_10policy_hubIfyN4cuda3std3__44plusIfEEE10Policy1000EPfSC_iS9_ffNS7_10__identityEEEvT0_T1_T2_T3_T4_T6_E12temp_storage+20];
	add.f32 	%f217, %f215, %f216;
	ld.shared.f32 	%f218, [_ZZN3cub18CUB_300001_SM_10006detail6reduce28DeviceReduceSingleTileKernelINS2_10policy_hubIfyN4cuda3std3__44plusIfEEE10Policy1000EPfSC_iS9_ffNS7_10__identityEEEvT0_T1_T2_T3_T4_T6_E12temp_storage+24];
	add.f32 	%f219, %f217, %f218;
	ld.shared.f32 	%f220, [_ZZN3cub18CUB_300001_SM_10006detail6reduce28DeviceReduceSingleTileKernelINS2_10policy_hubIfyN4cuda3std3__44plusIfEEE10Policy1000EPfSC_iS9_ffNS7_10__identityEEEvT0_T1_T2_T3_T4_T6_E12temp_storage+28];
	add.f32 	%f221, %f219, %f220;
	ld.shared.f32 	%f222, [_ZZN3cub18CUB_300001_SM_10006detail6reduce28DeviceReduceSingleTileKernelINS2_10policy_hubIfyN4cuda3std3__44plusIfEEE10Policy1000EPfSC_iS9_ffNS7_10__identityEEEvT0_T1_T2_T3_T4_T6_E12temp_storage+32];
	add.f32 	%f223, %f221, %f222;
	ld.shared.f32 	%f224, [_ZZN3cub18CUB_300001_SM_10006detail6reduce28DeviceReduceSingleTileKernelINS2_10policy_hubIfyN4cuda3std3__44plusIfEEE10Policy1000EPfSC_iS9_ffNS7_10__identityEEEvT0_T1_T2_T3_T4_T6_E12temp_storage+36];
	add.f32 	%f418, %f223, %f224;
	bra.uni 	$L__BB38_72;
$L__BB38_52:
	// begin inline asm
	mov.u32 %r155, %laneid;
	// end inline asm
	and.b32  	%r181, %r34, 992;
	add.s32 	%r182, %r181, 32;
	setp.gt.s32 	%p27, %r182, %r67;
	not.b32 	%r183, %r181;
	add.s32 	%r184, %r67, %r183;
	selp.b32 	%r179, %r184, 31, %p27;
	mov.b32 	%r157, %f410;
	mov.b32 	%r158, 1;
	mov.b32 	%r180, -1;
	// begin inline asm
	shfl.sync.down.b32 %r156, %r157, %r158, %r179, %r180;
	// end inline asm
	setp.lt.s32 	%p28, %r155, %r179;
	mov.b32 	%f165, %r156;
	add.f32 	%f166, %f410, %f165;
	selp.f32 	%f167, %f166, %f410, %p28;
	mov.b32 	%r162, %f167;
	mov.b32 	%r163, 2;
	// begin inline asm
	shfl.sync.down.b32 %r161, %r162, %r163, %r179, %r180;
	// end inline asm
	add.s32 	%r185, %r155, 2;
	setp.gt.s32 	%p29, %r185, %r179;
	mov.b32 	%f168, %r161;
	add.f32 	%f169, %f167, %f168;
	selp.f32 	%f170, %f167, %f169, %p29;
	mov.b32 	%r167, %f170;
	mov.b32 	%r168, 4;
	// begin inline asm
	shfl.sync.down.b32 %r166, %r167, %r168, %r179, %r180;
	// end inline asm
	add.s32 	%r186, %r155, 4;
	setp.gt.s32 	%p30, %r186, %r179;
	mov.b32 	%f171, %r166;
	add.f32 	%f172, %f170, %f171;
	selp.f32 	%f173, %f170, %f172, %p30;
	mov.b32 	%r172, %f173;
	mov.b32 	%r173, 8;
	// begin inline asm
	shfl.sync.down.b32 %r171, %r172, %r173, %r179, %r180;
	// end inline asm
	add.s32 	%r187, %r155, 8;
	setp.gt.s32 	%p31, %r187, %r179;
	mov.b32 	%f174, %r171;
	add.f32 	%f175, %f173, %f174;
	selp.f32 	%f176, %f173, %f175, %p31;
	mov.b32 	%r177, %f176;
	mov.b32 	%r178, 16;
	// begin inline asm
	shfl.sync.down.b32 %r176, %r177, %r178, %r179, %r180;
	// end inline asm
	add.s32 	%r188, %r155, 16;
	setp.gt.s32 	%p32, %r188, %r179;
	mov.b32 	%f177, %r176;
	add.f32 	%f178, %f176, %f177;
	selp.f32 	%f418, %f176, %f178, %p32;
	setp.ne.s32 	%p33, %r155, 0;
	@%p33 bra 	$L__BB38_54;
	shr.u32 	%r189, %r34, 3;
	and.b32  	%r190, %r189, 124;
	mov.u32 	%r191, _ZZN3cub18CUB_300001_SM_10006detail6reduce28DeviceReduceSingleTileKernelINS2_10policy_hubIfyN4cuda3std3__44plusIfEEE10Policy1000EPfSC_iS9_ffNS7_10__identityEEEvT0_T1_T2_T3_T4_T6_E12temp_storage;
	add.s32 	%r192, %r191, %r190;
	st.shared.f32 	[%r192+8], %f418;
$L__BB38_54:
	bar.sync 	0;
	setp.ne.s32 	%p34, %r34, 0;
	@%p34 bra 	$L__BB38_72;
	setp.gt.s32 	%p35, %r67, 32;
	ld.shared.f32 	%f179, [_ZZN3cub18CUB_300001_SM_10006detail6reduce28DeviceReduceSingleTileKernelINS2_10policy_hubIfyN4cuda3std3__44plusIfEEE10Policy1000EPfSC_iS9_ffNS7_10__identityEEEvT0_T1_T2_T3_T4_T6_E12temp_storage+12];
	add.f32 	%f180, %f418, %f179;
	selp.f32 	%f181, %f180, %f418, %p35;
	setp.gt.s32 	%p36, %r67, 64;
	ld.shared.f32 	%f182, [_ZZN3cub18CUB_300001_SM_10006detail6reduce28DeviceReduceSingleTileKernelINS2_10policy_hubIfyN4cuda3std3__44plusIfEEE10Policy1000EPfSC_iS9_ffNS7_10__identityEEEvT0_T1_T2_T3_T4_T6_E12temp_storage+16];
	add.f32 	%f183, %f182, %f181;
	selp.f32 	%f184, %f183, %f181, %p36;
	setp.gt.s32 	%p37, %r67, 96;
	ld.shared.f32 	%f185, [_ZZN3cub18CUB_300001_SM_10006detail6reduce28DeviceReduceSingleTileKernelINS2_10policy_hubIfyN4cuda3std3__44plusIfEEE10Policy1000EPfSC_iS9_ffNS7_10__identityEEEvT0_T1_T2_T3_T4_T6_E12temp_storage+20];
	add.f32 	%f186, %f185, %f184;
	selp.f32 	%f187, %f186, %f184, %p37;
	setp.gt.s32 	%p38, %r67, 128;
	ld.shared.f32 	%f188, [_ZZN3cub18CUB_300001_SM_10006detail6reduce28DeviceReduceSingleTileKernelINS2_10policy_hubIfyN4cuda3std3__44plusIfEEE10Policy1000EPfSC_iS9_ffNS7_10__identityEEEvT0_T1_T2_T3_T4_T6_E12temp_storage+24];
	add.f32 	%f189, %f188, %f187;
	selp.f32 	%f190, %f189, %f187, %p38;
	setp.gt.s32 	%p39, %r67, 160;
	ld.shared.f32 	%f191, [_ZZN3cub18CUB_300001_SM_10006detail6reduce28DeviceReduceSingleTileKernelINS2_10policy_hubIfyN4cuda3std3__44plusIfEEE10Policy1000EPfSC_iS9_ffNS7_10__identityEEEvT0_T1_T2_T3_T4_T6_E12temp_storage+28];
	add.f32 	%f192, %f191, %f190;
	selp.f32 	%f193, %f192, %f190, %p39;
	setp.gt.s32 	%p40, %r67, 192;
	ld.shared.f32 	%f194, [_ZZN3cub18CUB_300001_SM_10006detail6reduce28DeviceReduceSingleTileKernelINS2_10policy_hubIfyN4cuda3std3__44plusIfEEE10Policy1000EPfSC_iS9_ffNS7_10__identityEEEvT0_T1_T2_T3_T4_T6_E12temp_storage+32];
	add.f32 	%f195, %f194, %f193;
	selp.f32 	%f196, %f195, %f193, %p40;
	setp.gt.s32 	%p41, %r67, 224;
	ld.shared.f32 	%f197, [_ZZN3cub18CUB_300001_SM_10006detail6reduce28DeviceReduceSingleTileKernelINS2_10policy_hubIfyN4cuda3std3__44plusIfEEE10Policy1000EPfSC_iS9_ffNS7_10__identityEEEvT0_T1_T2_T3_T4_T6_E12temp_storage+36];
	add.f32 	%f198, %f197, %f196;
	selp.f32 	%f418, %f198, %f196, %p41;
	bra.uni 	$L__BB38_72;
$L__BB38_56:
	mov.u32 	%r46, %tid.x;
	mul.wide.u32 	%rd35, %r46, 4;
	add.s64 	%rd19, %rd16, %rd35;
	// begin inline asm
	ld.global.nc.u32 %r68, [%rd19];
	// end inline asm
	mov.b32 	%f59, %r68;
	add.s64 	%rd20, %rd19, 1024;
	// begin inline asm
	ld.global.nc.u32 %r69, [%rd20];
	// end inline asm
	mov.b32 	%f60, %r69;
	add.s64 	%rd21, %rd19, 2048;
	// begin inline asm
	ld.global.nc.u32 %r70, [%rd21];
	// end inline asm
	mov.b32 	%f61, %r70;
	add.s64 	%rd22, %rd19, 3072;
	// begin inline asm
	ld.global.nc.u32 %r71, [%rd22];
	// end inline asm
	mov.b32 	%f62, %r71;
	add.s64 	%rd23, %rd19, 4096;
	// begin inline asm
	ld.global.nc.u32 %r72, [%rd23];
	// end inline asm
	mov.b32 	%f63, %r72;
	add.s64 	%rd24, %rd19, 5120;
	// begin inline asm
	ld.global.nc.u32 %r73, [%rd24];
	// end inline asm
	mov.b32 	%f64, %r73;
	add.s64 	%rd25, %rd19, 6144;
	// begin inline asm
	ld.global.nc.u32 %r74, [%rd25];
	// end inline asm
	mov.b32 	%f65, %r74;
	add.s64 	%rd26, %rd19, 7168;
	// begin inline asm
	ld.global.nc.u32 %r75, [%rd26];
	// end inline asm
	mov.b32 	%f66, %r75;
	add.s64 	%rd27, %rd19, 8192;
	// begin inline asm
	ld.global.nc.u32 %r76, [%rd27];
	// end inline asm
	mov.b32 	%f67, %r76;
	add.s64 	%rd28, %rd19, 9216;
	// begin inline asm
	ld.global.nc.u32 %r77, [%rd28];
	// end inline asm
	mov.b32 	%f68, %r77;
	add.s64 	%rd29, %rd19, 10240;
	// begin inline asm
	ld.global.nc.u32 %r78, [%rd29];
	// end inline asm
	mov.b32 	%f69, %r78;
	add.s64 	%rd30, %rd19, 11264;
	// begin inline asm
	ld.global.nc.u32 %r79, [%rd30];
	// end inline asm
	mov.b32 	%f70, %r79;
	add.s64 	%rd31, %rd19, 12288;
	// begin inline asm
	ld.global.nc.u32 %r80, [%rd31];
	// end inline asm
	mov.b32 	%f71, %r80;
	add.s64 	%rd32, %rd19, 13312;
	// begin inline asm
	ld.global.nc.u32 %r81, [%rd32];
	// end inline asm
	mov.b32 	%f72, %r81;
	add.s64 	%rd33, %rd19, 14336;
	// begin inline asm
	ld.global.nc.u32 %r82, [%rd33];
	// end inline asm
	mov.b32 	%f73, %r82;
	add.s64 	%rd34, %rd19, 15360;
	// begin inline asm
	ld.global.nc.u32 %r83, [%rd34];
	// end inline asm
	mov.b32 	%f74, %r83;
	add.f32 	%f75, %f59, %f60;
	add.f32 	%f76, %f61, %f62;
	add.f32 	%f77, %f63, %f64;
	add.f32 	%f78, %f65, %f66;
	add.f32 	%f79, %f67, %f68;
	add.f32 	%f80, %f69, %f70;
	add.f32 	%f81, %f71, %f72;
	add.f32 	%f82, %f73, %f74;
	add.f32 	%f83, %f75, %f76;
	add.f32 	%f84, %f77, %f78;
	add.f32 	%f85, %f79, %f80;
	add.f32 	%f86, %f81, %f82;
	add.f32 	%f87, %f83, %f84;
	add.f32 	%f88, %f85, %f86;
	add.f32 	%f417, %f87, %f88;
	setp.lt.u32 	%p4, %r67, 8192;
	mov.b32 	%r400, 4096;
	@%p4 bra 	$L__BB38_60;
	add.s32 	%r47, %r67, -4096;
	mov.b32 	%r400, 4096;
$L__BB38_58:
	mul.wide.s32 	%rd52, %r400, 4;
	add.s64 	%rd36, %rd19, %rd52;
	// begin inline asm
	ld.global.nc.u32 %r86, [%rd36];
	// end inline asm
	mov.b32 	%f89, %r86;
	add.s64 	%rd37, %rd36, 1024;
	// begin inline asm
	ld.global.nc.u32 %r87, [%rd37];
	// end inline asm
	mov.b32 	%f90, %r87;
	add.s64 	%rd38, %rd36, 2048;
	// begin inline asm
	ld.global.nc.u32 %r88, [%rd38];
	// end inline asm
	mov.b32 	%f91, %r88;
	add.s64 	%rd39, %rd36, 3072;
	// begin inline asm
	ld.global.nc.u32 %r89, [%rd39];
	// end inline asm
	mov.b32 	%f92, %r89;
	add.s64 	%rd40, %rd36, 4096;
	// begin inline asm
	ld.global.nc.u32 %r90, [%rd40];
	// end inline asm
	mov.b32 	%f93, %r90;
	add.s64 	%rd41, %rd36, 5120;
	// begin inline asm
	ld.global.nc.u32 %r91, [%rd41];
	// end inline asm
	mov.b32 	%f94, %r91;
	add.s64 	%rd42, %rd36, 6144;
	// begin inline asm
	ld.global.nc.u32 %r92, [%rd42];
	// end inline asm
	mov.b32 	%f95, %r92;
	add.s64 	%rd43, %rd36, 7168;
	// begin inline asm
	ld.global.nc.u32 %r93, [%rd43];
	// end inline asm
	mov.b32 	%f96, %r93;
	add.s64 	%rd44, %rd36, 8192;
	// begin inline asm
	ld.global.nc.u32 %r94, [%rd44];
	// end inline asm
	mov.b32 	%f97, %r94;
	add.s64 	%rd45, %rd36, 9216;
	// begin inline asm
	ld.global.nc.u32 %r95, [%rd45];
	// end inline asm
	mov.b32 	%f98, %r95;
	add.s64 	%rd46, %rd36, 10240;
	// begin inline asm
	ld.global.nc.u32 %r96, [%rd46];
	// end inline asm
	mov.b32 	%f99, %r96;
	add.s64 	%rd47, %rd36, 11264;
	// begin inline asm
	ld.global.nc.u32 %r97, [%rd47];
	// end inline asm
	mov.b32 	%f100, %r97;
	add.s64 	%rd48, %rd36, 12288;
	// begin inline asm
	ld.global.nc.u32 %r98, [%rd48];
	// end inline asm
	mov.b32 	%f101, %r98;
	add.s64 	%rd49, %rd36, 13312;
	// begin inline asm
	ld.global.nc.u32 %r99, [%rd49];
	// end inline asm
	mov.b32 	%f102, %r99;
	add.s64 	%rd50, %rd36, 14336;
	// begin inline asm
	ld.global.nc.u32 %r100, [%rd50];
	// end inline asm
	mov.b32 	%f103, %r100;
	add.s64 	%rd51, %rd36, 15360;
	// begin inline asm
	ld.global.nc.u32 %r101, [%rd51];
	// end inline asm
	mov.b32 	%f104, %r101;
	add.f32 	%f105, %f417, %f89;
	add.f32 	%f106, %f90, %f91;
	add.f32 	%f107, %f92, %f93;
	add.f32 	%f108, %f94, %f95;
	add.f32 	%f109, %f96, %f97;
	add.f32 	%f110, %f98, %f99;
	add.f32 	%f111, %f100, %f101;
	add.f32 	%f112, %f102, %f103;
	add.f32 	%f113, %f105, %f106;
	add.f32 	%f114, %f107, %f108;
	add.f32 	%f115, %f109, %f110;
	add.f32 	%f116, %f111, %f112;
	add.f32 	%f117, %f113, %f114;
	add.f32 	%f118, %f115, %f116;
	add.f32 	%f119, %f117, %f118;
	add.f32 	%f417, %f119, %f104;
	sub.s32 	%r102, %r67, %r400;
	setp.lt.s32 	%p5, %r102, 4096;
	@%p5 bra 	$L__BB38_68;
	add.s32 	%r400, %r400, 4096;
	setp.le.s32 	%p6, %r400, %r47;
	@%p6 bra 	$L__BB38_58;
$L__BB38_60:
	setp.le.s32 	%p7, %r67, %r400;
	@%p7 bra 	$L__BB38_68;
	sub.s32 	%r51, %r67, %r400;
	setp.ge.s32 	%p8, %r46, %r51;
	@%p8 bra 	$L__BB38_68;
	not.b32 	%r103, %r46;
	add.s32 	%r104, %r67, %r103;
	sub.s32 	%r52, %r104, %r400;
	and.b32  	%r105, %r52, 768;
	setp.eq.s32 	%p9, %r105, 768;
	mov.u32 	%r404, %r46;
	@%p9 bra 	$L__BB38_65;
	add.s32 	%r402, %r46, %r400;
	shr.u32 	%r106, %r52, 8;
	add.s32 	%r107, %r106, 1;
	and.b32  	%r108, %r107, 3;
	neg.s32 	%r401, %r108;
	mov.u32 	%r404, %r46;
$L__BB38_64:
	.pragma "nounroll";
	mul.wide.u32 	%rd54, %r402, 4;
	add.s64 	%rd53, %rd16, %rd54;
	// begin inline asm
	ld.global.nc.u32 %r109, [%rd53];
	// end inline asm
	mov.b32 	%f121, %r109;
	add.f32 	%f417, %f417, %f121;
	add.s32 	%r404, %r404, 256;
	add.s32 	%r402, %r402, 256;
	add.s32 	%r401, %r401, 1;
	setp.ne.s32 	%p10, %r401, 0;
	@%p10 bra 	$L__BB38_64;
$L__BB38_65:
	setp.lt.u32 	%p11, %r52, 768;
	@%p11 bra 	$L__BB38_68;
	cvt.u64.u32 	%rd55, %r404;
	cvt.u64.u32 	%rd56, %r400;
	add.s64 	%rd57, %rd55, %rd56;
	shl.b64 	%rd58, %rd57, 2;
	add.s64 	%rd59, %rd58, %rd16;
	add.s64 	%rd124, %rd59, 2048;
	add.s32 	%r405, %r404, %r400;
$L__BB38_67:
	mul.wide.u32 	%rd64, %r405, 4;
	add.s64 	%rd60, %rd16, %rd64;
	// begin inline asm
	ld.global.nc.u32 %r110, [%rd60];
	// end inline asm
	mov.b32 	%f122, %r110;
	add.f32 	%f123, %f417, %f122;
	add.s64 	%rd61, %rd124, -1024;
	// begin inline asm
	ld.global.nc.u32 %r111, [%rd61];
	// end inline asm
	mov.b32 	%f124, %r111;
	add.f32 	%f125, %f123, %f124;
	// begin inline asm
	ld.global.nc.u32 %r112, [%rd124];
	// end inline asm
	mov.b32 	%f126, %r112;
	add.f32 	%f127, %f125, %f126;
	add.s64 	%rd63, %rd124, 1024;
	// begin inline asm
	ld.global.nc.u32 %r113, [%rd63];
	// end inline asm
	mov.b32 	%f128, %r113;
	add.f32 	%f417, %f127, %f128;
	add.s32 	%r404, %r404, 1024;
	add.s64 	%rd124, %rd124, 4096;
	add.s32 	%r405, %r405, 1024;
	setp.lt.s32 	%p12, %r404, %r51;
	@%p12 bra 	$L__BB38_67;
$L__BB38_68:
	// begin inline asm
	mov.u32 %r114, %laneid;
	// end inline asm
	mov.b32 	%r116, %f417;
	mov.b32 	%r117, 1;
	mov.b32 	%r138, 31;
	mov.b32 	%r139, -1;
	// begin inline asm
	shfl.sync.down.b32 %r115, %r116, %r117, %r138, %r139;
	// end inline asm
	setp.gt.s32 	%p13, %r114, 30;
	mov.b32 	%f129, %r115;
	add.f32 	%f130, %f417, %f129;
	selp.f32 	%f131, %f417, %f130, %p13;
	mov.b32 	%r121, %f131;
	mov.b32 	%r122, 2;
	// begin inline asm
	shfl.sync.down.b32 %r120, %r121, %r122, %r138, %r139;
	// end inline asm
	setp.gt.s32 	%p14, %r114, 29;
	mov.b32 	%f132, %r120;
	add.f32 	%f133, %f131, %f132;
	selp.f32 	%f134, %f131, %f133, %p14;
	mov.b32 	%r126, %f134;
	mov.b32 	%r127, 4;
	// begin inline asm
	shfl.sync.down.b32 %r125, %r126, %r127, %r138, %r139;
	// end inline asm
	setp.gt.s32 	%p15, %r114, 27;
	mov.b32 	%f135, %r125;
	add.f32 	%f136, %f134, %f135;
	selp.f32 	%f137, %f134, %f136, %p15;
	mov.b32 	%r131, %f137;
	mov.b32 	%r132, 8;
	// begin inline asm
	shfl.sync.down.b32 %r130, %r131, %r132, %r138, %r139;
	// end inline asm
	setp.gt.s32 	%p16, %r114, 23;
	mov.b32 	%f138, %r130;
	add.f32 	%f139, %f137, %f138;
	selp.f32 	%f140, %f137, %f139, %p16;
	mov.b32 	%r136, %f140;
	mov.b32 	%r137, 16;
	// begin inline asm
	shfl.sync.down.b32 %r135, %r136, %r137, %r138, %r139;
	// end inline asm
	setp.gt.s32 	%p17, %r114, 15;
	mov.b32 	%f141, %r135;
	add.f32 	%f54, %f140, %f141;
	selp.f32 	%f418, %f140, %f54, %p17;
	setp.ne.s32 	%p18, %r114, 0;
	@%p18 bra 	$L__BB38_70;
	shr.u32 	%r140, %r46, 3;
	and.b32  	%r141, %r140, 124;
	mov.u32 	%r142, _ZZN3cub18CUB_300001_SM_10006detail6reduce28DeviceReduceSingleTileKernelINS2_10policy_hubIfyN4cuda3std3__44plusIfEEE10Policy1000EPfSC_iS9_ffNS7_10__identityEEEvT0_T1_T2_T3_T4_T6_E12temp_storage;
	add.s32 	%r143, %r142, %r141;
	st.shared.f32 	[%r143+8], %f54;
$L__BB38_70:
	bar.sync 	0;
	setp.ne.s32 	%p19, %r46, 0;
	@%p19 bra 	$L__BB38_72;
	ld.shared.f32 	%f142, [_ZZN3cub18CUB_300001_SM_10006detail6reduce28DeviceReduceSingleTileKernelINS2_10policy_hubIfyN4cuda3std3__44plusIfEEE10Policy1000EPfSC_iS9_ffNS7_10__identityEEEvT0_T1_T2_T3_T4_T6_E12temp_storage+12];
	add.f32 	%f143, %f418, %f142;
	ld.shared.f32 	%f144, [_ZZN3cub18CUB_300001_SM_10006detail6reduce28DeviceReduceSingleTileKernelINS2_10policy_hubIfyN4cuda3std3__44plusIfEEE10Policy1000EPfSC_iS9_ffNS7_10__identityEEEvT0_T1_T2_T3_T4_T6_E12temp_storage+16];
	add.f32 	%f145, %f143, %f144;
	ld.shared.f32 	%f146, [_ZZN3cub18CUB_300001_SM_10006detail6reduce28DeviceReduceSingleTileKernelINS2_10policy_hubIfyN4cuda3std3__44plusIfEEE10Policy1000EPfSC_iS9_ffNS7_10__identityEEEvT0_T1_T2_T3_T4_T6_E12temp_storage+20];
	add.f32 	%f147, %f145, %f146;
	ld.shared.f32 	%f148, [_ZZN3cub18CUB_300001_SM_10006detail6reduce28DeviceReduceSingleTileKernelINS2_10policy_hubIfyN4cuda3std3__44plusIfEEE10Policy1000EPfSC_iS9_ffNS7_10__identityEEEvT0_T1_T2_T3_T4_T6_E12temp_storage+24];
	add.f32 	%f149, %f147, %f148;
	ld.shared.f32 	%f150, [_ZZN3cub18CUB_300001_SM_10006detail6reduce28DeviceReduceSingleTileKernelINS2_10policy_hubIfyN4cuda3std3__44plusIfEEE10Policy1000EPfSC_iS9_ffNS7_10__identityEEEvT0_T1_T2_T3_T4_T6_E12temp_storage+28];
	add.f32 	%f151, %f149, %f150;
	ld.shared.f32 	%f152, [_ZZN3cub18CUB_300001_SM_10006detail6reduce28DeviceReduceSingleTileKernelINS2_10policy_hubIfyN4cuda3std3__44plusIfEEE10Policy1000EPfSC_iS9_ffNS7_10__identityEEEvT0_T1_T2_T3_T4_T6_E12temp_storage+32];
	add.f32 	%f153, %f151, %f152;
	ld.shared.f32 	%f154, [_ZZN3cub18CUB_300001_SM_10006detail6reduce28DeviceReduceSingleTileKernelINS2_10policy_hubIfyN4cuda3std3__44plusIfEEE10Policy1000EPfSC_iS9_ffNS7_10__identityEEEvT0_T1_T2_T3_T4_T6_E12temp_storage+36];
	add.f32 	%f418, %f153, %f154;
$L__BB38_72:
	mov.u32 	%r379, %tid.x;
	setp.ne.s32 	%p95, %r379, 0;
	@%p95 bra 	$L__BB38_74;
	add.f32 	%f391, %f58, %f418;
	st.global.f32 	[%rd1], %f391;
$L__BB38_74:
	ret;

}


// ===== COMPILED SASS (sm_100) =====

	.target	sm_100

	.elftype	@"ET_EXEC"


//--------------------- .note.nv.tkinfo           --------------------------
	.section	.note.nv.tkinfo,"",@"SHT_NOTE"
	.sectionflags	@"SHF_NOTE_NV_TKINFO"
	.tkinfo
        /*0018*/ 	.word	0x00000002
        /*0030*/ 	.string	""
        /*0030*/ 	.string	"ptxas"
        /*0030*/ 	.string	"Cuda compilation tools, release 13.0, V13.0.88"
        /*0030*/ 	.string	"Build cuda_13.0.r13.0/compiler.36424714_0"
        /*0030*/ 	.string	"-arch sm_100 -m 64 "



//--------------------- .note.nv.cuinfo           --------------------------
	.section	.note.nv.cuinfo,"",@"SHT_NOTE"
	.sectionflags	@"SHF_NOTE_NV_CUINFO"
        /*0018*/ 	.short	0x0002
        /*001a*/ 	.short	0x0064
        /*001c*/ 	.short	0x0082
	.zero		2


//--------------------- .nv.info                  --------------------------
	.section	.nv.info,"",@"SHT_CUDA_INFO"
	.align	4


	//----- nvinfo : EIATTR_REGCOUNT
	.align		4
        /*0000*/ 	.byte	0x04, 0x2f
        /*0002*/ 	.short	(.L_46 - .L_45)
	.align		4
.L_45:
        /*0004*/ 	.word	index@(_ZN3cub18CUB_300001_SM_10006detail11EmptyKernelIvEEvv)
        /*0008*/ 	.word	0x00000004


	//----- nvinfo : EIATTR_FRAME_SIZE
	.align		4
.L_46:
        /*000c*/ 	.byte	0x04, 0x11
        /*000e*/ 	.short	(.L_48 - .L_47)
	.align		4
.L_47:
        /*0010*/ 	.word	index@(_ZN3cub18CUB_300001_SM_10006detail11EmptyKernelIvEEvv)
        /*0014*/ 	.word	0x00000000


	//----- nvinfo : EIATTR_REGCOUNT
	.align		4
.L_48:
        /*0018*/ 	.byte	0x04, 0x2f
        /*001a*/ 	.short	(.L_50 - .L_49)
	.align		4
.L_49:
        /*001c*/ 	.word	index@(_ZN3cub18CUB_300001_SM_10006detail8for_each13static_kernelINS2_12policy_hub_t12policy_500_tEmN6thrust24THRUST_300001_SM_1000_NS8cuda_cub20__uninitialized_fill7functorINS7_10device_ptrIiEEiEEEEvT0_T1_)
        /*0020*/ 	.word	0x00000008


	//----- nvinfo : EIATTR_FRAME_SIZE
	.align		4
.L_50:
        /*0024*/ 	.byte	0x04, 0x11
        /*0026*/ 	.short	(.L_52 - .L_51)
	.align		4
.L_51:
        /*0028*/ 	.word	index@(_ZN3cub18CUB_300001_SM_10006detail8for_each13static_kernelINS2_12policy_hub_t12policy_500_tEmN6thrust24THRUST_300001_SM_1000_NS8cuda_cub20__uninitialized_fill7functorINS7_10device_ptrIiEEiEEEEvT0_T1_)
        /*002c*/ 	.word	0x00000000


	//----- nvinfo : EIATTR_REGCOUNT
	.align		4
.L_52:
        /*0030*/ 	.byte	0x04, 0x2f
        /*0032*/ 	.short	(.L_54 - .L_53)
	.align		4
.L_53:
        /*0034*/ 	.word	index@(_ZN3cub18CUB_300001_SM_10006detail8for_each13static_kernelINS2_12policy_hub_t12policy_500_tElN6thrust24THRUST_300001_SM_1000_NS8cuda_cub10__tabulate7functorINS7_6detail15normal_iteratorINS7_10device_ptrIiEEEENS7_6system6detail7generic6detail22compute_sequence_valueIivEElEEEEvT0_T1_)
        /*0038*/ 	.word	0x0000000a


	//----- nvinfo : EIATTR_FRAME_SIZE
	.align		4
.L_54:
        /*003c*/ 	.byte	0x04, 0x11
        /*003e*/ 	.short	(.L_56 - .L_55)
	.align		4
.L_55:
        /*0040*/ 	.word	index@(_ZN3cub18CUB_300001_SM_10006detail8for_each13static_kernelINS2_12policy_hub_t12policy_500_tElN6thrust24THRUST_300001_SM_1000_NS8cuda_cub10__tabulate7functorINS7_6detail15normal_iteratorINS7_10device_ptrIiEEEENS7_6system6detail7generic6detail22compute_sequence_valueIivEElEEEEvT0_T1_)
        /*0044*/ 	.word	0x00000000


	//----- nvinfo : EIATTR_REGCOUNT
	.align		4
.L_56:
        /*0048*/ 	.byte	0x04, 0x2f
        /*004a*/ 	.short	(.L_58 - .L_57)
	.align		4
.L_57:
        /*004c*/ 	.word	index@(_ZN3cub18CUB_300001_SM_10006detail8for_each13static_kernelINS2_12policy_hub_t12policy_500_tElN6thrust24THRUST_300001_SM_1000_NS8cuda_cub6__fill7functorINS7_6detail15normal_iteratorINS7_10device_ptrIiEEEEiEEEEvT0_T1_)
        /*0050*/ 	.word	0x00000008


	//----- nvinfo : EIATTR_FRAME_SIZE
	.align		4
.L_58:
        /*0054*/ 	.byte	0x04, 0x11
        /*0056*/ 	.short	(.L_60 - .L_59)
	.align		4
.L_59:
        /*0058*/ 	.word	index@(_ZN3cub18CUB_300001_SM_10006detail8for_each13static_kernelINS2_12policy_hub_t12policy_500_tElN6thrust24THRUST_300001_SM_1000_NS8cuda_cub6__fill7functorINS7_6detail15normal_iteratorINS7_10device_ptrIiEEEEiEEEEvT0_T1_)
        /*005c*/ 	.word	0x00000000


	//----- nvinfo : EIATTR_REGCOUNT
	.align		4
.L_60:
        /*0060*/ 	.byte	0x04, 0x2f
        /*0062*/ 	.short	(.L_62 - .L_61)
	.align		4
.L_61:
        /*0064*/ 	.word	index@(_ZN3cub18CUB_300001_SM_10006detail8for_each13static_kernelINS2_12policy_hub_t12policy_500_tElN6thrust24THRUST_300001_SM_1000_NS8cuda_cub11__transform17unary_transform_fINS7_6detail15normal_iteratorINS7_10device_ptrIiEEEESF_NS9_14no_stencil_tagENS8_9__replace10constant_fIiEENSB_10functional5actorINSK_9compositeIJNSK_16operator_adaptorIN4cuda3std3__48equal_toIvEEEENSL_INSK_8argumentILj0EEEEENSL_INSK_5valueIiEEEEEEEEEEEEEvT0_T1_)
        /*0068*/ 	.word	0x0000000c


	//----- nvinfo : EIATTR_FRAME_SIZE
	.align		4
.L_62:
        /*006c*/ 	.byte	0x04, 0x11
        /*006e*/ 	.short	(.L_64 - .L_63)
	.align		4
.L_63:
        /*0070*/ 	.word	index@(_ZN3cub18CUB_300001_SM_10006detail8for_each13static_kernelINS2_12policy_hub_t12policy_500_tElN6thrust24THRUST_300001_SM_1000_NS8cuda_cub11__transform17unary_transform_fINS7_6detail15normal_iteratorINS7_10device_ptrIiEEEESF_NS9_14no_stencil_tagENS8_9__replace10constant_fIiEENSB_10functional5actorINSK_9compositeIJNSK_16operator_adaptorIN4cuda3std3__48equal_toIvEEEENSL_INSK_8argumentILj0EEEEENSL_INSK_5valueIiEEEEEEEEEEEEEvT0_T1_)
        /*0074*/ 	.word	0x00000000


	//----- nvinfo : EIATTR_REGCOUNT
	.align		4
.L_64:
        /*0078*/ 	.byte	0x04, 0x2f
        /*007a*/ 	.short	(.L_66 - .L_65)
	.align		4
.L_65:
        /*007c*/ 	.word	index@(_ZN3cub18CUB_300001_SM_10006detail8for_each13static_kernelINS2_12policy_hub_t12policy_500_tElN6thrust24THRUST_300001_SM_1000_NS8cuda_cub20__uninitialized_copy7functorINS7_6detail15normal_iteratorINS7_10device_ptrIiEEEENS7_7pointerIiNS8_3tagENS7_11use_defaultESI_EEEEEEvT0_T1_)
        /*0080*/ 	.word	0x0000000c


	//----- nvinfo : EIATTR_FRAME_SIZE
	.align		4
.L_66:
        /*0084*/ 	.byte	0x04, 0x11
        /*0086*/ 	.short	(.L_68 - .L_67)
	.align		4
.L_67:
        /*0088*/ 	.word	index@(_ZN3cub18CUB_300001_SM_10006detail8for_each13static_kernelINS2_12policy_hub_t12policy_500_tElN6thrust24THRUST_300001_SM_1000_NS8cuda_cub20__uninitialized_copy7functorINS7_6detail15normal_iteratorINS7_10device_ptrIiEEEENS7_7pointerIiNS8_3tagENS7_11use_defaultESI_EEEEEEvT0_T1_)
        /*008c*/ 	.word	0x00000000


	//----- nvinfo : EIATTR_REGCOUNT
	.align		4
.L_68:
        /*0090*/ 	.byte	0x04, 0x2f
        /*0092*/ 	.short	(.L_70 - .L_69)
	.align		4
.L_69:
        /*0094*/ 	.word	index@(_ZN3cub18CUB_300001_SM_10006detail8for_each13static_kernelINS2_12policy_hub_t12policy_500_tEmN6thrust24THRUST_300001_SM_1000_NS8cuda_cub20__uninitialized_fill7functorINS7_10device_ptrIfEEfEEEEvT0_T1_)
        /*0098*/ 	.word	0x00000008


	//----- nvinfo : EIATTR_FRAME_SIZE
	.align		4
.L_70:
        /*009c*/ 	.byte	0x04, 0x11
        /*009e*/ 	.short	(.L_72 - .L_71)
	.align		4
.L_71:
        /*00a0*/ 	.word	index@(_ZN3cub18CUB_300001_SM_10006detail8for_each13static_kernelINS2_12policy_hub_t12policy_500_tEmN6thrust24THRUST_300001_SM_1000_NS8cuda_cub20__uninitialized_fill7functorINS7_10device_ptrIfEEfEEEEvT0_T1_)
        /*00a4*/ 	.word	0x00000000


	//----- nvinfo : EIATTR_REGCOUNT
	.align		4
.L_72:
        /*00a8*/ 	.byte	0x04, 0x2f
        /*00aa*/ 	.short	(.L_74 - .L_73)
	.align		4
.L_73:
        /*00ac*/ 	.word	index@(_ZN3cub18CUB_300001_SM_10006detail8for_each13static_kernelINS2_12policy_hub_t12policy_500_tElN6thrust24THRUST_300001_SM_1000_NS8cuda_cub6__fill7functorINS7_6detail15normal_iteratorINS7_10device_ptrIfEEEEfEEEEvT0_T1_)
        /*00b0*/ 	.word	0x00000008


	//----- nvinfo : EIATTR_FRAME_SIZE
	.align		4
.L_74:
        /*00b4*/ 	.byte	0x04, 0x11
        /*00b6*/ 	.short	(.L_76 - .L_75)
	.align		4
.L_75:
        /*00b8*/ 	.word	index@(_ZN3cub18CUB_300001_SM_10006detail8for_each13static_kernelINS2_12policy_hub_t12policy_500_tElN6thrust24THRUST_300001_SM_1000_NS8cuda_cub6__fill7functorINS7_6detail15normal_iteratorINS7_10device_ptrIfEEEEfEEEEvT0_T1_)
        /*00bc*/ 	.word	0x00000000


	//----- nvinfo : EIATTR_REGCOUNT
	.align		4
.L_76:
        /*00c0*/ 	.byte	0x04, 0x2f
        /*00c2*/ 	.short	(.L_78 - .L_77)
	.align		4
.L_77:
        /*00c4*/ 	.word	index@(_ZN3cub18CUB_300001_SM_10006detail8for_each13static_kernelINS2_12policy_hub_t12policy_500_tElN6thrust24THRUST_300001_SM_1000_NS8cuda_cub10__tabulate7functorINS7_6detail15normal_iteratorINS7_10device_ptrIfEEEENS7_6system6detail7generic6detail22compute_sequence_valueIfvEElEEEEvT0_T1_)
        /*00c8*/ 	.word	0x0000000e


	//----- nvinfo : EIATTR_FRAME_SIZE
	.align		4
.L_78:
        /*00cc*/ 	.byte	0x04, 0x11
        /*00ce*/ 	.short	(.L_80 - .L_79)
	.align		4
.L_79:
        /*00d0*/ 	.word	index@(_ZN3cub18CUB_300001_SM_10006detail8for_each13static_kernelINS2_12policy_hub_t12policy_500_tElN6thrust24THRUST_300001_SM_1000_NS8cuda_cub10__tabulate7functorINS7_6detail15normal_iteratorINS7_10device_ptrIfEEEENS7_6system6detail7generic6detail22compute_sequence_valueIfvEElEEEEvT0_T1_)
        /*00d4*/ 	.word	0x00000000


	//----- nvinfo : EIATTR_REGCOUNT
	.align		4
.L_80:
        /*00d8*/ 	.byte	0x04, 0x2f
        /*00da*/ 	.short	(.L_82 - .L_81)
	.align		4
.L_81:
        /*00dc*/ 	.word	index@(_ZN3cub18CUB_300001_SM_10006detail8for_each13static_kernelINS2_12policy_hub_t12policy_500_tElN6thrust24THRUST_300001_SM_1000_NS8cuda_cub20__uninitialized_copy7functorINS7_6detail15normal_iteratorINS7_10device_ptrIfEEEENS7_7pointerIfNS8_3tagENS7_11use_defaultESI_EEEEEEvT0_T1_)
        /*00e0*/ 	.word	0x0000000c


	//----- nvinfo : EIATTR_FRAME_SIZE
	.align		4
.L_82:
        /*00e4*/ 	.byte	0x04, 0x11
        /*00e6*/ 	.short	(.L_84 - .L_83)
	.align		4
.L_83:
        /*00e8*/ 	.word	index@(_ZN3cub18CUB_300001_SM_10006detail8for_each13static_kernelINS2_12policy_hub_t12policy_500_tElN6thrust24THRUST_300001_SM_1000_NS8cuda_cub20__uninitialized_copy7functorINS7_6detail15normal_iteratorINS7_10device_ptrIfEEEENS7_7pointerIfNS8_3tagENS7_11use_defaultESI_EEEEEEvT0_T1_)
        /*00ec*/ 	.word	0x00000000


	//----- nvinfo : EIATTR_REGCOUNT
	.align		4
.L_84:
        /*00f0*/ 	.byte	0x04, 0x2f
        /*00f2*/ 	.short	(.L_86 - .L_85)
	.align		4
.L_85:
        /*00f4*/ 	.word	index@(_ZN3cub18CUB_300001_SM_10006detail8for_each13static_kernelINS2_12policy_hub_t12policy_500_tElNS2_12op_wrapper_tIlN36_GLOBAL__N__9634dbb5_4_k_cu_daceece55local17arbitrary_functorEN6thrust24THRUST_300001_SM_1000_NS12zip_iteratorIN4cuda3std3__45tupleIJNSB_6detail15normal_iteratorINSB_10device_ptrIfEEEESL_SL_SL_EEEEEEEEEvT0_T1_)
        /*00f8*/ 	.word	0x00000010


	//----- nvinfo : EIATTR_FRAME_SIZE
	.align		4
.L_86:
        /*00fc*/ 	.byte	0x04, 0x11
        /*00fe*/ 	.short	(.L_88 - .L_87)
	.align		4
.L_87:
        /*0100*/ 	.word	index@(_ZN3cub18CUB_300001_SM_10006detail8for_each13static_kernelINS2_12policy_hub_t12policy_500_tElNS2_12op_wrapper_tIlN36_GLOBAL__N__9634dbb5_4_k_cu_daceece55local17arbitrary_functorEN6thrust24THRUST_300001_SM_1000_NS12zip_iteratorIN4cuda3std3__45tupleIJNSB_6detail15normal_iteratorINSB_10device_ptrIfEEEESL_SL_SL_EEEEEEEEEvT0_T1_)
        /*0104*/ 	.word	0x00000000


	//----- nvinfo : EIATTR_REGCOUNT
	.align		4
.L_88:
        /*0108*/ 	.byte	0x04, 0x2f
        /*010a*/ 	.short	(.L_90 - .L_89)
	.align		4
.L_89:
        /*010c*/ 	.word	index@(_ZN3cub18CUB_300001_SM_10006detail9transform16transform_kernelINS2_10policy_hubILb0EN4cuda3std3__45tupleIJN6thrust24THRUST_300001_SM_1000_NS6detail15normal_iteratorINSA_10device_ptrIiEEEEEEEE10policy1000EiNS7_6negateIiEESF_JPiEEEvT0_iT1_T2_DpNS2_10kernel_argIT3_EE)
        /*0110*/ 	.word	0x00000020


	//----- nvinfo : EIATTR_FRAME_SIZE
	.align		4
.L_90:
        /*0114*/ 	.byte	0x04, 0x11
        /*0116*/ 	.short	(.L_92 - .L_91)
	.align		4
.L_91:
        /*0118*/ 	.word	index@($__internal_7_$__cuda_sm20_div_u64)
        /*011c*/ 	.word	0x00000000


	//----- nvinfo : EIATTR_FRAME_SIZE
	.align		4
.L_92:
        /*0120*/ 	.byte	0x04, 0x11
        /*0122*/ 	.short	(.L_94 - .L_93)
	.align		4
.L_93:
        /*0124*/ 	.word	index@(_ZN3cub18CUB_300001_SM_10006detail9transform16transform_kernelINS2_10policy_hubILb0EN4cuda3std3__45tupleIJN6thrust24THRUST_300001_SM_1000_NS6detail15normal_iteratorINSA_10device_ptrIiEEEEEEEE10policy1000EiNS7_6negateIiEESF_JPiEEEvT0_iT1_T2_DpNS2_10kernel_argIT3_EE)
        /*0128*/ 	.word	0x00000000


	//----- nvinfo : EIATTR_REGCOUNT
	.align		4
.L_94:
        /*012c*/ 	.byte	0x04, 0x2f
        /*012e*/ 	.short	(.L_96 - .L_95)
	.align		4
.L_95:
        /*0130*/ 	.word	index@(_ZN3cub18CUB_300001_SM_10006detail9transform16transform_kernelINS2_10policy_hubILb0EN4cuda3std3__45tupleIJN6thrust24THRUST_300001_SM_1000_NS6detail15normal_iteratorINSA_10device_ptrIiEEEEEEEE10policy1000ElNS7_6negateIiEESF_JPiEEEvT0_iT1_T2_DpNS2_10kernel_argIT3_EE)
        /*0134*/ 	.word	0x0000001f


	//----- nvinfo : EIATTR_FRAME_SIZE
	.align		4
.L_96:
        /*0138*/ 	.byte	0x04, 0x11
        /*013a*/ 	.short	(.L_98 - .L_97)
	.align		4
.L_97:
        /*013c*/ 	.word	index@($__internal_6_$__cuda_sm20_div_u64)
        /*0140*/ 	.word	0x00000000


	//----- nvinfo : EIATTR_FRAME_SIZE
	.align		4
.L_98:
        /*0144*/ 	.byte	0x04, 0x11
        /*0146*/ 	.short	(.L_100 - .L_99)
	.align		4
.L_99:
        /*0148*/ 	.word	index@(_ZN3cub18CUB_300001_SM_10006detail9transform16transform_kernelINS2_10policy_hubILb0EN4cuda3std3__45tupleIJN6thrust24THRUST_300001_SM_1000_NS6detail15normal_iteratorINSA_10device_ptrIiEEEEEEEE10policy1000ElNS7_6negateIiEESF_JPiEEEvT0_iT1_T2_DpNS2_10kernel_argIT3_EE)
        /*014c*/ 	.word	0x00000000


	//----- nvinfo : EIATTR_REGCOUNT
	.align		4
.L_100:
        /*0150*/ 	.byte	0x04, 0x2f
        /*0152*/ 	.short	(.L_102 - .L_101)
	.align		4
.L_101:
        /*0154*/ 	.word	index@(_ZN3cub18CUB_300001_SM_10006detail9transform16transform_kernelINS2_10policy_hubILb0EN4cuda3std3__45tupleIJN6thrust24THRUST_300001_SM_1000_NS6detail15normal_iteratorINSA_10device_ptrIiEEEESF_EEEE10policy1000EiNS7_7modulusIiEESF_JPiSL_EEEvT0_iT1_T2_DpNS2_10kernel_argIT3_EE)
        /*0158*/ 	.word	0x00000020


	//----- nvinfo : EIATTR_FRAME_SIZE
	.align		4
.L_102:
        /*015c*/ 	.byte	0x04, 0x11
        /*015e*/ 	.short	(.L_104 - .L_103)
	.align		4
.L_103:
        /*0160*/ 	.word	index@($__internal_5_$__cuda_sm20_div_u64)
        /*0164*/ 	.word	0x00000000


	//----- nvinfo : EIATTR_FRAME_SIZE
	.align		4
.L_104:
        /*0168*/ 	.byte	0x04, 0x11
        /*016a*/ 	.short	(.L_106 - .L_105)
	.align		4
.L_105:
        /*016c*/ 	.word	index@(_ZN3cub18CUB_300001_SM_10006detail9transform16transform_kernelINS2_10policy_hubILb0EN4cuda3std3__45tupleIJN6thrust24THRUST_300001_SM_1000_NS6detail15normal_iteratorINSA_10device_ptrIiEEEESF_EEEE10policy1000EiNS7_7modulusIiEESF_JPiSL_EEEvT0_iT1_T2_DpNS2_10kernel_argIT3_EE)
        /*0170*/ 	.word	0x00000000


	//----- nvinfo : EIATTR_REGCOUNT
	.align		4
.L_106:
        /*0174*/ 	.byte	0x04, 0x2f
        /*0176*/ 	.short	(.L_108 - .L_107)
	.align		4
.L_107:
        /*0178*/ 	.word	index@(_ZN3cub18CUB_300001_SM_10006detail9transform16transform_kernelINS2_10policy_hubILb0EN4cuda3std3__45tupleIJN6thrust24THRUST_300001_SM_1000_NS6detail15normal_iteratorINSA_10device_ptrIiEEEESF_EEEE10policy1000ElNS7_7modulusIiEESF_JPiSL_EEEvT0_iT1_T2_DpNS2_10kernel_argIT3_EE)
        /*017c*/ 	.word	0x00000020


	//----- nvinfo : EIATTR_FRAME_SIZE
	.align		4
.L_108:
        /*0180*/ 	.byte	0x04, 0x11
        /*0182*/ 	.short	(.L_110 - .L_109)
	.align		4
.L_109:
        /*0184*/ 	.word	index@($__internal_4_$__cuda_sm20_div_u64)
        /*0188*/ 	.word	0x00000000


	//----- nvinfo : EIATTR_FRAME_SIZE
	.align		4
.L_110:
        /*018c*/ 	.byte	0x04, 0x11
        /*018e*/ 	.short	(.L_112 - .L_111)
	.align		4
.L_111:
        /*0190*/ 	.word	index@(_ZN3cub18CUB_300001_SM_10006detail9transform16transform_kernelINS2_10policy_hubILb0EN4cuda3std3__45tupleIJN6thrust24THRUST_300001_SM_1000_NS6detail15normal_iteratorINSA_10device_ptrIiEEEESF_EEEE10policy1000ElNS7_7modulusIiEESF_JPiSL_EEEvT0_iT1_T2_DpNS2_10kernel_argIT3_EE)
        /*0194*/ 	.word	0x00000000


	//----- nvinfo : EIATTR_REGCOUNT
	.align		4
.L_112:
        /*0198*/ 	.byte	0x04, 0x2f
        /*019a*/ 	.short	(.L_114 - .L_113)
	.align		4
.L_113:
        /*019c*/ 	.word	index@(_ZN3cub18CUB_300001_SM_10006detail9transform16transform_kernelINS2_10policy_hubILb1EN4cuda3std3__45tupleIJN6thrust24THRUST_300001_SM_1000_NS6detail15normal_iteratorINSA_10device_ptrIfEEEESF_EEEE10policy1000EiN36_GLOBAL__N__9634dbb5_4_k_cu_daceece55local13saxpy_functorESF_JPfSM_EEEvT0_iT1_T2_DpNS2_10kernel_argIT3_EE)
        /*01a0*/ 	.word	0x0000001e


	//----- nvinfo : EIATTR_FRAME_SIZE
	.align		4
.L_114:
        /*01a4*/ 	.byte	0x04, 0x11
        /*01a6*/ 	.short	(.L_116 - .L_115)
	.align		4
.L_115:
        /*01a8*/ 	.word	index@(_ZN3cub18CUB_300001_SM_10006detail9transform16transform_kernelINS2_10policy_hubILb1EN4cuda3std3__45tupleIJN6thrust24THRUST_300001_SM_1000_NS6detail15normal_iteratorINSA_10device_ptrIfEEEESF_EEEE10policy1000EiN36_GLOBAL__N__9634dbb5_4_k_cu_daceece55local13saxpy_functorESF_JPfSM_EEEvT0_iT1_T2_DpNS2_10kernel_argIT3_EE)
        /*01ac*/ 	.word	0x00000000


	//----- nvinfo : EIATTR_REGCOUNT
	.align		4
.L_116:
        /*01b0*/ 	.byte	0x04, 0x2f
        /*01b2*/ 	.short	(.L_118 - .L_117)
	.align		4
.L_117:
        /*01b4*/ 	.word	index@(_ZN3cub18CUB_300001_SM_10006detail9transform16transform_kernelINS2_10policy_hubILb1EN4cuda3std3__45tupleIJN6thrust24THRUST_300001_SM_1000_NS6detail15normal_iteratorINSA_10device_ptrIfEEEESF_EEEE10policy1000ElN36_GLOBAL__N__9634dbb5_4_k_cu_daceece55local13saxpy_functorESF_JPfSM_EEEvT0_iT1_T2_DpNS2_10kernel_argIT3_EE)
        /*01b8*/ 	.word	0x00000020


	//----- nvinfo : EIATTR_FRAME_SIZE
	.align		4
.L_118:
        /*01bc*/ 	.byte	0x04, 0x11
        /*01be*/ 	.short	(.L_120 - .L_119)
	.align		4
.L_119:
        /*01c0*/ 	.word	index@(_ZN3cub18CUB_300001_SM_10006detail9transform16transform_kernelINS2_10policy_hubILb1EN4cuda3std3__45tupleIJN6thrust24THRUST_300001_SM_1000_NS6detail15normal_iteratorINSA_10device_ptrIfEEEESF_EEEE10policy1000ElN36_GLOBAL__N__9634dbb5_4_k_cu_daceece55local13saxpy_functorESF_JPfSM_EEEvT0_iT1_T2_DpNS2_10kernel_argIT3_EE)
        /*01c4*/ 	.word	0x00000000


	//----- nvinfo : EIATTR_REGCOUNT
	.align		4
.L_120:
        /*01c8*/ 	.byte	0x04, 0x2f
        /*01ca*/ 	.short	(.L_122 - .L_121)
	.align		4
.L_121:
        /*01cc*/ 	.word	index@(_ZN3cub18CUB_300001_SM_10006detail9transform16transform_kernelINS2_10policy_hubILb0EN4cuda3std3__45tupleIJN6thrust24THRUST_300001_SM_1000_NS6detail15normal_iteratorINSA_10device_ptrIfEEEESF_EEEE10policy1000EiNS7_10multipliesIfEESF_JPfSL_EEEvT0_iT1_T2_DpNS2_10kernel_argIT3_EE)
        /*01d0*/ 	.word	0x00000020


	//----- nvinfo : EIATTR_FRAME_SIZE
	.align		4
.L_122:
        /*01d4*/ 	.byte	0x04, 0x11
        /*01d6*/ 	.short	(.L_124 - .L_123)
	.align		4
.L_123:
        /*01d8*/ 	.word	index@($__internal_3_$__cuda_sm20_div_u64)
        /*01dc*/ 	.word	0x00000000


	//----- nvinfo : EIATTR_FRAME_SIZE
	.align		4
.L_124:
        /*01e0*/ 	.byte	0x04, 0x11
        /*01e2*/ 	.short	(.L_126 - .L_125)
	.align		4
.L_125:
        /*01e4*/ 	.word	index@(_ZN3cub18CUB_300001_SM_10006detail9transform16transform_kernelINS2_10policy_hubILb0EN4cuda3std3__45tupleIJN6thrust24THRUST_300001_SM_1000_NS6detail15normal_iteratorINSA_10device_ptrIfEEEESF_EEEE10policy1000EiNS7_10multipliesIfEESF_JPfSL_EEEvT0_iT1_T2_DpNS2_10kernel_argIT3_EE)
        /*01e8*/ 	.word	0x00000000


	//----- nvinfo : EIATTR_REGCOUNT
	.align		4
.L_126:
        /*01ec*/ 	.byte	0x04, 0x2f
        /*01ee*/ 	.short	(.L_128 - .L_127)
	.align		4
.L_127:
        /*01f0*/ 	.word	index@(_ZN3cub18CUB_300001_SM_10006detail9transform16transform_kernelINS2_10policy_hubILb0EN4cuda3std3__45tupleIJN6thrust24THRUST_300001_SM_1000_NS6detail15normal_iteratorINSA_10device_ptrIfEEEESF_EEEE10policy1000ElNS7_10multipliesIfEESF_JPfSL_EEEvT0_iT1_T2_DpNS2_10kernel_argIT3_EE)
        /*01f4*/ 	.word	0x00000020


	//----- nvinfo : EIATTR_FRAME_SIZE
	.align		4
.L_128:
        /*01f8*/ 	.byte	0x04, 0x11
        /*01fa*/ 	.short	(.L_130 - .L_129)
	.align		4
.L_129:
        /*01fc*/ 	.word	index@($__internal_2_$__cuda_sm20_div_u64)
        /*0200*/ 	.word	0x00000000


	//----- nvinfo : EIATTR_FRAME_SIZE
	.align		4
.L_130:
        /*0204*/ 	.byte	0x04, 0x11
        /*0206*/ 	.short	(.L_132 - .L_131)
	.align		4
.L_131:
        /*0208*/ 	.word	index@(_ZN3cub18CUB_300001_SM_10006detail9transform16transform_kernelINS2_10policy_hubILb0EN4cuda3std3__45tupleIJN6thrust24THRUST_300001_SM_1000_NS6detail15normal_iteratorINSA_10device_ptrIfEEEESF_EEEE10policy1000ElNS7_10multipliesIfEESF_JPfSL_EEEvT0_iT1_T2_DpNS2_10kernel_argIT3_EE)
        /*020c*/ 	.word	0x00000000


	//----- nvinfo : EIATTR_REGCOUNT
	.align		4
.L_132:
        /*0210*/ 	.byte	0x04, 0x2f
        /*0212*/ 	.short	(.L_134 - .L_133)
	.align		4
.L_133:
        /*0214*/ 	.word	index@(_ZN3cub18CUB_300001_SM_10006detail9transform16transform_kernelINS2_10policy_hubILb0EN4cuda3std3__45tupleIJN6thrust24THRUST_300001_SM_1000_NS6detail15normal_iteratorINSA_10device_ptrIfEEEESF_EEEE10policy1000EiNS7_4plusIfEESF_JPfSL_EEEvT0_iT1_T2_DpNS2_10kernel_argIT3_EE)
        /*0218*/ 	.word	0x00000020


	//----- nvinfo : EIATTR_FRAME_SIZE
	.align		4
.L_134:
        /*021c*/ 	.byte	0x04, 0x11
        /*021e*/ 	.short	(.L_136 - .L_135)
	.align		4
.L_135:
        /*0220*/ 	.word	index@($__internal_1_$__cuda_sm20_div_u64)
        /*0224*/ 	.word	0x00000000


	//----- nvinfo : EIATTR_FRAME_SIZE
	.align		4
.L_136:
        /*0228*/ 	.byte	0x04, 0x11
        /*022a*/ 	.short	(.L_138 - .L_137)
	.align		4
.L_137:
        /*022c*/ 	.word	index@(_ZN3cub18CUB_300001_SM_10006detail9transform16transform_kernelINS2_10policy_hubILb0EN4cuda3std3__45tupleIJN6thrust24THRUST_300001_SM_1000_NS6detail15normal_iteratorINSA_10device_ptrIfEEEESF_EEEE10policy1000EiNS7_4plusIfEESF_JPfSL_EEEvT0_iT1_T2_DpNS2_10kernel_argIT3_EE)
        /*0230*/ 	.word	0x00000000


	//----- nvinfo : EIATTR_REGCOUNT
	.align		4
.L_138:
        /*0234*/ 	.byte	0x04, 0x2f
        /*0236*/ 	.short	(.L_140 - .L_139)
	.align		4
.L_139:
        /*0238*/ 	.word	index@(_ZN3cub18CUB_300001_SM_10006detail9transform16transform_kernelINS2_10policy_hubILb0EN4cuda3std3__45tupleIJN6thrust24THRUST_300001_SM_1000_NS6detail15normal_iteratorINSA_10device_ptrIfEEEESF_EEEE10policy1000ElNS7_4plusIfEESF_JPfSL_EEEvT0_iT1_T2_DpNS2_10kernel_argIT3_EE)
        /*023c*/ 	.word	0x00000020


	//----- nvinfo : EIATTR_FRAME_SIZE
	.align		4
.L_140:
        /*0240*/ 	.byte	0x04, 0x11
        /*0242*/ 	.short	(.L_142 - .L_141)
	.align		4
.L_141:
        /*0244*/ 	.word	index@($__internal_0_$__cuda_sm20_div_u64)
        /*0248*/ 	.word	0x00000000


	//----- nvinfo : EIATTR_FRAME_SIZE
	.align		4
.L_142:
        /*024c*/ 	.byte	0x04, 0x11
        /*024e*/ 	.short	(.L_144 - .L_143)
	.align		4
.L_143:
        /*0250*/ 	.word	index@(_ZN3cub18CUB_300001_SM_10006detail9transform16transform_kernelINS2_10policy_hubILb0EN4cuda3std3__45tupleIJN6thrust24THRUST_300001_SM_1000_NS6detail15normal_iteratorINSA_10device_ptrIfEEEESF_EEEE10policy1000ElNS7_4plusIfEESF_JPfSL_EEEvT0_iT1_T2_DpNS2_10kernel_argIT3_EE)
        /*0254*/ 	.word	0x00000000


	//----- nvinfo : EIATTR_REGCOUNT
	.align		4
.L_144:
        /*0258*/ 	.byte	0x04, 0x2f
        /*025a*/ 	.short	(.L_146 - .L_145)
	.align		4
.L_145:
        /*025c*/ 	.word	index@(_ZN3cub18CUB_300001_SM_10006detail6reduce28DeviceReduceSingleTileKernelINS2_10policy_hubIijN4cuda3std3__44plusIiEEE10Policy1000EN6thrust24THRUST_300001_SM_1000_NS6detail15normal_iteratorINSD_10device_ptrIiEEEEPijS9_iiNS7_10__identityEEEvT0_T1_T2_T3_T4_T6_)
        /*0260*/ 	.word	0x00000020


	//----- nvinfo : EIATTR_FRAME_SIZE
	.align		4
.L_146:
        /*0264*/ 	.byte	0x04, 0x11
        /*0266*/ 	.short	(.L_148 - .L_147)
	.align		4
.L_147:
        /*0268*/ 	.word	index@(_ZN3cub18CUB_300001_SM_10006detail6reduce28DeviceReduceSingleTileKernelINS2_10policy_hubIijN4cuda3std3__44plusIiEEE10Policy1000EN6thrust24THRUST_300001_SM_1000_NS6detail15normal_iteratorINSD_10device_ptrIiEEEEPijS9_iiNS7_10__identityEEEvT0_T1_T2_T3_T4_T6_)
        /*026c*/ 	.word	0x00000000


	//----- nvinfo : EIATTR_REGCOUNT
	.align		4
.L_148:
        /*0270*/ 	.byte	0x04, 0x2f
        /*0272*/ 	.short	(.L_150 - .L_149)
	.align		4
.L_149:
        /*0274*/ 	.word	index@(_ZN3cub18CUB_300001_SM_10006detail6reduce18DeviceReduceKernelINS2_10policy_hubIijN4cuda3std3__44plusIiEEE10Policy1000EN6thrust24THRUST_300001_SM_1000_NS6detail15normal_iteratorINSD_10device_ptrIiEEEEjS9_iNS7_10__identityEEEvT0_PT3_T1_NS0_13GridEvenShareISN_EET2_T4_)
        /*0278*/ 	.word	0x00000020


	//----- nvinfo : EIATTR_FRAME_SIZE
	.align		4
.L_150:
        /*027c*/ 	.byte	0x04, 0x11
        /*027e*/ 	.short	(.L_152 - .L_151)
	.align		4
.L_151:
        /*0280*/ 	.word	index@(_ZN3cub18CUB_300001_SM_10006detail6reduce18DeviceReduceKernelINS2_10policy_hubIijN4cuda3std3__44plusIiEEE10Policy1000EN6thrust24THRUST_300001_SM_1000_NS6detail15normal_iteratorINSD_10device_ptrIiEEEEjS9_iNS7_10__identityEEEvT0_PT3_T1_NS0_13GridEvenShareISN_EET2_T4_)
        /*0284*/ 	.word	0x00000000


	//----- nvinfo : EIATTR_REGCOUNT
	.align		4
.L_152:
        /*0288*/ 	.byte	0x04, 0x2f
        /*028a*/ 	.short	(.L_154 - .L_153)
	.align		4
.L_153:
        /*028c*/ 	.word	index@(_ZN3cub18CUB_300001_SM_10006detail6reduce28DeviceReduceSingleTileKernelINS2_10policy_hubIijN4cuda3std3__44plusIiEEE10Policy1000EPiSC_iS9_iiNS7_10__identityEEEvT0_T1_T2_T3_T4_T6_)
        /*0290*/ 	.word	0x00000020


	//----- nvinfo : EIATTR_FRAME_SIZE
	.align		4
.L_154:
        /*0294*/ 	.byte	0x04, 0x11
        /*0296*/ 	.short	(.L_156 - .L_155)
	.align		4
.L_155:
        /*0298*/ 	.word	index@(_ZN3cub18CUB_300001_SM_10006detail6reduce28DeviceReduceSingleTileKernelINS2_10policy_hubIijN4cuda3std3__44plusIiEEE10Policy1000EPiSC_iS9_iiNS7_10__identityEEEvT0_T1_T2_T3_T4_T6_)
        /*029c*/ 	.word	0x00000000


	//----- nvinfo : EIATTR_REGCOUNT
	.align		4
.L_156:
        /*02a0*/ 	.byte	0x04, 0x2f
        /*02a2*/ 	.short	(.L_158 - .L_157)
	.align		4
.L_157:
        /*02a4*/ 	.word	index@(_ZN3cub18CUB_300001_SM_10006detail6reduce28DeviceReduceSingleTileKernelINS2_10policy_hubIiyN4cuda3std3__44plusIiEEE10Policy1000EN6thrust24THRUST_300001_SM_1000_NS6detail15normal_iteratorINSD_10device_ptrIiEEEEPiyS9_iiNS7_10__identityEEEvT0_T1_T2_T3_T4_T6_)
        /*02a8*/ 	.word	0x0000001f


	//----- nvinfo : EIATTR_FRAME_SIZE
	.align		4
.L_158:
        /*02ac*/ 	.byte	0x04, 0x11
        /*02ae*/ 	.short	(.L_160 - .L_159)
	.align		4
.L_159:
        /*02b0*/ 	.word	index@(_ZN3cub18CUB_300001_SM_10006detail6reduce28DeviceReduceSingleTileKernelINS2_10policy_hubIiyN4cuda3std3__44plusIiEEE10Policy1000EN6thrust24THRUST_300001_SM_1000_NS6detail15normal_iteratorINSD_10device_ptrIiEEEEPiyS9_iiNS7_10__identityEEEvT0_T1_T2_T3_T4_T6_)
        /*02b4*/ 	.word	0x00000000


	//----- nvinfo : EIATTR_REGCOUNT
	.align		4
.L_160:
        /*02b8*/ 	.byte	0x04, 0x2f
        /*02ba*/ 	.short	(.L_162 - .L_161)
	.align		4
.L_161:
        /*02bc*/ 	.word	index@(_ZN3cub18CUB_300001_SM_10006detail6reduce18DeviceReduceKernelINS2_10policy_hubIiyN4cuda3std3__44plusIiEEE10Policy1000EN6thrust24THRUST_300001_SM_1000_NS6detail15normal_iteratorINSD_10device_ptrIiEEEEyS9_iNS7_10__identityEEEvT0_PT3_T1_NS0_13GridEvenShareISN_EET2_T4_)
        /*02c0*/ 	.word	0x0000001e


	//----- nvinfo : EIATTR_FRAME_SIZE
	.align		4
.L_162:
        /*02c4*/ 	.byte	0x04, 0x11
        /*02c6*/ 	.short	(.L_164 - .L_163)
	.align		4
.L_163:
        /*02c8*/ 	.word	index@(_ZN3cub18CUB_300001_SM_10006detail6reduce18DeviceReduceKernelINS2_10policy_hubIiyN4cuda3std3__44plusIiEEE10Policy1000EN6thrust24THRUST_300001_SM_1000_NS6detail15normal_iteratorINSD_10device_ptrIiEEEEyS9_iNS7_10__identityEEEvT0_PT3_T1_NS0_13GridEvenShareISN_EET2_T4_)
        /*02cc*/ 	.word	0x00000000


	//----- nvinfo : EIATTR_REGCOUNT
	.align		4
.L_164:
        /*02d0*/ 	.byte	0x04, 0x2f
        /*02d2*/ 	.short	(.L_166 - .L_165)
	.align		4
.L_165:
        /*02d4*/ 	.word	index@(_ZN3cub18CUB_300001_SM_10006detail6reduce28DeviceReduceSingleTileKernelINS2_10policy_hubIiyN4cuda3std3__44plusIiEEE10Policy1000EPiSC_iS9_iiNS7_10__identityEEEvT0_T1_T2_T3_T4_T6_)
        /*02d8*/ 	.word	0x00000020


	//----- nvinfo : EIATTR_FRAME_SIZE
	.align		4
.L_166:
        /*02dc*/ 	.byte	0x04, 0x11
        /*02de*/ 	.short	(.L_168 - .L_167)
	.align		4
.L_167:
        /*02e0*/ 	.word	index@(_ZN3cub18CUB_300001_SM_10006detail6reduce28DeviceReduceSingleTileKernelINS2_10policy_hubIiyN4cuda3std3__44plusIiEEE10Policy1000EPiSC_iS9_iiNS7_10__identityEEEvT0_T1_T2_T3_T4_T6_)
        /*02e4*/ 	.word	0x00000000


	//----- nvinfo : EIATTR_REGCOUNT
	.align		4
.L_168:
        /*02e8*/ 	.byte	0x04, 0x2f
        /*02ea*/ 	.short	(.L_170 - .L_169)
	.align		4
.L_169:
        /*02ec*/ 	.word	index@(_ZN3cub18CUB_300001_SM_10006detail6reduce28DeviceReduceSingleTileKernelINS2_10policy_hubIljN4cuda3std3__44plusIlEEE10Policy1000EN6thrust24THRUST_300001_SM_1000_NS18transform_iteratorINSD_6detail14equal_to_valueIiEENSF_15normal_iteratorINSD_10device_ptrIiEEEEllEEPljS9_llNS7_10__identityEEEvT0_T1_T2_T3_T4_T6_)
        /*02f0*/ 	.word	0x00000028


	//----- nvinfo : EIATTR_FRAME_SIZE
	.align		4
.L_170:
        /*02f4*/ 	.byte	0x04, 0x11
        /*02f6*/ 	.short	(.L_172 - .L_171)
	.align		4
.L_171:
        /*02f8*/ 	.word	index@(_ZN3cub18CUB_300001_SM_10006detail6reduce28DeviceReduceSingleTileKernelINS2_10policy_hubIljN4cuda3std3__44plusIlEEE10Policy1000EN6thrust24THRUST_300001_SM_1000_NS18transform_iteratorINSD_6detail14equal_to_valueIiEENSF_15normal_iteratorINSD_10device_ptrIiEEEEllEEPljS9_llNS7_10__identityEEEvT0_T1_T2_T3_T4_T6_)
        /*02fc*/ 	.word	0x00000000


	//----- nvinfo : EIATTR_REGCOUNT
	.align		4
.L_172:
        /*0300*/ 	.byte	0x04, 0x2f
        /*0302*/ 	.short	(.L_174 - .L_173)
	.align		4
.L_173:
        /*0304*/ 	.word	index@(_ZN3cub18CUB_300001_SM_10006detail6reduce18DeviceReduceKernelINS2_10policy_hubIljN4cuda3std3__44plusIlEEE10Policy1000EN6thrust24THRUST_300001_SM_1000_NS18transform_iteratorINSD_6detail14equal_to_valueIiEENSF_15normal_iteratorINSD_10device_ptrIiEEEEllEEjS9_lNS7_10__identityEEEvT0_PT3_T1_NS0_13GridEvenShareISR_EET2_T4_)
        /*0308*/ 	.word	0x00000020


	//----- nvinfo : EIATTR_FRAME_SIZE
	.align		4
.L_174:
        /*030c*/ 	.byte	0x04, 0x11
        /*030e*/ 	.short	(.L_176 - .L_175)
	.align		4
.L_175:
        /*0310*/ 	.word	index@(_ZN3cub18CUB_300001_SM_10006detail6reduce18DeviceReduceKernelINS2_10policy_hubIljN4cuda3std3__44plusIlEEE10Policy1000EN6thrust24THRUST_300001_SM_1000_NS18transform_iteratorINSD_6detail14equal_to_valueIiEENSF_15normal_iteratorINSD_10device_ptrIiEEEEllEEjS9_lNS7_10__identityEEEvT0_PT3_T1_NS0_13GridEvenShareISR_EET2_T4_)
        /*0314*/ 	.word	0x00000000


	//----- nvinfo : EIATTR_REGCOUNT
	.align		4
.L_176:
        /*0318*/ 	.byte	0x04, 0x2f
        /*031a*/ 	.short	(.L_178 - .L_177)
	.align		4
.L_177:
        /*031c*/ 	.word	index@(_ZN3cub18CUB_300001_SM_10006detail6reduce28DeviceReduceSingleTileKernelINS2_10policy_hubIljN4cuda3std3__44plusIlEEE10Policy1000EPlSC_iS9_llNS7_10__identityEEEvT0_T1_T2_T3_T4_T6_)
        /*0320*/ 	.word	0x00000030


	//----- nvinfo : EIATTR_FRAME_SIZE
	.align		4
.L_178:
        /*0324*/ 	.byte	0x04, 0x11
        /*0326*/ 	.short	(.L_180 - .L_179)
	.align		4
.L_179:
        /*0328*/ 	.word	index@(_ZN3cub18CUB_300001_SM_10006detail6reduce28DeviceReduceSingleTileKernelINS2_10policy_hubIljN4cuda3std3__44plusIlEEE10Policy1000EPlSC_iS9_llNS7_10__identityEEEvT0_T1_T2_T3_T4_T6_)
        /*032c*/ 	.word	0x00000000


	//----- nvinfo : EIATTR_REGCOUNT
	.align		4
.L_180:
        /*0330*/ 	.byte	0x04, 0x2f
        /*0332*/ 	.short	(.L_182 - .L_181)
	.align		4
.L_181:
        /*0334*/ 	.word	index@(_ZN3cub18CUB_300001_SM_10006detail6reduce28DeviceReduceSingleTileKernelINS2_10policy_hubIlyN4cuda3std3__44plusIlEEE10Policy1000EN6thrust24THRUST_300001_SM_1000_NS18transform_iteratorINSD_6detail14equal_to_valueIiEENSF_15normal_iteratorINSD_10device_ptrIiEEEEllEEPlyS9_llNS7_10__identityEEEvT0_T1_T2_T3_T4_T6_)
        /*0338*/ 	.word	0x00000026


	//----- nvinfo : EIATTR_FRAME_SIZE
	.align		4
.L_182:
        /*033c*/ 	.byte	0x04, 0x11
        /*033e*/ 	.short	(.L_184 - .L_183)
	.align		4
.L_183:
        /*0340*/ 	.word	index@(_ZN3cub18CUB_300001_SM_10006detail6reduce28DeviceReduceSingleTileKernelINS2_10policy_hubIlyN4cuda3std3__44plusIlEEE10Policy1000EN6thrust24THRUST_300001_SM_1000_NS18transform_iteratorINSD_6detail14equal_to_valueIiEENSF_15normal_iteratorINSD_10device_ptrIiEEEEllEEPlyS9_llNS7_10__identityEEEvT0_T1_T2_T3_T4_T6_)
        /*0344*/ 	.word	0x00000000


	//----- nvinfo : EIATTR_REGCOUNT
	.align		4
.L_184:
        /*0348*/ 	.byte	0x04, 0x2f
        /*034a*/ 	.short	(.L_186 - .L_185)
	.align		4
.L_185:
        /*034c*/ 	.word	index@(_ZN3cub18CUB_300001_SM_10006detail6reduce18DeviceReduceKernelINS2_10policy_hubIlyN4cuda3std3__44plusIlEEE10Policy1000EN6thrust24THRUST_300001_SM_1000_NS18transform_iteratorINSD_6detail14equal_to_valueIiEENSF_15normal_iteratorINSD_10device_ptrIiEEEEllEEyS9_lNS7_10__identityEEEvT0_PT3_T1_NS0_13GridEvenShareISR_EET2_T4_)
        /*0350*/ 	.word	0x0000001e


	//----- nvinfo : EIATTR_FRAME_SIZE
	.align		4
.L_186:
        /*0354*/ 	.byte	0x04, 0x11
        /*0356*/ 	.short	(.L_188 - .L_187)
	.align		4
.L_187:
        /*0358*/ 	.word	index@(_ZN3cub18CUB_300001_SM_10006detail6reduce18DeviceReduceKernelINS2_10policy_hubIlyN4cuda3std3__44plusIlEEE10Policy1000EN6thrust24THRUST_300001_SM_1000_NS18transform_iteratorINSD_6detail14equal_to_valueIiEENSF_15normal_iteratorINSD_10device_ptrIiEEEEllEEyS9_lNS7_10__identityEEEvT0_PT3_T1_NS0_13GridEvenShareISR_EET2_T4_)
        /*035c*/ 	.word	0x00000000


	//----- nvinfo : EIATTR_REGCOUNT
	.align		4
.L_188:
        /*0360*/ 	.byte	0x04, 0x2f
        /*0362*/ 	.short	(.L_190 - .L_189)
	.align		4
.L_189:
        /*0364*/ 	.word	index@(_ZN3cub18CUB_300001_SM_10006detail6reduce28DeviceReduceSingleTileKernelINS2_10policy_hubIlyN4cuda3std3__44plusIlEEE10Policy1000EPlSC_iS9_llNS7_10__identityEEEvT0_T1_T2_T3_T4_T6_)
        /*0368*/ 	.word	0x00000030


	//----- nvinfo : EIATTR_FRAME_SIZE
	.align		4
.L_190:
        /*036c*/ 	.byte	0x04, 0x11
        /*036e*/ 	.short	(.L_192 - .L_191)
	.align		4
.L_191:
        /*0370*/ 	.word	index@(_ZN3cub18CUB_300001_SM_10006detail6reduce28DeviceReduceSingleTileKernelINS2_10policy_hubIlyN4cuda3std3__44plusIlEEE10Policy1000EPlSC_iS9_llNS7_10__identityEEEvT0_T1_T2_T3_T4_T6_)
        /*0374*/ 	.word	0x00000000


	//----- nvinfo : EIATTR_REGCOUNT
	.align		4
.L_192:
        /*0378*/ 	.byte	0x04, 0x2f
        /*037a*/ 	.short	(.L_194 - .L_193)
	.align		4
.L_193:
        /*037c*/ 	.word	index@(_ZN3cub18CUB_300001_SM_10006detail6reduce28DeviceReduceSingleTileKernelINS2_10policy_hubIfjN4cuda3std3__44plusIfEEE10Policy1000EN6thrust24THRUST_300001_SM_1000_NS6detail15normal_iteratorINSD_10device_ptrIfEEEEPfjS9_ffN36_GLOBAL__N__9634dbb5_4_k_cu_daceece55local6squareIfEEEEvT0_T1_T2_T3_T4_T6_)
        /*0380*/ 	.word	0x00000020


	//----- nvinfo : EIATTR_FRAME_SIZE
	.align		4
.L_194:
        /*0384*/ 	.byte	0x04, 0x11
        /*0386*/ 	.short	(.L_196 - .L_195)
	.align		4
.L_195:
        /*0388*/ 	.word	index@(_ZN3cub18CUB_300001_SM_10006detail6reduce28DeviceReduceSingleTileKernelINS2_10policy_hubIfjN4cuda3std3__44plusIfEEE10Policy1000EN6thrust24THRUST_300001_SM_1000_NS6detail15normal_iteratorINSD_10device_ptrIfEEEEPfjS9_ffN36_GLOBAL__N__9634dbb5_4_k_cu_daceece55local6squareIfEEEEvT0_T1_T2_T3_T4_T6_)
        /*038c*/ 	.word	0x00000000


	//----- nvinfo : EIATTR_REGCOUNT
	.align		4
.L_196:
        /*0390*/ 	.byte	0x04, 0x2f
        /*0392*/ 	.short	(.L_198 - .L_197)
	.align		4
.L_197:
        /*0394*/ 	.word	index@(_ZN3cub18CUB_300001_SM_10006detail6reduce18DeviceReduceKernelINS2_10policy_hubIfjN4cuda3std3__44plusIfEEE10Policy1000EN6thrust24THRUST_300001_SM_1000_NS6detail15normal_iteratorINSD_10device_ptrIfEEEEjS9_fN36_GLOBAL__N__9634dbb5_4_k_cu_daceece55local6squareIfEEEEvT0_PT3_T1_NS0_13GridEvenShareISQ_EET2_T4_)
        /*0398*/ 	.word	0x00000020


	//----- nvinfo : EIATTR_FRAME_SIZE
	.align		4
.L_198:
        /*039c*/ 	.byte	0x04, 0x11
        /*039e*/ 	.short	(.L_200 - .L_199)
	.align		4
.L_199:
        /*03a0*/ 	.word	index@(_ZN3cub18CUB_300001_SM_10006detail6reduce18DeviceReduceKernelINS2_10policy_hubIfjN4cuda3std3__44plusIfEEE10Policy1000EN6thrust24THRUST_300001_SM_1000_NS6detail15normal_iteratorINSD_10device_ptrIfEEEEjS9_fN36_GLOBAL__N__9634dbb5_4_k_cu_daceece55local6squareIfEEEEvT0_PT3_T1_NS0_13GridEvenShareISQ_EET2_T4_)
        /*03a4*/ 	.word	0x00000000


	//----- nvinfo : EIATTR_REGCOUNT
	.align		4
.L_200:
        /*03a8*/ 	.byte	0x04, 0x2f
        /*03aa*/ 	.short	(.L_202 - .L_201)
	.align		4
.L_201:
        /*03ac*/ 	.word	index@(_ZN3cub18CUB_300001_SM_10006detail6reduce28DeviceReduceSingleTileKernelINS2_10policy_hubIfjN4cuda3std3__44plusIfEEE10Policy1000EPfSC_iS9_ffNS7_10__identityEEEvT0_T1_T2_T3_T4_T6_)
        /*03b0*/ 	.word	0x0000001e


	//----- nvinfo : EIATTR_FRAME_SIZE
	.align		4
.L_202:
        /*03b4*/ 	.byte	0x04, 0x11
        /*03b6*/ 	.short	(.L_204 - .L_203)
	.align		4
.L_203:
        /*03b8*/ 	.word	index@(_ZN3cub18CUB_300001_SM_10006detail6reduce28DeviceReduceSingleTileKernelINS2_10policy_hubIfjN4cuda3std3__44plusIfEEE10Policy1000EPfSC_iS9_ffNS7_10__identityEEEvT0_T1_T2_T3_T4_T6_)
        /*03bc*/ 	.word	0x00000000


	//----- nvinfo : EIATTR_REGCOUNT
	.align		4
.L_204:
        /*03c0*/ 	.byte	0x04, 0x2f
        /*03c2*/ 	.short	(.L_206 - .L_205)
	.align		4
.L_205:
        /*03c4*/ 	.word	index@(_ZN3cub18CUB_300001_SM_10006detail6reduce28DeviceReduceSingleTileKernelINS2_10policy_hubIfyN4cuda3std3__44plusIfEEE10Policy1000EN6thrust24THRUST_300001_SM_1000_NS6detail15normal_iteratorINSD_10device_ptrIfEEEEPfyS9_ffN36_GLOBAL__N__9634dbb5_4_k_cu_daceece55local6squareIfEEEEvT0_T1_T2_T3_T4_T6_)
        /*03c8*/ 	.word	0x00000020


	//----- nvinfo : EIATTR_FRAME_SIZE
	.align		4
.L_206:
        /*03cc*/ 	.byte	0x04, 0x11
        /*03ce*/ 	.short	(.L_208 - .L_207)
	.align		4
.L_207:
        /*03d0*/ 	.word	index@(_ZN3cub18CUB_300001_SM_10006detail6reduce28DeviceReduceSingleTileKernelINS2_10policy_hubIfyN4cuda3std3__44plusIfEEE10Policy1000EN6thrust24THRUST_300001_SM_1000_NS6detail15normal_iteratorINSD_10device_ptrIfEEEEPfyS9_ffN36_GLOBAL__N__9634dbb5_4_k_cu_daceece55local6squareIfEEEEvT0_T1_T2_T3_T4_T6_)
        /*03d4*/ 	.word	0x00000000


	//----- nvinfo : EIATTR_REGCOUNT
	.align		4
.L_208:
        /*03d8*/ 	.byte	0x04, 0x2f
        /*03da*/ 	.short	(.L_210 - .L_209)
	.align		4
.L_209:
        /*03dc*/ 	.word	index@(_ZN3cub18CUB_300001_SM_10006detail6reduce18DeviceReduceKernelINS2_10policy_hubIfyN4cuda3std3__44plusIfEEE10Policy1000EN6thrust24THRUST_300001_SM_1000_NS6detail15normal_iteratorINSD_10device_ptrIfEEEEyS9_fN36_GLOBAL__N__9634dbb5_4_k_cu_daceece55local6squareIfEEEEvT0_PT3_T1_NS0_13GridEvenShareISQ_EET2_T4_)
        /*03e0*/ 	.word	0x0000001f


	//----- nvinfo : EIATTR_FRAME_SIZE
	.align		4
.L_210:
        /*03e4*/ 	.byte	0x04, 0x11
        /*03e6*/ 	.short	(.L_212 - .L_211)
	.align		4
.L_211:
        /*03e8*/ 	.word	index@(_ZN3cub18CUB_300001_SM_10006detail6reduce18DeviceReduceKernelINS2_10policy_hubIfyN4cuda3std3__44plusIfEEE10Policy1000EN6thrust24THRUST_300001_SM_1000_NS6detail15normal_iteratorINSD_10device_ptrIfEEEEyS9_fN36_GLOBAL__N__9634dbb5_4_k_cu_daceece55local6squareIfEEEEvT0_PT3_T1_NS0_13GridEvenShareISQ_EET2_T4_)
        /*03ec*/ 	.word	0x00000000


	//----- nvinfo : EIATTR_REGCOUNT
	.align		4
.L_212:
        /*03f0*/ 	.byte	0x04, 0x2f
        /*03f2*/ 	.short	(.L_214 - .L_213)
	.align		4
.L_213:
        /*03f4*/ 	.word	index@(_ZN3cub18CUB_300001_SM_10006detail6reduce28DeviceReduceSingleTileKernelINS2_10policy_hubIfyN4cuda3std3__44plusIfEEE10Policy1000EPfSC_iS9_ffNS7_10__identityEEEvT0_T1_T2_T3_T4_T6_)
        /*03f8*/ 	.word	0x0000001e


	//----- nvinfo : EIATTR_FRAME_SIZE
	.align		4
.L_214:
        /*03fc*/ 	.byte	0x04, 0x11
        /*03fe*/ 	.short	(.L_216 - .L_215)
	.align		4
.L_215:
        /*0400*/ 	.word	index@(_ZN3cub18CUB_300001_SM_10006detail6reduce28DeviceReduceSingleTileKernelINS2_10policy_hubIfyN4cuda3std3__44plusIfEEE10Policy1000EPfSC_iS9_ffNS7_10__identityEEEvT0_T1_T2_T3_T4_T6_)
        /*0404*/ 	.word	0x00000000


	//----- nvinfo : EIATTR_MIN_STACK_SIZE
	.align		4
.L_216:
        /*0408*/ 	.byte	0x04, 0x12
        /*040a*/ 	.short	(.L_218 - .L_217)
	.align		4
.L_217:
        /*040c*/ 	.word	index@(_ZN3cub18CUB_300001_SM_10006detail6reduce18DeviceReduceKernelINS2_10policy_hubIfyN4cuda3std3__44plusIfEEE10Policy1000EN6thrust24THRUST_300001_SM_1000_NS6detail15normal_iteratorINSD_10device_ptrIfEEEEyS9_fN36_GLOBAL__N__9634dbb5_4_k_cu_daceece55local6squareIfEEEEvT0_PT3_T1_NS0_13GridEvenShareISQ_EET2_T4_)
        /*0410*/ 	.word	0x00000000


	//----- nvinfo : EIATTR_MIN_STACK_SIZE
	.align		4
.L_218:
        /*0414*/ 	.byte	0x04, 0x12
        /*0416*/ 	.short	(.L_220 - .L_219)
	.align		4
.L_219:
        /*0418*/ 	.word	index@(_ZN3cub18CUB_300001_SM_10006detail6reduce28DeviceReduceSingleTileKernelINS2_10policy_hubIfyN4cuda3std3__44plusIfEEE10Policy1000EN6thrust24THRUST_300001_SM_1000_NS6detail15normal_iteratorINSD_10device_ptrIfEEEEPfyS9_ffN36_GLOBAL__N__9634dbb5_4_k_cu_daceece55local6squareIfEEEEvT0_T1_T2_T3_T4_T6_)
        /*041c*/ 	.word	0x00000000


	//----- nvinfo : EIATTR_MIN_STACK_SIZE
	.align		4
.L_220:
        /*0420*/ 	.byte	0x04, 0x12
        /*0422*/ 	.short	(.L_222 - .L_221)
	.align		4
.L_221:
        /*0424*/ 	.word	index@(_ZN3cub18CUB_300001_SM_10006detail6reduce18DeviceReduceKernelINS2_10policy_hubIfjN4cuda3std3__44plusIfEEE10Policy1000EN6thrust24THRUST_300001_SM_1000_NS6detail15normal_iteratorINSD_10device_ptrIfEEEEjS9_fN36_GLOBAL__N__9634dbb5_4_k_cu_daceece55local6squareIfEEEEvT0_PT3_T1_NS0_13GridEvenShareISQ_EET2_T4_)
        /*0428*/ 	.word	0x00000000


	//----- nvinfo : EIATTR_MIN_STACK_SIZE
	.align		4
.L_222:
        /*042c*/ 	.byte	0x04, 0x12
        /*042e*/ 	.short	(.L_224 - .L_223)
	.align		4
.L_223:
        /*0430*/ 	.word	index@(_ZN3cub18CUB_300001_SM_10006detail6reduce28DeviceReduceSingleTileKernelINS2_10policy_hubIfjN4cuda3std3__44plusIfEEE10Policy1000EN6thrust24THRUST_300001_SM_1000_NS6detail15normal_iteratorINSD_10device_ptrIfEEEEPfjS9_ffN36_GLOBAL__N__9634dbb5_4_k_cu_daceece55local6squareIfEEEEvT0_T1_T2_T3_T4_T6_)
        /*0434*/ 	.word	0x00000000


	//----- nvinfo : EIATTR_MIN_STACK_SIZE
	.align		4
.L_224:
        /*0438*/ 	.byte	0x04, 0x12
        /*043a*/ 	.short	(.L_226 - .L_225)
	.align		4
.L_225:
        /*043c*/ 	.word	index@(_ZN3cub18CUB_300001_SM_10006detail9transform16transform_kernelINS2_10policy_hubILb1EN4cuda3std3__45tupleIJN6thrust24THRUST_300001_SM_1000_NS6detail15normal_iteratorINSA_10device_ptrIfEEEESF_EEEE10policy1000ElN36_GLOBAL__N__9634dbb5_4_k_cu_daceece55local13saxpy_functorESF_JPfSM_EEEvT0_iT1_T2_DpNS2_10kernel_argIT3_EE)
        /*0440*/ 	.word	0x00000000


	//----- nvinfo : EIATTR_MIN_STACK_SIZE
	.align		4
.L_226:
        /*0444*/ 	.byte	0x04, 0x12
        /*0446*/ 	.short	(.L_228 - .L_227)
	.align		4
.L_227:
        /*0448*/ 	.word	index@(_ZN3cub18CUB_300001_SM_10006detail9transform16transform_kernelINS2_10policy_hubILb1EN4cuda3std3__45tupleIJN6thrust24THRUST_300001_SM_1000_NS6detail15normal_iteratorINSA_10device_ptrIfEEEESF_EEEE10policy1000EiN36_GLOBAL__N__9634dbb5_4_k_cu_daceece55local13saxpy_functorESF_JPfSM_EEEvT0_iT1_T2_DpNS2_10kernel_argIT3_EE)
        /*044c*/ 	.word	0x00000000


	//----- nvinfo : EIATTR_MIN_STACK_SIZE
	.align		4
.L_228:
        /*0450*/ 	.byte	0x04, 0x12
        /*0452*/ 	.short	(.L_230 - .L_229)
	.align		4
.L_229:
        /*0454*/ 	.word	index@(_ZN3cub18CUB_300001_SM_10006detail8for_each13static_kernelINS2_12policy_hub_t12policy_500_tElNS2_12op_wrapper_tIlN36_GLOBAL__N__9634dbb5_4_k_cu_daceece55local17arbitrary_functorEN6thrust24THRUST_300001_SM_1000_NS12zip_iteratorIN4cuda3std3__45tupleIJNSB_6detail15normal_iteratorINSB_10device_ptrIfEEEESL_SL_SL_EEEEEEEEEvT0_T1_)
        /*0458*/ 	.word	0x00000000


	//----- nvinfo : EIATTR_MIN_STACK_SIZE
	.align		4
.L_230:
        /*045c*/ 	.byte	0x04, 0x12
        /*045e*/ 	.short	(.L_232 - .L_231)
	.align		4
.L_231:
        /*0460*/ 	.word	index@(_ZN3cub18CUB_300001_SM_10006detail6reduce28DeviceReduceSingleTileKernelINS2_10policy_hubIfyN4cuda3std3__44plusIfEEE10Policy1000EPfSC_iS9_ffNS7_10__identityEEEvT0_T1_T2_T3_T4_T6_)
        /*0464*/ 	.word	0x00000000


	//----- nvinfo : EIATTR_MIN_STACK_SIZE
	.align		4
.L_232:
        /*0468*/ 	.byte	0x04, 0x12
        /*046a*/ 	.short	(.L_234 - .L_233)
	.align		4
.L_233:
        /*046c*/ 	.word	index@(_ZN3cub18CUB_300001_SM_10006detail6reduce28DeviceReduceSingleTileKernelINS2_10policy_hubIfjN4cuda3std3__44plusIfEEE10Policy1000EPfSC_iS9_ffNS7_10__identityEEEvT0_T1_T2_T3_T4_T6_)
        /*0470*/ 	.word	0x00000000


	//----- nvinfo : EIATTR_MIN_STACK_SIZE
	.align		4
.L_234:
        /*0474*/ 	.byte	0x04, 0x12
        /*0476*/ 	.short	(.L_236 - .L_235)
	.align		4
.L_235:
        /*0478*/ 	.word	index@(_ZN3cub18CUB_300001_SM_10006detail6reduce28DeviceReduceSingleTileKernelINS2_10policy_hubIlyN4cuda3std3__44plusIlEEE10Policy1000EPlSC_iS9_llNS7_10__identityEEEvT0_T1_T2_T3_T4_T6_)
        /*047c*/ 	.word	0x00000000


	//----- nvinfo : EIATTR_MIN_STACK_SIZE
	.align		4
.L_236:
        /*0480*/ 	.byte	0x04, 0x12
        /*0482*/ 	.short	(.L_238 - .L_237)
	.align		4
.L_237:
        /*0484*/ 	.word	index@(_ZN3cub18CUB_300001_SM_10006detail6reduce18DeviceReduceKernelINS2_10policy_hubIlyN4cuda3std3__44plusIlEEE10Policy1000EN6thrust24THRUST_300001_SM_1000_NS18transform_iteratorINSD_6detail14equal_to_valueIiEENSF_15normal_iteratorINSD_10device_ptrIiEEEEllEEyS9_lNS7_10__identityEEEvT0_PT3_T1_NS0_13GridEvenShareISR_EET2_T4_)
        /*0488*/ 	.word	0x00000000


	//----- nvinfo : EIATTR_MIN_STACK_SIZE
	.align		4
.L_238:
        /*048c*/ 	.byte	0x04, 0x12
        /*048e*/ 	.short	(.L_240 - .L_239)
	.align		4
.L_239:
        /*0490*/ 	.word	index@(_ZN3cub18CUB_300001_SM_10006detail6reduce28DeviceReduceSingleTileKernelINS2_10policy_hubIlyN4cuda3std3__44plusIlEEE10Policy1000EN6thrust24THRUST_300001_SM_1000_NS18transform_iteratorINSD_6detail14equal_to_valueIiEENSF_15normal_iteratorINSD_10device_ptrIiEEEEllEEPlyS9_llNS7_10__identityEEEvT0_T1_T2_T3_T4_T6_)
        /*0494*/ 	.word	0x00000000


	//----- nvinfo : EIATTR_MIN_STACK_SIZE
	.align		4
.L_240:
        /*0498*/ 	.byte	0x04, 0x12
        /*049a*/ 	.short	(.L_242 - .L_241)
	.align		4
.L_241:
        /*049c*/ 	.word	index@(_ZN3cub18CUB_300001_SM_10006detail6reduce28DeviceReduceSingleTileKernelINS2_10policy_hubIljN4cuda3std3__44plusIlEEE10Policy1000EPlSC_iS9_llNS7_10__identityEEEvT0_T1_T2_T3_T4_T6_)
        /*04a0*/ 	.word	0x00000000


	//----- nvinfo : EIATTR_MIN_STACK_SIZE
	.align		4
.L_242:
        /*04a4*/ 	.byte	0x04, 0x12
        /*04a6*/ 	.short	(.L_244 - .L_243)
	.align		4
.L_243:
        /*04a8*/ 	.word	index@(_ZN3cub18CUB_300001_SM_10006detail6reduce18DeviceReduceKernelINS2_10policy_hubIljN4cuda3std3__44plusIlEEE10Policy1000EN6thrust24THRUST_300001_SM_1000_NS18transform_iteratorINSD_6detail14equal_to_valueIiEENSF_15normal_iteratorINSD_10device_ptrIiEEEEllEEjS9_lNS7_10__identityEEEvT0_PT3_T1_NS0_13GridEvenShareISR_EET2_T4_)
        /*04ac*/ 	.word	0x00000000


	//----- nvinfo : EIATTR_MIN_STACK_SIZE
	.align		4
.L_244:
        /*04b0*/ 	.byte	0x04, 0x12
        /*04b2*/ 	.short	(.L_246 - .L_245)
	.align		4
.L_245:
        /*04b4*/ 	.word	index@(_ZN3cub18CUB_300001_SM_10006detail6reduce28DeviceReduceSingleTileKernelINS2_10policy_hubIljN4cuda3std3__44plusIlEEE10Policy1000EN6thrust24THRUST_300001_SM_1000_NS18transform_iteratorINSD_6detail14equal_to_valueIiEENSF_15normal_iteratorINSD_10device_ptrIiEEEEllEEPljS9_llNS7_10__identityEEEvT0_T1_T2_T3_T4_T6_)
        /*04b8*/ 	.word	0x00000000


	//----- nvinfo : EIATTR_MIN_STACK_SIZE
	.align		4
.L_246:
        /*04bc*/ 	.byte	0x04, 0x12
        /*04be*/ 	.short	(.L_248 - .L_247)
	.align		4
.L_247:
        /*04c0*/ 	.word	index@(_ZN3cub18CUB_300001_SM_10006detail6reduce28DeviceReduceSingleTileKernelINS2_10policy_hubIiyN4cuda3std3__44plusIiEEE10Policy1000EPiSC_iS9_iiNS7_10__identityEEEvT0_T1_T2_T3_T4_T6_)
        /*04c4*/ 	.word	0x00000000


	//----- nvinfo : EIATTR_MIN_STACK_SIZE
	.align		4
.L_248:
        /*04c8*/ 	.byte	0x04, 0x12
        /*04ca*/ 	.short	(.L_250 - .L_249)
	.align		4
.L_249:
        /*04cc*/ 	.word	index@(_ZN3cub18CUB_300001_SM_10006detail6reduce18DeviceReduceKernelINS2_10policy_hubIiyN4cuda3std3__44plusIiEEE10Policy1000EN6thrust24THRUST_300001_SM_1000_NS6detail15normal_iteratorINSD_10device_ptrIiEEEEyS9_iNS7_10__identityEEEvT0_PT3_T1_NS0_13GridEvenShareISN_EET2_T4_)
        /*04d0*/ 	.word	0x00000000


	//----- nvinfo : EIATTR_MIN_STACK_SIZE
	.align		4
.L_250:
        /*04d4*/ 	.byte	0x04, 0x12
        /*04d6*/ 	.short	(.L_252 - .L_251)
	.align		4
.L_251:
        /*04d8*/ 	.word	index@(_ZN3cub18CUB_300001_SM_10006detail6reduce28DeviceReduceSingleTileKernelINS2_10policy_hubIiyN4cuda3std3__44plusIiEEE10Policy1000EN6thrust24THRUST_300001_SM_1000_NS6detail15normal_iteratorINSD_10device_ptrIiEEEEPiyS9_iiNS7_10__identityEEEvT0_T1_T2_T3_T4_T6_)
        /*04dc*/ 	.word	0x00000000


	//----- nvinfo : EIATTR_MIN_STACK_SIZE
	.align		4
.L_252:
        /*04e0*/ 	.byte	0x04, 0x12
        /*04e2*/ 	.short	(.L_254 - .L_253)
	.align		4
.L_253:
        /*04e4*/ 	.word	index@(_ZN3cub18CUB_300001_SM_10006detail6reduce28DeviceReduceSingleTileKernelINS2_10policy_hubIijN4cuda3std3__44plusIiEEE10Policy1000EPiSC_iS9_iiNS7_10__identityEEEvT0_T1_T2_T3_T4_T6_)
        /*04e8*/ 	.word	0x00000000


	//----- nvinfo : EIATTR_MIN_STACK_SIZE
	.align		4
.L_254:
        /*04ec*/ 	.byte	0x04, 0x12
        /*04ee*/ 	.short	(.L_256 - .L_255)
	.align		4
.L_255:
        /*04f0*/ 	.word	index@(_ZN3cub18CUB_300001_SM_10006detail6reduce18DeviceReduceKernelINS2_10policy_hubIijN4cuda3std3__44plusIiEEE10Policy1000EN6thrust24THRUST_300001_SM_1000_NS6detail15normal_iteratorINSD_10device_ptrIiEEEEjS9_iNS7_10__identityEEEvT0_PT3_T1_NS0_13GridEvenShareISN_EET2_T4_)
        /*04f4*/ 	.word	0x00000000


	//----- nvinfo : EIATTR_MIN_STACK_SIZE
	.align		4
.L_256:
        /*04f8*/ 	.byte	0x04, 0x12
        /*04fa*/ 	.short	(.L_258 - .L_257)
	.align		4
.L_257:
        /*04fc*/ 	.word	index@(_ZN3cub18CUB_300001_SM_10006detail6reduce28DeviceReduceSingleTileKernelINS2_10policy_hubIijN4cuda3std3__44plusIiEEE10Policy1000EN6thrust24THRUST_300001_SM_1000_NS6detail15normal_iteratorINSD_10device_ptrIiEEEEPijS9_iiNS7_10__identityEEEvT0_T1_T2_T3_T4_T6_)
        /*0500*/ 	.word	0x00000000


	//----- nvinfo : EIATTR_MIN_STACK_SIZE
	.align		4
.L_258:
        /*0504*/ 	.byte	0x04, 0x12
        /*0506*/ 	.short	(.L_260 - .L_259)
	.align		4
.L_259:
        /*0508*/ 	.word	index@(_ZN3cub18CUB_300001_SM_10006detail9transform16transform_kernelINS2_10policy_hubILb0EN4cuda3std3__45tupleIJN6thrust24THRUST_300001_SM_1000_NS6detail15normal_iteratorINSA_10device_ptrIfEEEESF_EEEE10policy1000ElNS7_4plusIfEESF_JPfSL_EEEvT0_iT1_T2_DpNS2_10kernel_argIT3_EE)
        /*050c*/ 	.word	0x00000000


	//----- nvinfo : EIATTR_MIN_STACK_SIZE
	.align		4
.L_260:
        /*0510*/ 	.byte	0x04, 0x12
        /*0512*/ 	.short	(.L_262 - .L_261)
	.align		4
.L_261:
        /*0514*/ 	.word	index@(_ZN3cub18CUB_300001_SM_10006detail9transform16transform_kernelINS2_10policy_hubILb0EN4cuda3std3__45tupleIJN6thrust24THRUST_300001_SM_1000_NS6detail15normal_iteratorINSA_10device_ptrIfEEEESF_EEEE10policy1000EiNS7_4plusIfEESF_JPfSL_EEEvT0_iT1_T2_DpNS2_10kernel_argIT3_EE)
        /*0518*/ 	.word	0x00000000


	//----- nvinfo : EIATTR_MIN_STACK_SIZE
	.align		4
.L_262:
        /*051c*/ 	.byte	0x04, 0x12
        /*051e*/ 	.short	(.L_264 - .L_263)
	.align		4
.L_263:
        /*0520*/ 	.word	index@(_ZN3cub18CUB_300001_SM_10006detail9transform16transform_kernelINS2_10policy_hubILb0EN4cuda3std3__45tupleIJN6thrust24THRUST_300001_SM_1000_NS6detail15normal_iteratorINSA_10device_ptrIfEEEESF_EEEE10policy1000ElNS7_10multipliesIfEESF_JPfSL_EEEvT0_iT1_T2_DpNS2_10kernel_argIT3_EE)
        /*0524*/ 	.word	0x00000000


	//----- nvinfo : EIATTR_MIN_STACK_SIZE
	.align		4
.L_264:
        /*0528*/ 	.byte	0x04, 0x12
        /*052a*/ 	.short	(.L_266 - .L_265)
	.align		4
.L_265:
        /*052c*/ 	.word	index@(_ZN3cub18CUB_300001_SM_10006detail9transform16transform_kernelINS2_10policy_hubILb0EN4cuda3std3__45tupleIJN6thrust24THRUST_300001_SM_1000_NS6detail15normal_iteratorINSA_10device_ptrIfEEEESF_EEEE10policy1000EiNS7_10multipliesIfEESF_JPfSL_EEEvT0_iT1_T2_DpNS2_10kernel_argIT3_EE)
        /*0530*/ 	.word	0x00000000


	//----- nvinfo : EIATTR_MIN_STACK_SIZE
	.align		4
.L_266:
        /*0534*/ 	.byte	0x04, 0x12
        /*0536*/ 	.short	(.L_268 - .L_267)
	.align		4
.L_267:
        /*0538*/ 	.word	index@(_ZN3cub18CUB_300001_SM_10006detail9transform16transform_kernelINS2_10policy_hubILb0EN4cuda3std3__45tupleIJN6thrust24THRUST_300001_SM_1000_NS6detail15normal_iteratorINSA_10device_ptrIiEEEESF_EEEE10policy1000ElNS7_7modulusIiEESF_JPiSL_EEEvT0_iT1_T2_DpNS2_10kernel_argIT3_EE)
        /*053c*/ 	.word	0x00000000


	//----- nvinfo : EIATTR_MIN_STACK_SIZE
	.align		4
.L_268:
        /*0540*/ 	.byte	0x04, 0x12
        /*0542*/ 	.short	(.L_270 - .L_269)
	.align		4
.L_269:
        /*0544*/ 	.word	index@(_ZN3cub18CUB_300001_SM_10006detail9transform16transform_kernelINS2_10policy_hubILb0EN4cuda3std3__45tupleIJN6thrust24THRUST_300001_SM_1000_NS6detail15normal_iteratorINSA_10device_ptrIiEEEESF_EEEE10policy1000EiNS7_7modulusIiEESF_JPiSL_EEEvT0_iT1_T2_DpNS2_10kernel_argIT3_EE)
        /*0548*/ 	.word	0x00000000


	//----- nvinfo : EIATTR_MIN_STACK_SIZE
	.align		4
.L_270:
        /*054c*/ 	.byte	0x04, 0x12
        /*054e*/ 	.short	(.L_272 - .L_271)
	.align		4
.L_271:
        /*0550*/ 	.word	index@(_ZN3cub18CUB_300001_SM_10006detail9transform16transform_kernelINS2_10policy_hubILb0EN4cuda3std3__45tupleIJN6thrust24THRUST_300001_SM_1000_NS6detail15normal_iteratorINSA_10device_ptrIiEEEEEEEE10policy1000ElNS7_6negateIiEESF_JPiEEEvT0_iT1_T2_DpNS2_10kernel_argIT3_EE)
        /*0554*/ 	.word	0x00000000


	//----- nvinfo : EIATTR_MIN_STACK_SIZE
	.align		4
.L_272:
        /*0558*/ 	.byte	0x04, 0x12
        /*055a*/ 	.short	(.L_274 - .L_273)
	.align		4
.L_273:
        /*055c*/ 	.word	index@(_ZN3cub18CUB_300001_SM_10006detail9transform16transform_kernelINS2_10policy_hubILb0EN4cuda3std3__45tupleIJN6thrust24THRUST_300001_SM_1000_NS6detail15normal_iteratorINSA_10device_ptrIiEEEEEEEE10policy1000EiNS7_6negateIiEESF_JPiEEEvT0_iT1_T2_DpNS2_10kernel_argIT3_EE)
        /*0560*/ 	.word	0x00000000


	//----- nvinfo : EIATTR_MIN_STACK_SIZE
	.align		4
.L_274:
        /*0564*/ 	.byte	0x04, 0x12
        /*0566*/ 	.short	(.L_276 - .L_275)
	.align		4
.L_275:
        /*0568*/ 	.word	index@(_ZN3cub18CUB_300001_SM_10006detail8for_each13static_kernelINS2_12policy_hub_t12policy_500_tElN6thrust24THRUST_300001_SM_1000_NS8cuda_cub20__uninitialized_copy7functorINS7_6detail15normal_iteratorINS7_10device_ptrIfEEEENS7_7pointerIfNS8_3tagENS7_11use_defaultESI_EEEEEEvT0_T1_)
        /*056c*/ 	.word	0x00000000


	//----- nvinfo : EIATTR_MIN_STACK_SIZE
	.align		4
.L_276:
        /*0570*/ 	.byte	0x04, 0x12
        /*0572*/ 	.short	(.L_278 - .L_277)
	.align		4
.L_277:
        /*0574*/ 	.word	index@(_ZN3cub18CUB_300001_SM_10006detail8for_each13static_kernelINS2_12policy_hub_t12policy_500_tElN6thrust24THRUST_300001_SM_1000_NS8cuda_cub10__tabulate7functorINS7_6detail15normal_iteratorINS7_10device_ptrIfEEEENS7_6system6detail7generic6detail22compute_sequence_valueIfvEElEEEEvT0_T1_)
        /*0578*/ 	.word	0x00000000


	//----- nvinfo : EIATTR_MIN_STACK_SIZE
	.align		4
.L_278:
        /*057c*/ 	.byte	0x04, 0x12
        /*057e*/ 	.short	(.L_280 - .L_279)
	.align		4
.L_279:
        /*0580*/ 	.word	index@(_ZN3cub18CUB_300001_SM_10006detail8for_each13static_kernelINS2_12policy_hub_t12policy_500_tElN6thrust24THRUST_300001_SM_1000_NS8cuda_cub6__fill7functorINS7_6detail15normal_iteratorINS7_10device_ptrIfEEEEfEEEEvT0_T1_)
        /*0584*/ 	.word	0x00000000


	//----- nvinfo : EIATTR_MIN_STACK_SIZE
	.align		4
.L_280:
        /*0588*/ 	.byte	0x04, 0x12
        /*058a*/ 	.short	(.L_282 - .L_281)
	.align		4
.L_281:
        /*058c*/ 	.word	index@(_ZN3cub18CUB_300001_SM_10006detail8for_each13static_kernelINS2_12policy_hub_t12policy_500_tEmN6thrust24THRUST_300001_SM_1000_NS8cuda_cub20__uninitialized_fill7functorINS7_10device_ptrIfEEfEEEEvT0_T1_)
        /*0590*/ 	.word	0x00000000


	//----- nvinfo : EIATTR_MIN_STACK_SIZE
	.align		4
.L_282:
        /*0594*/ 	.byte	0x04, 0x12
        /*0596*/ 	.short	(.L_284 - .L_283)
	.align		4
.L_283:
        /*0598*/ 	.word	index@(_ZN3cub18CUB_300001_SM_10006detail8for_each13static_kernelINS2_12policy_hub_t12policy_500_tElN6thrust24THRUST_300001_SM_1000_NS8cuda_cub20__uninitialized_copy7functorINS7_6detail15normal_iteratorINS7_10device_ptrIiEEEENS7_7pointerIiNS8_3tagENS7_11use_defaultESI_EEEEEEvT0_T1_)
        /*059c*/ 	.word	0x00000000


	//----- nvinfo : EIATTR_MIN_STACK_SIZE
	.align		4
.L_284:
        /*05a0*/ 	.byte	0x04, 0x12
        /*05a2*/ 	.short	(.L_286 - .L_285)
	.align		4
.L_285:
        /*05a4*/ 	.word	index@(_ZN3cub18CUB_300001_SM_10006detail8for_each13static_kernelINS2_12policy_hub_t12policy_500_tElN6thrust24THRUST_300001_SM_1000_NS8cuda_cub11__transform17unary_transform_fINS7_6detail15normal_iteratorINS7_10device_ptrIiEEEESF_NS9_14no_stencil_tagENS8_9__replace10constant_fIiEENSB_10functional5actorINSK_9compositeIJNSK_16operator_adaptorIN4cuda3std3__48equal_toIvEEEENSL_INSK_8argumentILj0EEEEENSL_INSK_5valueIiEEEEEEEEEEEEEvT0_T1_)
        /*05a8*/ 	.word	0x00000000


	//----- nvinfo : EIATTR_MIN_STACK_SIZE
	.align		4
.L_286:
        /*05ac*/ 	.byte	0x04, 0x12
        /*05ae*/ 	.short	(.L_288 - .L_287)
	.align		4
.L_287:
        /*05b0*/ 	.word	index@(_ZN3cub18CUB_300001_SM_10006detail8for_each13static_kernelINS2_12policy_hub_t12policy_500_tElN6thrust24THRUST_300001_SM_1000_NS8cuda_cub6__fill7functorINS7_6detail15normal_iteratorINS7_10device_ptrIiEEEEiEEEEvT0_T1_)
        /*05b4*/ 	.word	0x00000000


	//----- nvinfo : EIATTR_MIN_STACK_SIZE
	.align		4
.L_288:
        /*05b8*/ 	.byte	0x04, 0x12
        /*05ba*/ 	.short	(.L_290 - .L_289)
	.align		4
.L_289:
        /*05bc*/ 	.word	index@(_ZN3cub18CUB_300001_SM_10006detail8for_each13static_kernelINS2_12policy_hub_t12policy_500_tElN6thrust24THRUST_300001_SM_1000_NS8cuda_cub10__tabulate7functorINS7_6detail15normal_iteratorINS7_10device_ptrIiEEEENS7_6system6detail7generic6detail22compute_sequence_valueIivEElEEEEvT0_T1_)
        /*05c0*/ 	.word	0x00000000


	//----- nvinfo : EIATTR_MIN_STACK_SIZE
	.align		4
.L_290:
        /*05c4*/ 	.byte	0x04, 0x12
        /*05c6*/ 	.short	(.L_292 - .L_291)
	.align		4
.L_291:
        /*05c8*/ 	.word	index@(_ZN3cub18CUB_300001_SM_10006detail8for_each13static_kernelINS2_12policy_hub_t12policy_500_tEmN6thrust24THRUST_300001_SM_1000_NS8cuda_cub20__uninitialized_fill7functorINS7_10device_ptrIiEEiEEEEvT0_T1_)
        /*05cc*/ 	.word	0x00000000


	//----- nvinfo : EIATTR_MIN_STACK_SIZE
	.align		4
.L_292:
        /*05d0*/ 	.byte	0x04, 0x12
        /*05d2*/ 	.short	(.L_294 - .L_293)
	.align		4
.L_293:
        /*05d4*/ 	.word	index@(_ZN3cub18CUB_300001_SM_10006detail11EmptyKernelIvEEvv)
        /*05d8*/ 	.word	0x00000000
.L_294:


//--------------------- .nv.compat                --------------------------
	.section	.nv.compat,"",@"SHT_CUDA_COMPAT_INFO"
	.align	4
        /*0000*/ 	.byte	0x02, 0x09, 0x00, 0x00, 0x02, 0x02, 0x02, 0x00, 0x02, 0x05, 0x05, 0x00, 0x03, 0x07, 0x01, 0x01
        /*0010*/ 	.byte	0x02, 0x03, 0x00, 0x00, 0x02, 0x06, 0x01, 0x00, 0x04, 0x0b, 0x08, 0x00, 0x09, 0x00, 0x00, 0x00
        /*0020*/ 	.byte	0x00, 0x00, 0x00, 0x00


//--------------------- .nv.info._ZN3cub18CUB_300001_SM_10006detail6reduce28DeviceReduceSingleTileKernelINS2_10policy_hubIfyN4cuda3std3__44plusIfEEE10Policy1000EPfSC_iS9_ffNS7_10__identityEEEvT0_T1_T2_T3_T4_T6_ --------------------------
	.section	.nv.info._ZN3cub18CUB_300001_SM_10006detail6reduce28DeviceReduceSingleTileKernelINS2_10policy_hubIfyN4cuda3std3__44plusIfEEE10Policy1000EPfSC_iS9_ffNS7_10__identityEEEvT0_T1_T2_T3_T4_T6_,"",@"SHT_CUDA_INFO"
	.sectionflags	@""
	.align	4


	//----- nvinfo : EIATTR_CUDA_API_VERSION
	.align		4
        /*0000*/ 	.byte	0x04, 0x37
        /*0002*/ 	.short	(.L_296 - .L_295)
.L_295:
        /*0004*/ 	.word	0x00000082


	//----- nvinfo : EIATTR_KPARAM_INFO
	.align		4
.L_296:
        /*0008*/ 	.byte	0x04, 0x17
        /*000a*/ 	.short	(.L_298 - .L_297)
.L_297:
        /*000c*/ 	.word	0x00000000
        /*0010*/ 	.short	0x0005
        /*0012*/ 	.short	0x001c
        /*0014*/ 	.byte	0x00, 0xf0, 0x05, 0x00


	//----- nvinfo : EIATTR_KPARAM_INFO
	.align		4
.L_298:
        /*0018*/ 	.byte	0x04, 0x17
        /*001a*/ 	.short	(.L_300 - .L_299)
.L_299:
        /*001c*/ 	.word	0x00000000
        /*0020*/ 	.short	0x0004
        /*0022*/ 	.short	0x0018
        /*0024*/ 	.byte	0x00, 0xf0, 0x11, 0x00


	//----- nvinfo : EIATTR_KPARAM_INFO
	.align		4
.L_300:
        /*0028*/ 	.byte	0x04, 0x17
        /*002a*/ 	.short	(.L_302 - .L_301)
.L_301:
        /*002c*/ 	.word	0x00000000
        /*0030*/ 	.short	0x0003
        /*0032*/ 	.short	0x0014
        /*0034*/ 	.byte	0x00, 0xf0, 0x05, 0x00


	//----- nvinfo : EIATTR_KPARAM_INFO
	.align		4
.L_302:
        /*0038*/ 	.byte	0x04, 0x17
        /*003a*/ 	.short	(.L_304 - .L_303)
.L_303:
        /*003c*/ 	.word	0x00000000
        /*0040*/ 	.short	0x0002
        /*0042*/ 	.short	0x0010
        /*0044*/ 	.byte	0x00, 0xf0, 0x11, 0x00


	//----- nvinfo : EIATTR_KPARAM_INFO
	.align		4
.L_304:
        /*0048*/ 	.byte	0x04, 0x17
        /*004a*/ 	.short	(.L_306 - .L_305)
.L_305:
        /*004c*/ 	.word	0x00000000
        /*0050*/ 	.short	0x0001
        /*0052*/ 	.short	0x0008
        /*0054*/ 	.byte	0x00, 0xf5, 0x21, 0x00


	//----- nvinfo : EIATTR_KPARAM_INFO
	.align		4
.L_306:
        /*0058*/ 	.byte	0x04, 0x17
        /*005a*/ 	.short	(.L_308 - .L_307)
.L_307:
        /*005c*/ 	.word	0x00000000
        /*0060*/ 	.short	0x0000
        /*0062*/ 	.short	0x0000
        /*0064*/ 	.byte	0x00, 0xf5, 0x21, 0x00


	//----- nvinfo : EIATTR_SPARSE_MMA_MASK
	.align		4
.L_308:
        /*0068*/ 	.byte	0x03, 0x50
        /*006a*/ 	.short	0x0000


	//----- nvinfo : EIATTR_MAXREG_COUNT
	.align		4
        /*006c*/ 	.byte	0x03, 0x1b
        /*006e*/ 	.short	0x00ff


	//----- nvinfo : EIATTR_NUM_BARRIERS
	.align		4
        /*0070*/ 	.byte	0x02, 0x4c
        /*0072*/ 	.byte	0x01
	.zero		1


	//----- nvinfo : EIATTR_MERCURY_ISA_VERSION
	.align		4
        /*0074*/ 	.byte	0x03, 0x5f
        /*0076*/ 	.short	0x0101


	//----- nvinfo : EIATTR_COOP_GROUP_MASK_REGIDS
	.align		4
        /*0078*/ 	.byte	0x04, 0x29
        /*007a*/ 	.short	(.L_310 - .L_309)


	//   ....[0]....
.L_309:
        /*007c*/ 	.word	0xffffffff


	//   ....[1]....
        /*0080*/ 	.word	0xffffffff


	//   ....[2]....
        /*0084*/ 	.word	0xffffffff


	//   ....[3]....
        /*0088*/ 	.word	0xffffffff


	//   ....[4]....
        /*008c*/ 	.word	0xffffffff


	//   ....[5]....
        /*0090*/ 	.word	0xffffffff


	//   ....[6]....
        /*0094*/ 	.word	0xffffffff


	//   ....[7]....
        /*0098*/ 	.word	0xffffffff


	//   ....[8]....
        /*009c*/ 	.word	0xffffffff


	//   ....[9]....
        /*00a0*/ 	.word	0xffffffff


	//   ....[10]....
        /*00a4*/ 	.word	0xffffffff


	//   ....[11]....
        /*00a8*/ 	.word	0xffffffff


	//   ....[12]....
        /*00ac*/ 	.word	0xffffffff


	//   ....[13]....
        /*00b0*/ 	.word	0xffffffff


	//   ....[14]....
        /*00b4*/ 	.word	0xffffffff


	//   ....[15]....
        /*00b8*/ 	.word	0xffffffff


	//   ....[16]....
        /*00bc*/ 	.word	0xffffffff


	//   ....[17]....
        /*00c0*/ 	.word	0xffffffff


	//   ....[18]....
        /*00c4*/ 	.word	0xffffffff


	//   ....[19]....
        /*00c8*/ 	.word	0xffffffff


	//   ....[20]....
        /*00cc*/ 	.word	0xffffffff


	//   ....[21]....
        /*00d0*/ 	.word	0xffffffff


	//   ....[22]....
        /*00d4*/ 	.word	0xffffffff


	//   ....[23]....
        /*00d8*/ 	.word	0xffffffff


	//   ....[24]....
        /*00dc*/ 	.word	0xffffffff


	//   ....[25]....
        /*00e0*/ 	.word	0xffffffff


	//   ....[26]....
        /*00e4*/ 	.word	0xffffffff


	//   ....[27]....
        /*00e8*/ 	.word	0xffffffff


	//   ....[28]....
        /*00ec*/ 	.word	0xffffffff


	//   ....[29]....
        /*00f0*/ 	.word	0xffffffff


	//----- nvinfo : EIATTR_COOP_GROUP_INSTR_OFFSETS
	.align		4
.L_310:
        /*00f4*/ 	.byte	0x04, 0x28
        /*00f6*/ 	.short	(.L_312 - .L_311)


	//   ....[0]....
.L_311:
        /*00f8*/ 	.word	0x00000980


	//   ....[1]....
        /*00fc*/ 	.word	0x000009e0


	//   ....[2]....
        /*0100*/ 	.word	0x00000a50


	//   ....[3]....
        /*0104*/ 	.word	0x00000aa0


	//   ....[4]....
        /*0108*/ 	.word	0x00000ad0


	//   ....[5]....
        /*010c*/ 	.word	0x00000c90


	//   ....[6]....
        /*0110*/ 	.word	0x00000d20


	//   ....[7]....
        /*0114*/ 	.word	0x00000d60


	//   ....[8]....
        /*0118*/ 	.word	0x00000db0


	//   ....[9]....
        /*011c*/ 	.word	0x00000df0


	//   ....[10]....
        /*0120*/ 	.word	0x00001c00


	//   ....[11]....
        /*0124*/ 	.word	0x00001c80


	//   ....[12]....
        /*0128*/ 	.word	0x00001cd0


	//   ....[13]....
        /*012c*/ 	.word	0x00001d10


	//   ....[14]....
        /*0130*/ 	.word	0x00001d40


	//   ....[15]....
        /*0134*/ 	.word	0x00002700


	//   ....[16]....
        /*0138*/ 	.word	0x00002760


	//   ....[17]....
        /*013c*/ 	.word	0x000027d0


	//   ....[18]....
        /*0140*/ 	.word	0x00002820


	//   ....[19]....
        /*0144*/ 	.word	0x00002850


	//   ....[20]....
        /*0148*/ 	.word	0x00002a10


	//   ....[21]....
        /*014c*/ 	.word	0x00002a90


	//   ....[22]....
        /*0150*/ 	.word	0x00002ad0


	//   ....[23]....
        /*0154*/ 	.word	0x00002b10


	//   ....[24]....
        /*0158*/ 	.word	0x00002b70


	//   ....[25]....
        /*015c*/ 	.word	0x00003b00


	//   ....[26]....
        /*0160*/ 	.word	0x00003b80


	//   ....[27]....
        /*0164*/ 	.word	0x00003bd0


	//   ....[28]....
        /*0168*/ 	.word	0x00003c10


	//   ....[29]....
        /*016c*/ 	.word	0x00003c40


	//----- nvinfo : EIATTR_VRC_CTA_INIT_COUNT
	.align		4
.L_312:
        /*0170*/ 	.byte	0x02, 0x4a
	.zero		1
	.zero		1


	//----- nvinfo : EIATTR_EXIT_INSTR_OFFSETS
	.align		4
        /*0174*/ 	.byte	0x04, 0x1c
        /*0176*/ 	.short	(.L_314 - .L_313)


	//   ....[0]....
.L_313:
        /*0178*/ 	.word	0x00000080


	//   ....[1]....
        /*017c*/ 	.word	0x000000c0


	//   ....[2]....
        /*0180*/ 	.word	0x00003d90


	//   ....[3]....
        /*0184*/ 	.word	0x00003de0


	//----- nvinfo : EIATTR_MAX_THREADS
	.align		4
.L_314:
        /*0188*/ 	.byte	0x04, 0x05
        /*018a*/ 	.short	(.L_316 - .L_315)
.L_315:
        /*018c*/ 	.word	0x00000100
        /*0190*/ 	.word	0x00000001
        /*0194*/ 	.word	0x00000001


	//----- nvinfo : EIATTR_CRS_STACK_SIZE
	.align		4
.L_316:
        /*0198*/ 	.byte	0x04, 0x1e
        /*019a*/ 	.short	(.L_318 - .L_317)
.L_317:
        /*019c*/ 	.word	0x00000000


	//----- nvinfo : EIATTR_CBANK_PARAM_SIZE
	.align		4
.L_318:
        /*01a0*/ 	.byte	0x03, 0x19
        /*01a2*/ 	.short	0x001d


	//----- nvinfo : EIATTR_PARAM_CBANK
	.align		4
        /*01a4*/ 	.byte	0x04, 0x0a
        /*01a6*/ 	.short	(.L_320 - .L_319)
	.align		4
.L_319:
        /*01a8*/ 	.word	index@(.nv.constant0._ZN3cub18CUB_300001_SM_10006detail6reduce28DeviceReduceSingleTileKernelINS2_10policy_hubIfyN4cuda3std3__44plusIfEEE10Policy1000EPfSC_iS9_ffNS7_10__identityEEEvT0_T1_T2_T3_T4_T6_)
        /*01ac*/ 	.short	0x0380
        /*01ae*/ 	.short	0x001d


	//----- nvinfo : EIATTR_SW_WAR
	.align		4
.L_320:
        /*01b0*/ 	.byte	0x04, 0x36
        /*01b2*/ 	.short	(.L_322 - .L_321)
.L_321:
        /*01b4*/ 	.word	0x00000008
.L_322:


//--------------------- .nv.info._ZN3cub18CUB_300001_SM_10006detail6reduce18DeviceReduceKernelINS2_10policy_hubIfyN4cuda3std3__44plusIfEEE10Policy1000EN6thrust24THRUST_300001_SM_1000_NS6detail15normal_iteratorINSD_10device_ptrIfEEEEyS9_fN36_GLOBAL__N__9634dbb5_4_k_cu_daceece55local6squareIfEEEEvT0_PT3_T1_NS0_13GridEvenShareISQ_EET2_T4_ --------------------------
	.section	.nv.info._ZN3cub18CUB_300001_SM_10006detail6reduce18DeviceReduceKernelINS2_10policy_hubIfyN4cuda3std3__44plusIfEEE10Policy1000EN6thrust24THRUST_300001_SM_1000_NS6detail15normal_iteratorINSD_10device_ptrIfEEEEyS9_fN36_GLOBAL__N__9634dbb5_4_k_cu_daceece55local6squareIfEEEEvT0_PT3_T1_NS0_13GridEvenShareISQ_EET2_T4_,"",@"SHT_CUDA_INFO"
	.sectionflags	@""
	.align	4


	//----- nvinfo : EIATTR_CUDA_API_VERSION
	.align		4
        /*0000*/ 	.byte	0x04, 0x37
        /*0002*/ 	.short	(.L_324 - .L_323)
.L_323:
        /*0004*/ 	.word	0x00000082


	//----- nvinfo : EIATTR_KPARAM_INFO
	.align		4
.L_324:
        /*0008*/ 	.byte	0x04, 0x17
        /*000a*/ 	.short	(.L_326 - .L_325)
.L_325:
        /*000c*/ 	.word	0x00000000
        /*0010*/ 	.short	0x0005
        /*0012*/ 	.short	0x0061
        /*0014*/ 	.byte	0x00, 0xf0, 0x05, 0x00


	//----- nvinfo : EIATTR_KPARAM_INFO
	.align		4
.L_326:
        /*0018*/ 	.byte	0x04, 0x17
        /*001a*/ 	.short	(.L_328 - .L_327)
.L_327:
        /*001c*/ 	.word	0x00000000
        /*0020*/ 	.short	0x0004
        /*0022*/ 	.short	0x0060
        /*0024*/ 	.byte	0x00, 0xf0, 0x05, 0x00


	//----- nvinfo : EIATTR_KPARAM_INFO
	.align		4
.L_328:
        /*0028*/ 	.byte	0x04, 0x17
        /*002a*/ 	.short	(.L_330 - .L_329)
.L_329:
        /*002c*/ 	.word	0x00000000
        /*0030*/ 	.short	0x0003
        /*0032*/ 	.short	0x0018
        /*0034*/ 	.byte	0x00, 0xf0, 0x21, 0x01


	//----- nvinfo : EIATTR_KPARAM_INFO
	.align		4
.L_330:
        /*0038*/ 	.byte	0x04, 0x17
        /*003a*/ 	.short	(.L_332 - .L_331)
.L_331:
        /*003c*/ 	.word	0x00000000
        /*0040*/ 	.short	0x0002
        /*0042*/ 	.short	0x0010
        /*0044*/ 	.byte	0x00, 0xf0, 0x21, 0x00


	//----- nvinfo : EIATTR_KPARAM_INFO
	.align		4
.L_332:
        /*0048*/ 	.byte	0x04, 0x17
        /*004a*/ 	.short	(.L_334 - .L_333)
.L_333:
        /*004c*/ 	.word	0x00000000
        /*0050*/ 	.short	0x0001
        /*0052*/ 	.short	0x0008
        /*0054*/ 	.byte	0x00, 0xf5, 0x21, 0x00


	//----- nvinfo : EIATTR_KPARAM_INFO
	.align		4
.L_334:
        /*0058*/ 	.byte	0x04, 0x17
        /*005a*/ 	.short	(.L_336 - .L_335)
.L_335:
        /*005c*/ 	.word	0x00000000
        /*0060*/ 	.short	0x0000
        /*0062*/ 	.short	0x0000
        /*0064*/ 	.byte	0x00, 0xf0, 0x21, 0x00


	//----- nvinfo : EIATTR_SPARSE_MMA_MASK
	.align		4
.L_336:
        /*0068*/ 	.byte	0x03, 0x50
        /*006a*/ 	.short	0x0000


	//----- nvinfo : EIATTR_MAXREG_COUNT
	.align		4
        /*006c*/ 	.byte	0x03, 0x1b
        /*006e*/ 	.short	0x00ff


	//----- nvinfo : EIATTR_NUM_BARRIERS
	.align		4
        /*0070*/ 	.byte	0x02, 0x4c
        /*0072*/ 	.byte	0x01
	.zero		1


	//----- nvinfo : EIATTR_MERCURY_ISA_VERSION
	.align		4
        /*0074*/ 	.byte	0x03, 0x5f
        /*0076*/ 	.short	0x0101


	//----- nvinfo : EIATTR_COOP_GROUP_MASK_REGIDS
	.align		4
        /*0078*/ 	.byte	0x04, 0x29
        /*007a*/ 	.short	(.L_338 - .L_337)


	//   ....[0]....
.L_337:
        /*007c*/ 	.word	0xffffffff


	//   ....[1]....
        /*0080*/ 	.word	0xffffffff


	//   ....[2]....
        /*0084*/ 	.word	0xffffffff


	//   ....[3]....
        /*0088*/ 	.word	0xffffffff


	//   ....[4]....
        /*008c*/ 	.word	0xffffffff


	//   ....[5]....
        /*0090*/ 	.word	0xffffffff


	//   ....[6]....
        /*0094*/ 	.word	0xffffffff


	//   ....[7]....
        /*0098*/ 	.word	0xffffffff


	//   ....[8]....
        /*009c*/ 	.word	0xffffffff


	//   ....[9]....
        /*00a0*/ 	.word	0xffffffff


	//   ....[10]....
        /*00a4*/ 	.word	0xffffffff


	//   ....[11]....
        /*00a8*/ 	.word	0xffffffff


	//   ....[12]....
        /*00ac*/ 	.word	0xffffffff


	//   ....[13]....
        /*00b0*/ 	.word	0xffffffff


	//   ....[14]....
        /*00b4*/ 	.word	0xffffffff


	//----- nvinfo : EIATTR_COOP_GROUP_INSTR_OFFSETS
	.align		4
.L_338:
        /*00b8*/ 	.byte	0x04, 0x28
        /*00ba*/ 	.short	(.L_340 - .L_339)


	//   ....[0]....
.L_339:
        /*00bc*/ 	.word	0x000009c0


	//   ....[1]....
        /*00c0*/ 	.word	0x00000a20


	//   ....[2]....
        /*00c4*/ 	.word	0x00000a90


	//   ....[3]....
        /*00c8*/ 	.word	0x00000ae0


	//   ....[4]....
        /*00cc*/ 	.word	0x00000b10


	//   ....[5]....
        /*00d0*/ 	.word	0x00000cd0


	//   ....[6]....
        /*00d4*/ 	.word	0x00000d60


	//   ....[7]....
        /*00d8*/ 	.word	0x00000da0


	//   ....[8]....
        /*00dc*/ 	.word	0x00000df0


	//   ....[9]....
        /*00e0*/ 	.word	0x00000e30


	//   ....[10]....
        /*00e4*/ 	.word	0x000020e0


	//   ....[11]....
        /*00e8*/ 	.word	0x00002170


	//   ....[12]....
        /*00ec*/ 	.word	0x000021c0


	//   ....[13]....
        /*00f0*/ 	.word	0x00002200


	//   ....[14]....
        /*00f4*/ 	.word	0x00002230


	//----- nvinfo : EIATTR_VRC_CTA_INIT_COUNT
	.align		4
.L_340:
        /*00f8*/ 	.byte	0x02, 0x4a
	.zero		1
	.zero		1


	//----- nvinfo : EIATTR_EXIT_INSTR_OFFSETS
	.align		4
        /*00fc*/ 	.byte	0x04, 0x1c
        /*00fe*/ 	.short	(.L_342 - .L_341)


	//   ....[0]....
.L_341:
        /*0100*/ 	.word	0x00002380


	//   ....[1]....
        /*0104*/ 	.word	0x000023e0


	//----- nvinfo : EIATTR_MAX_THREADS
	.align		4
.L_342:
        /*0108*/ 	.byte	0x04, 0x05
        /*010a*/ 	.short	(.L_344 - .L_343)
.L_343:
        /*010c*/ 	.word	0x00000100
        /*0110*/ 	.word	0x00000001
        /*0114*/ 	.word	0x00000001


	//----- nvinfo : EIATTR_CRS_STACK_SIZE
	.align		4
.L_344:
        /*0118*/ 	.byte	0x04, 0x1e
        /*011a*/ 	.short	(.L_346 - .L_345)
.L_345:
        /*011c*/ 	.word	0x00000000


	//----- nvinfo : EIATTR_CBANK_PARAM_SIZE
	.align		4
.L_346:
        /*0120*/ 	.byte	0x03, 0x19
        /*0122*/ 	.short	0x0062


	//----- nvinfo : EIATTR_PARAM_CBANK
	.align		4
        /*0124*/ 	.byte	0x04, 0x0a
        /*0126*/ 	.short	(.L_348 - .L_347)
	.align		4
.L_347:
        /*0128*/ 	.word	index@(.nv.constant0._ZN3cub18CUB_300001_SM_10006detail6reduce18DeviceReduceKernelINS2_10policy_hubIfyN4cuda3std3__44plusIfEEE10Policy1000EN6thrust24THRUST_300001_SM_1000_NS6detail15normal_iteratorINSD_10device_ptrIfEEEEyS9_fN36_GLOBAL__N__9634dbb5_4_k_cu_daceece55local6squareIfEEEEvT0_PT3_T1_NS0_13GridEvenShareISQ_EET2_T4_)
        /*012c*/ 	.short	0x0380
        /*012e*/ 	.short	0x0062


	//----- nvinfo : EIATTR_SW_WAR
	.align		4
.L_348:
        /*0130*/ 	.byte	0x04, 0x36
        /*0132*/ 	.short	(.L_350 - .L_349)
.L_349:
        /*0134*/ 	.word	0x00000008
.L_350:


//--------------------- .nv.info._ZN3cub18CUB_300001_SM_10006detail6reduce28DeviceReduceSingleTileKernelINS2_10policy_hubIfyN4cuda3std3__44plusIfEEE10Policy1000EN6thrust24THRUST_300001_SM_1000_NS6detail15normal_iteratorINSD_10device_ptrIfEEEEPfyS9_ffN36_GLOBAL__N__9634dbb5_4_k_cu_daceece55local6squareIfEEEEvT0_T1_T2_T3_T4_T6_ --------------------------
	.section	.nv.info._ZN3cub18CUB_300001_SM_10006detail6reduce28DeviceReduceSingleTileKernelINS2_10policy_hubIfyN4cuda3std3__44plusIfEEE10Policy1000EN6thrust24THRUST_300001_SM_1000_NS6detail15normal_iteratorINSD_10device_ptrIfEEEEPfyS9_ffN36_GLOBAL__N__9634dbb5_4_k_cu_daceece55local6squareIfEEEEvT0_T1_T2_T3_T4_T6_,"",@"SHT_CUDA_INFO"
	.sectionflags	@""
	.align	4


	//----- nvinfo : EIATTR_CUDA_API_VERSION
	.align		4
        /*0000*/ 	.byte	0x04, 0x37
        /*0002*/ 	.short	(.L_352 - .L_351)
.L_351:
        /*0004*/ 	.word	0x00000082


	//----- nvinfo : EIATTR_KPARAM_INFO
	.align		4
.L_352:
        /*0008*/ 	.byte	0x04, 0x17
        /*000a*/ 	.short	(.L_354 - .L_353)
.L_353:
        /*000c*/ 	.word	0x00000000
        /*0010*/ 	.short	0x0005
        /*0012*/ 	.short	0x0020
        /*0014*/ 	.byte	0x00, 0xf0, 0x05, 0x00


	//----- nvinfo : EIATTR_KPARAM_INFO
	.align		4
.L_354:
        /*0018*/ 	.byte	0x04, 0x17
        /*001a*/ 	.short	(.L_356 - .L_355)
.L_355:
        /*001c*/ 	.word	0x00000000
        /*0020*/ 	.short	0x0004
        /*0022*/ 	.short	0x001c
        /*0024*/ 	.byte	0x00, 0xf0, 0x11, 0x00


	//----- nvinfo : EIATTR_KPARAM_INFO
	.align		4
.L_356:
        /*0028*/ 	.byte	0x04, 0x17
        /*002a*/ 	.short	(.L_358 - .L_357)
.L_357:
        /*002c*/ 	.word	0x00000000
        /*0030*/ 	.short	0x0003
        /*0032*/ 	.short	0x0018
        /*0034*/ 	.byte	0x00, 0xf0, 0x05, 0x00


	//----- nvinfo : EIATTR_KPARAM_INFO
	.align		4
.L_358:
        /*0038*/ 	.byte	0x04, 0x17
        /*003a*/ 	.short	(.L_360 - .L_359)
.L_359:
        /*003c*/ 	.word	0x00000000
        /*0040*/ 	.short	0x0002
        /*0042*/ 	.short	0x0010
        /*0044*/ 	.byte	0x00, 0xf0, 0x21, 0x00


	//----- nvinfo : EIATTR_KPARAM_INFO
	.align		4
.L_360:
        /*0048*/ 	.byte	0x04, 0x17
        /*004a*/ 	.short	(.L_362 - .L_361)
.L_361:
        /*004c*/ 	.word	0x00000000
        /*0050*/ 	.short	0x0001
        /*0052*/ 	.short	0x0008
        /*0054*/ 	.byte	0x00, 0xf5, 0x21, 0x00


	//----- nvinfo : EIATTR_KPARAM_INFO
	.align		4
.L_362:
        /*0058*/ 	.byte	0x04, 0x17
        /*005a*/ 	.short	(.L_364 - .L_363)
.L_363:
        /*005c*/ 	.word	0x00000000
        /*0060*/ 	.short	0x0000
        /*0062*/ 	.short	0x0000
        /*0064*/ 	.byte	0x00, 0xf0, 0x21, 0x00


	//----- nvinfo : EIATTR_SPARSE_MMA_MASK
	.align		4
.L_364:
        /*0068*/ 	.byte	0x03, 0x50
        /*006a*/ 	.short	0x0000


	//----- nvinfo : EIATTR_MAXREG_COUNT
	.align		4
        /*006c*/ 	.byte	0x03, 0x1b
        /*006e*/ 	.short	0x00ff


	//----- nvinfo : EIATTR_NUM_BARRIERS
	.align		4
        /*0070*/ 	.byte	0x02, 0x4c
        /*0072*/ 	.byte	0x01
	.zero		1


	//----- nvinfo : EIATTR_MERCURY_ISA_VERSION
	.align		4
        /*0074*/ 	.byte	0x03, 0x5f
        /*0076*/ 	.short	0x0101


	//----- nvinfo : EIATTR_COOP_GROUP_MASK_REGIDS
	.align		4
        /*0078*/ 	.byte	0x04, 0x29
        /*007a*/ 	.short	(.L_366 - .L_365)


	//   ....[0]....
.L_365:
        /*007c*/ 	.word	0xffffffff


	//   ....[1]....
        /*0080*/ 	.word	0xffffffff


	//   ....[2]....
        /*0084*/ 	.word	0xffffffff


	//   ....[3]....
        /*0088*/ 	.word	0xffffffff


	//   ....[4]....
        /*008c*/ 	.word	0xffffffff


	//   ....[5]....
        /*0090*/ 	.word	0xffffffff


	//   ....[6]....
        /*0094*/ 	.word	0xffffffff


	//   ....[7]....
        /*0098*/ 	.word	0xffffffff


	//   ....[8]....
        /*009c*/ 	.word	0xffffffff


	//   ....[9]....
        /*00a0*/ 	.word	0xffffffff


	//   ....[10]....
        /*00a4*/ 	.word	0xffffffff


	//   ....[11]....
        /*00a8*/ 	.word	0xffffffff


	//   ....[12]....
        /*00ac*/ 	.word	0xffffffff


	//   ....[13]....
        /*00b0*/ 	.word	0xffffffff


	//   ....[14]....
        /*00b4*/ 	.word	0xffffffff


	//----- nvinfo : EIATTR_COOP_GROUP_INSTR_OFFSETS
	.align		4
.L_366:
        /*00b8*/ 	.byte	0x04, 0x28
        /*00ba*/ 	.short	(.L_368 - .L_367)


	//   ....[0]....
.L_367:
        /*00bc*/ 	.word	0x00000940


	//   ....[1]....
        /*00c0*/ 	.word	0x000009a0


	//   ....[2]....
        /*00c4*/ 	.word	0x00000a10


	//   ....[3]....
        /*00c8*/ 	.word	0x00000a60


	//   ....[4]....
        /*00cc*/ 	.word	0x00000a90


	//   ....[5]....
        /*00d0*/ 	.word	0x00000c50


	//   ....[6]....
        /*00d4*/ 	.word	0x00000ce0


	//   ....[7]....
        /*00d8*/ 	.word	0x00000d30


	//   ....[8]....
        /*00dc*/ 	.word	0x00000d70


	//   ....[9]....
        /*00e0*/ 	.word	0x00000db0


	//   ....[10]....
        /*00e4*/ 	.word	0x00001ed0


	//   ....[11]....
        /*00e8*/ 	.word	0x00001f50


	//   ....[12]....
        /*00ec*/ 	.word	0x00001fa0


	//   ....[13]....
        /*00f0*/ 	.word	0x00001fe0


	//   ....[14]....
        /*00f4*/ 	.word	0x00002010


	//----- nvinfo : EIATTR_VRC_CTA_INIT_COUNT
	.align		4
.L_368:
        /*00f8*/ 	.byte	0x02, 0x4a
	.zero		1
	.zero		1


	//----- nvinfo : EIATTR_EXIT_INSTR_OFFSETS
	.align		4
        /*00fc*/ 	.byte	0x04, 0x1c
        /*00fe*/ 	.short	(.L_370 - .L_369)


	//   ....[0]....
.L_369:
        /*0100*/ 	.word	0x000000a0


	//   ....[1]....
        /*0104*/ 	.word	0x000000e0


	//   ....[2]....
        /*0108*/ 	.word	0x00002150


	//   ....[3]....
        /*010c*/ 	.word	0x000021a0


	//----- nvinfo : EIATTR_MAX_THREADS
	.align		4
.L_370:
        /*0110*/ 	.byte	0x04, 0x05
        /*0112*/ 	.short	(.L_372 - .L_371)
.L_371:
        /*0114*/ 	.word	0x00000100
        /*0118*/ 	.word	0x00000001
        /*011c*/ 	.word	0x00000001


	//----- nvinfo : EIATTR_CRS_STACK_SIZE
	.align		4
.L_372:
        /*0120*/ 	.byte	0x04, 0x1e
        /*0122*/ 	.short	(.L_374 - .L_373)
.L_373:
        /*0124*/ 	.word	0x00000000


	//----- nvinfo : EIATTR_CBANK_PARAM_SIZE
	.align		4
.L_374:
        /*0128*/ 	.byte	0x03, 0x19
        /*012a*/ 	.short	0x0021


	//----- nvinfo : EIATTR_PARAM_CBANK
	.align		4
        /*012c*/ 	.byte	0x04, 0x0a
        /*012e*/ 	.short	(.L_376 - .L_375)
	.align		4
.L_375:
        /*0130*/ 	.word	index@(.nv.constant0._ZN3cub18CUB_300001_SM_10006detail6reduce28DeviceReduceSingleTileKernelINS2_10policy_hubIfyN4cuda3std3__44plusIfEEE10Policy1000EN6thrust24THRUST_300001_SM_1000_NS6detail15normal_iteratorINSD_10device_ptrIfEEEEPfyS9_ffN36_GLOBAL__N__9634dbb5_4_k_cu_daceece55local6squareIfEEEEvT0_T1_T2_T3_T4_T6_)
        /*0134*/ 	.short	0x0380
        /*0136*/ 	.short	0x0021


	//----- nvinfo : EIATTR_SW_WAR
	.align		4
.L_376:
        /*0138*/ 	.byte	0x04, 0x36
        /*013a*/ 	.short	(.L_378 - .L_377)
.L_377:
        /*013c*/ 	.word	0x00000008
.L_378:


//--------------------- .nv.info._ZN3cub18CUB_300001_SM_10006detail6reduce28DeviceReduceSingleTileKernelINS2_10policy_hubIfjN4cuda3std3__44plusIfEEE10Policy1000EPfSC_iS9_ffNS7_10__identityEEEvT0_T1_T2_T3_T4_T6_ --------------------------
	.section	.nv.info._ZN3cub18CUB_300001_SM_10006detail6reduce28DeviceReduceSingleTileKernelINS2_10policy_hubIfjN4cuda3std3__44plusIfEEE10Policy1000EPfSC_iS9_ffNS7_10__identityEEEvT0_T1_T2_T3_T4_T6_,"",@"SHT_CUDA_INFO"
	.sectionflags	@""
	.align	4


	//----- nvinfo : EIATTR_CUDA_API_VERSION
	.align		4
        /*0000*/ 	.byte	0x04, 0x37
        /*0002*/ 	.short	(.L_380 - .L_379)
.L_379:
        /*0004*/ 	.word	0x00000082


	//----- nvinfo : EIATTR_KPARAM_INFO
	.align		4
.L_380:
        /*0008*/ 	.byte	0x04, 0x17
        /*000a*/ 	.short	(.L_382 - .L_381)
.L_381:
        /*000c*/ 	.word	0x00000000
        /*0010*/ 	.short	0x0005
        /*0012*/ 	.short	0x001c
        /*0014*/ 	.byte	0x00, 0xf0, 0x05, 0x00


	//----- nvinfo : EIATTR_KPARAM_INFO
	.align		4
.L_382:
        /*0018*/ 	.byte	0x04, 0x17
        /*001a*/ 	.short	(.L_384 - .L_383)
.L_383:
        /*001c*/ 	.word	0x00000000
        /*0020*/ 	.short	0x0004
        /*0022*/ 	.short	0x0018
        /*0024*/ 	.byte	0x00, 0xf0, 0x11, 0x00


	//----- nvinfo : EIATTR_KPARAM_INFO
	.align		4
.L_384:
        /*0028*/ 	.byte	0x04, 0x17
        /*002a*/ 	.short	(.L_386 - .L_385)
.L_385:
        /*002c*/ 	.word	0x00000000
        /*0030*/ 	.short	0x0003
        /*0032*/ 	.short	0x0014
        /*0034*/ 	.byte	0x00, 0xf0, 0x05, 0x00


	//----- nvinfo : EIATTR_KPARAM_INFO
	.align		4
.L_386:
        /*0038*/ 	.byte	0x04, 0x17
        /*003a*/ 	.short	(.L_388 - .L_387)
.L_387:
        /*003c*/ 	.word	0x00000000
        /*0040*/ 	.short	0x0002
        /*0042*/ 	.short	0x0010
        /*0044*/ 	.byte	0x00, 0xf0, 0x11, 0x00


	//----- nvinfo : EIATTR_KPARAM_INFO
	.align		4
.L_388:
        /*0048*/ 	.byte	0x04, 0x17
        /*004a*/ 	.short	(.L_390 - .L_389)
.L_389:
        /*004c*/ 	.word	0x00000000
        /*0050*/ 	.short	0x0001
        /*0052*/ 	.short	0x0008
        /*0054*/ 	.byte	0x00, 0xf5, 0x21, 0x00


	//----- nvinfo : EIATTR_KPARAM_INFO
	.align		4
.L_390:
        /*0058*/ 	.byte	0x04, 0x17
        /*005a*/ 	.short	(.L_392 - .L_391)
.L_391:
        /*005c*/ 	.word	0x00000000
        /*0060*/ 	.short	0x0000
        /*0062*/ 	.short	0x0000
        /*0064*/ 	.byte	0x00, 0xf5, 0x21, 0x00


	//----- nvinfo : EIATTR_SPARSE_MMA_MASK
	.align		4
.L_392:
        /*0068*/ 	.byte	0x03, 0x50
        /*006a*/ 	.short	0x0000


	//----- nvinfo : EIATTR_MAXREG_COUNT
	.align		4
        /*006c*/ 	.byte	0x03, 0x1b
        /*006e*/ 	.short	0x0080


	//----- nvinfo : EIATTR_NUM_BARRIERS
	.align		4
        /*0070*/ 	.byte	0x02, 0x4c
        /*0072*/ 	.byte	0x01
	.zero		1


	//----- nvinfo : EIATTR_MERCURY_ISA_VERSION
	.align		4
        /*0074*/ 	.byte	0x03, 0x5f
        /*0076*/ 	.short	0x0101


	//----- nvinfo : EIATTR_UNUSED_LOAD_BYTE_OFFSET
	.align		4
        /*0078*/ 	.byte	0x04, 0x44
        /*007a*/ 	.short	(.L_394 - .L_393)


	//   ....[0]....
.L_393:
        /*007c*/ 	.word	0x00000b70
        /*0080*/ 	.word	0x0000fff0


	//   ....[1]....
        /*0084*/ 	.word	0x00000f80
        /*0088*/ 	.word	0x0000fff0


	//   ....[2]....
        /*008c*/ 	.word	0x00002010
        /*0090*/ 	.word	0x0000fff0


	//   ....[3]....
        /*0094*/ 	.word	0x00002bb0
        /*0098*/ 	.word	0x0000fff0


	//   ....[4]....
        /*009c*/ 	.word	0x00002fc0
        /*00a0*/ 	.word	0x0000fff0


	//   ....[5]....
        /*00a4*/ 	.word	0x00004140
        /*00a8*/ 	.word	0x0000fff0


	//----- nvinfo : EIATTR_COOP_GROUP_MASK_REGIDS
	.align		4
.L_394:
        /*00ac*/ 	.byte	0x04, 0x29
        /*00ae*/ 	.short	(.L_396 - .L_395)


	//   ....[0]....
.L_395:
        /*00b0*/ 	.word	0xffffffff


	//   ....[1]....
        /*00b4*/ 	.word	0xffffffff


	//   ....[2]....
        /*00b8*/ 	.word	0xffffffff


	//   ....[3]....
        /*00bc*/ 	.word	0xffffffff


	//   ....[4]....
        /*00c0*/ 	.word	0xffffffff


	//   ....[5]....
        /*00c4*/ 	.word	0xffffffff


	//   ....[6]....
        /*00c8*/ 	.word	0xffffffff


	//   ....[7]....
        /*00cc*/ 	.word	0xffffffff


	//   ....[8]....
        /*00d0*/ 	.word	0xffffffff


	//   ....[9]....
        /*00d4*/ 	.word	0xffffffff


	//   ....[10]....
        /*00d8*/ 	.word	0xffffffff


	//   ....[11]....
        /*00dc*/ 	.word	0xffffffff


	//   ....[12]....
        /*00e0*/ 	.word	0xffffffff


	//   ....[13]....
        /*00e4*/ 	.word	0xffffffff


	//   ....[14]....
        /*00e8*/ 	.word	0xffffffff


	//   ....[15]....
        /*00ec*/ 	.word	0xffffffff


	//   ....[16]....
        /*00f0*/ 	.word	0xffffffff


	//   ....[17]....
        /*00f4*/ 	.word	0xffffffff


	//   ....[18]....
        /*00f8*/ 	.word	0xffffffff


	//   ....[19]....
        /*00fc*/ 	.word	0xffffffff


	//   ....[20]....
        /*0100*/ 	.word	0xffffffff


	//   ....[21]....
        /*0104*/ 	.word	0xffffffff


	//   ....[22]....
        /*0108*/ 	.word	0xffffffff


	//   ....[23]....
        /*010c*/ 	.word	0xffffffff


	//   ....[24]....
        /*0110*/ 	.word	0xffffffff


	//   ....[25]....
        /*0114*/ 	.word	0xffffffff


	//   ....[26]....
        /*0118*/ 	.word	0xffffffff


	//   ....[27]....
        /*011c*/ 	.word	0xffffffff


	//   ....[28]....
        /*0120*/ 	.word	0xffffffff


	//   ....[29]....
        /*0124*/ 	.word	0xffffffff


	//----- nvinfo : EIATTR_COOP_GROUP_INSTR_OFFSETS
	.align		4
.L_396:
        /*0128*/ 	.byte	0x04, 0x28
        /*012a*/ 	.short	(.L_398 - .L_397)


	//   ....[0]....
.L_397:
        /*012c*/ 	.word	0x00000980


	//   ....[1]....
        /*0130*/ 	.word	0x000009e0


	//   ....[2]....
        /*0134*/ 	.word	0x00000a50


	//   ....[3]....
        /*0138*/ 	.word	0x00000aa0


	//   ....[4]....
        /*013c*/ 	.word	0x00000ad0


	//   ....[5]....
        /*0140*/ 	.word	0x00000d20


	//   ....[6]....
        /*0144*/ 	.word	0x00000db0


	//   ....[7]....
        /*0148*/ 	.word	0x00000df0


	//   ....[8]....
        /*014c*/ 	.word	0x00000e40


	//   ....[9]....
        /*0150*/ 	.word	0x00000e80


	//   ....[10]....
        /*0154*/ 	.word	0x00001e30


	//   ....[11]....
        /*0158*/ 	.word	0x00001eb0


	//   ....[12]....
        /*015c*/ 	.word	0x00001f00


	//   ....[13]....
        /*0160*/ 	.word	0x00001f40


	//   ....[14]....
        /*0164*/ 	.word	0x00001f70


	//   ....[15]....
        /*0168*/ 	.word	0x000029c0


	//   ....[16]....
        /*016c*/ 	.word	0x00002a20


	//   ....[17]....
        /*0170*/ 	.word	0x00002a90


	//   ....[18]....
        /*0174*/ 	.word	0x00002ae0


	//   ....[19]....
        /*0178*/ 	.word	0x00002b10


	//   ....[20]....
        /*017c*/ 	.word	0x00002d60


	//   ....[21]....
        /*0180*/ 	.word	0x00002de0


	//   ....[22]....
        /*0184*/ 	.word	0x00002e20


	//   ....[23]....
        /*0188*/ 	.word	0x00002e60


	//   ....[24]....
        /*018c*/ 	.word	0x00002ec0


	//   ....[25]....
        /*0190*/ 	.word	0x00003f60


	//   ....[26]....
        /*0194*/ 	.word	0x00003fe0


	//   ....[27]....
        /*0198*/ 	.word	0x00004030


	//   ....[28]....
        /*019c*/ 	.word	0x00004070


	//   ....[29]....
        /*01a0*/ 	.word	0x000040a0


	//----- nvinfo : EIATTR_VRC_CTA_INIT_COUNT
	.align		4
.L_398:
        /*01a4*/ 	.byte	0x02, 0x4a
	.zero		1
	.zero		1


	//----- nvinfo : EIATTR_EXIT_INSTR_OFFSETS
	.align		4
        /*01a8*/ 	.byte	0x04, 0x1c
        /*01aa*/ 	.short	(.L_400 - .L_399)


	//   ....[0]....
.L_399:
        /*01ac*/ 	.word	0x00000080


	//   ....[1]....
        /*01b0*/ 	.word	0x000000c0


	//   ....[2]....
        /*01b4*/ 	.word	0x00004280


	//   ....[3]....
        /*01b8*/ 	.word	0x000042d0


	//----- nvinfo : EIATTR_MAX_THREADS
	.align		4
.L_400:
        /*01bc*/ 	.byte	0x04, 0x05
        /*01be*/ 	.short	(.L_402 - .L_401)
.L_401:
        /*01c0*/ 	.word	0x00000200
        /*01c4*/ 	.word	0x00000001
        /*01c8*/ 	.word	0x00000001


	//----- nvinfo : EIATTR_CRS_STACK_SIZE
	.align		4
.L_402:
        /*01cc*/ 	.byte	0x04, 0x1e
        /*01ce*/ 	.short	(.L_404 - .L_403)
.L_403:
        /*01d0*/ 	.word	0x00000000


	//----- nvinfo : EIATTR_CBANK_PARAM_SIZE
	.align		4
.L_404:
        /*01d4*/ 	.byte	0x03, 0x19
        /*01d6*/ 	.short	0x001d


	//----- nvinfo : EIATTR_PARAM_CBANK
	.align		4
        /*01d8*/ 	.byte	0x04, 0x0a
        /*01da*/ 	.short	(.L_406 - .L_405)
	.align		4
.L_405:
        /*01dc*/ 	.word	index@(.nv.constant0._ZN3cub18CUB_300001_SM_10006detail6reduce28DeviceReduceSingleTileKernelINS2_10policy_hubIfjN4cuda3std3__44plusIfEEE10Policy1000EPfSC_iS9_ffNS7_10__identityEEEvT0_T1_T2_T3_T4_T6_)
        /*01e0*/ 	.short	0x0380
        /*01e2*/ 	.short	0x001d


	//----- nvinfo : EIATTR_SW_WAR
	.align		4
.L_406:
        /*01e4*/ 	.byte	0x04, 0x36
        /*01e6*/ 	.short	(.L_408 - .L_407)
.L_407:
        /*01e8*/ 	.word	0x00000008
.L_408:


//--------------------- .nv.info._ZN3cub18CUB_300001_SM_10006detail6reduce18DeviceReduceKernelINS2_10policy_hubIfjN4cuda3std3__44plusIfEEE10Policy1000EN6thrust24THRUST_300001_SM_1000_NS6detail15normal_iteratorINSD_10device_ptrIfEEEEjS9_fN36_GLOBAL__N__9634dbb5_4_k_cu_daceece55local6squareIfEEEEvT0_PT3_T1_NS0_13GridEvenShareISQ_EET2_T4_ --------------------------
	.section	.nv.info._ZN3cub18CUB_300001_SM_10006detail6reduce18DeviceReduceKernelINS2_10policy_hubIfjN4cuda3std3__44plusIfEEE10Policy1000EN6thrust24THRUST_300001_SM_1000_NS6detail15normal_iteratorINSD_10device_ptrIfEEEEjS9_fN36_GLOBAL__N__9634dbb5_4_k_cu_daceece55local6squareIfEEEEvT0_PT3_T1_NS0_13GridEvenShareISQ_EET2_T4_,"",@"SHT_CUDA_INFO"
	.sectionflags	@""
	.align	4


	//----- nvinfo : EIATTR_CUDA_API_VERSION
	.align		4
        /*0000*/ 	.byte	0x04, 0x37
        /*0002*/ 	.short	(.L_410 - .L_409)
.L_409:
        /*0004*/ 	.word	0x00000082


	//----- nvinfo : EIATTR_KPARAM_INFO
	.align		4
.L_410:
        /*0008*/ 	.byte	0x04, 0x17
        /*000a*/ 	.short	(.L_412 - .L_411)
.L_411:
        /*000c*/ 	.word	0x00000000
        /*0010*/ 	.short	0x0005
        /*0012*/ 	.short	0x003d
        /*0014*/ 	.byte	0x00, 0xf0, 0x05, 0x00


	//----- nvinfo : EIATTR_KPARAM_INFO
	.align		4
.L_412:
        /*0018*/ 	.byte	0x04, 0x17
        /*001a*/ 	.short	(.L_414 - .L_413)
.L_413:
        /*001c*/ 	.word	0x00000000
        /*0020*/ 	.short	0x0004
        /*0022*/ 	.short	0x003c
        /*0024*/ 	.byte	0x00, 0xf0, 0x05, 0x00


	//----- nvinfo : EIATTR_KPARAM_INFO
	.align		4
.L_414:
        /*0028*/ 	.byte	0x04, 0x17
        /*002a*/ 	.short	(.L_416 - .L_415)
.L_415:
        /*002c*/ 	.word	0x00000000
        /*0030*/ 	.short	0x0003
        /*0032*/ 	.short	0x0014
        /*0034*/ 	.byte	0x00, 0xf0, 0xa1, 0x00


	//----- nvinfo : EIATTR_KPARAM_INFO
	.align		4
.L_416:
        /*0038*/ 	.byte	0x04, 0x17
        /*003a*/ 	.short	(.L_418 - .L_417)
.L_417:
        /*003c*/ 	.word	0x00000000
        /*0040*/ 	.short	0x0002
        /*0042*/ 	.short	0x0010
        /*0044*/ 	.byte	0x00, 0xf0, 0x11, 0x00


	//----- nvinfo : EIATTR_KPARAM_INFO
	.align		4
.L_418:
        /*0048*/ 	.byte	0x04, 0x17
        /*004a*/ 	.short	(.L_420 - .L_419)
.L_419:
        /*004c*/ 	.word	0x00000000
        /*0050*/ 	.short	0x0001
        /*0052*/ 	.short	0x0008
        /*0054*/ 	.byte	0x00, 0xf5, 0x21, 0x00


	//----- nvinfo : EIATTR_KPARAM_INFO
	.align		4
.L_420:
        /*0058*/ 	.byte	0x04, 0x17
        /*005a*/ 	.short	(.L_422 - .L_421)
.L_421:
        /*005c*/ 	.word	0x00000000
        /*0060*/ 	.short	0x0000
        /*0062*/ 	.short	0x0000
        /*0064*/ 	.byte	0x00, 0xf0, 0x21, 0x00


	//----- nvinfo : EIATTR_SPARSE_MMA_MASK
	.align		4
.L_422:
        /*0068*/ 	.byte	0x03, 0x50
        /*006a*/ 	.short	0x0000


	//----- nvinfo : EIATTR_MAXREG_COUNT
	.align		4
        /*006c*/ 	.byte	0x03, 0x1b
        /*006e*/ 	.short	0x0080


	//----- nvinfo : EIATTR_NUM_BARRIERS
	.align		4
        /*0070*/ 	.byte	0x02, 0x4c
        /*0072*/ 	.byte	0x01
	.zero		1


	//----- nvinfo : EIATTR_MERCURY_ISA_VERSION
	.align		4
        /*0074*/ 	.byte	0x03, 0x5f
        /*0076*/ 	.short	0x0101


	//----- nvinfo : EIATTR_UNUSED_LOAD_BYTE_OFFSET
	.align		4
        /*0078*/ 	.byte	0x04, 0x44
        /*007a*/ 	.short	(.L_424 - .L_423)


	//   ....[0]....
.L_423:
        /*007c*/ 	.word	0x00000df0
        /*0080*/ 	.word	0x0000fff0


	//   ....[1]....
        /*0084*/ 	.word	0x00001200
        /*0088*/ 	.word	0x0000fff0


	//   ....[2]....
        /*008c*/ 	.word	0x000027c0
        /*0090*/ 	.word	0x0000fff0


	//----- nvinfo : EIATTR_COOP_GROUP_MASK_REGIDS
	.align		4
.L_424:
        /*0094*/ 	.byte	0x04, 0x29
        /*0096*/ 	.short	(.L_426 - .L_425)


	//   ....[0]....
.L_425:
        /*0098*/ 	.word	0xffffffff


	//   ....[1]....
        /*009c*/ 	.word	0xffffffff


	//   ....[2]....
        /*00a0*/ 	.word	0xffffffff


	//   ....[3]....
        /*00a4*/ 	.word	0xffffffff


	//   ....[4]....
        /*00a8*/ 	.word	0xffffffff


	//   ....[5]....
        /*00ac*/ 	.word	0xffffffff


	//   ....[6]....
        /*00b0*/ 	.word	0xffffffff


	//   ....[7]....
        /*00b4*/ 	.word	0xffffffff


	//   ....[8]....
        /*00b8*/ 	.word	0xffffffff


	//   ....[9]....
        /*00bc*/ 	.word	0xffffffff


	//   ....[10]....
        /*00c0*/ 	.word	0xffffffff


	//   ....[11]....
        /*00c4*/ 	.word	0xffffffff


	//   ....[12]....
        /*00c8*/ 	.word	0xffffffff


	//   ....[13]....
        /*00cc*/ 	.word	0xffffffff


	//   ....[14]....
        /*00d0*/ 	.word	0xffffffff


	//----- nvinfo : EIATTR_COOP_GROUP_INSTR_OFFSETS
	.align		4
.L_426:
        /*00d4*/ 	.byte	0x04, 0x28
        /*00d6*/ 	.short	(.L_428 - .L_427)


	//   ....[0]....
.L_427:
        /*00d8*/ 	.word	0x00000c00


	//   ....[1]....
        /*00dc*/ 	.word	0x00000c60


	//   ....[2]....
        /*00e0*/ 	.word	0x00000cd0


	//   ....[3]....
        /*00e4*/ 	.word	0x00000d20


	//   ....[4]....
        /*00e8*/ 	.word	0x00000d50


	//   ....[5]....
        /*00ec*/ 	.word	0x00000fa0


	//   ....[6]....
        /*00f0*/ 	.word	0x00001030


	//   ....[7]....
        /*00f4*/ 	.word	0x00001080


	//   ....[8]....
        /*00f8*/ 	.word	0x000010c0


	//   ....[9]....
        /*00fc*/ 	.word	0x00001100


	//   ....[10]....
        /*0100*/ 	.word	0x000025d0


	//   ....[11]....
        /*0104*/ 	.word	0x00002660


	//   ....[12]....
        /*0108*/ 	.word	0x000026b0


	//   ....[13]....
        /*010c*/ 	.word	0x000026f0


	//   ....[14]....
        /*0110*/ 	.word	0x00002720


	//----- nvinfo : EIATTR_VRC_CTA_INIT_COUNT
	.align		4
.L_428:
        /*0114*/ 	.byte	0x02, 0x4a
	.zero		1
	.zero		1


	//----- nvinfo : EIATTR_EXIT_INSTR_OFFSETS
	.align		4
        /*0118*/ 	.byte	0x04, 0x1c
        /*011a*/ 	.short	(.L_430 - .L_429)


	//   ....[0]....
.L_429:
        /*011c*/ 	.word	0x00002900


	//   ....[1]....
        /*0120*/ 	.word	0x00002940


	//----- nvinfo : EIATTR_MAX_THREADS
	.align		4
.L_430:
        /*0124*/ 	.byte	0x04, 0x05
        /*0126*/ 	.short	(.L_432 - .L_431)
.L_431:
        /*0128*/ 	.word	0x00000200
        /*012c*/ 	.word	0x00000001
        /*0130*/ 	.word	0x00000001


	//----- nvinfo : EIATTR_CRS_STACK_SIZE
	.align		4
.L_432:
        /*0134*/ 	.byte	0x04, 0x1e
        /*0136*/ 	.short	(.L_434 - .L_433)
.L_433:
        /*0138*/ 	.word	0x00000000


	//----- nvinfo : EIATTR_CBANK_PARAM_SIZE
	.align		4
.L_434:
        /*013c*/ 	.byte	0x03, 0x19
        /*013e*/ 	.short	0x003e


	//----- nvinfo : EIATTR_PARAM_CBANK
	.align		4
        /*0140*/ 	.byte	0x04, 0x0a
        /*0142*/ 	.short	(.L_436 - .L_435)
	.align		4
.L_435:
        /*0144*/ 	.word	index@(.nv.constant0._ZN3cub18CUB_300001_SM_10006detail6reduce18DeviceReduceKernelINS2_10policy_hubIfjN4cuda3std3__44plusIfEEE10Policy1000EN6thrust24THRUST_300001_SM_1000_NS6detail15normal_iteratorINSD_10device_ptrIfEEEEjS9_fN36_GLOBAL__N__9634dbb5_4_k_cu_daceece55local6squareIfEEEEvT0_PT3_T1_NS0_13GridEvenShareISQ_EET2_T4_)
        /*0148*/ 	.short	0x0380
        /*014a*/ 	.short	0x003e


	//----- nvinfo : EIATTR_SW_WAR
	.align		4
.L_436:
        /*014c*/ 	.byte	0x04, 0x36
        /*014e*/ 	.short	(.L_438 - .L_437)
.L_437:
        /*0150*/ 	.word	0x00000008
.L_438:


//--------------------- .nv.info._ZN3cub18CUB_300001_SM_10006detail6reduce28DeviceReduceSingleTileKernelINS2_10policy_hubIfjN4cuda3std3__44plusIfEEE10Policy1000EN6thrust24THRUST_300001_SM_1000_NS6detail15normal_iteratorINSD_10device_ptrIfEEEEPfjS9_ffN36_GLOBAL__N__9634dbb5_4_k_cu_daceece55local6squareIfEEEEvT0_T1_T2_T3_T4_T6_ --------------------------
	.section	.nv.info._ZN3cub18CUB_300001_SM_10006detail6reduce28DeviceReduceSingleTileKernelINS2_10policy_hubIfjN4cuda3std3__44plusIfEEE10Policy1000EN6thrust24THRUST_300001_SM_1000_NS6detail15normal_iteratorINSD_10device_ptrIfEEEEPfjS9_ffN36_GLOBAL__N__9634dbb5_4_k_cu_daceece55local6squareIfEEEEvT0_T1_T2_T3_T4_T6_,"",@"SHT_CUDA_INFO"
	.sectionflags	@""
	.align	4


	//----- nvinfo : EIATTR_CUDA_API_VERSION
	.align		4
        /*0000*/ 	.byte	0x04, 0x37
        /*0002*/ 	.short	(.L_440 - .L_439)
.L_439:
        /*0004*/ 	.word	0x00000082


	//----- nvinfo : EIATTR_KPARAM_INFO
	.align		4
.L_440:
        /*0008*/ 	.byte	0x04, 0x17
        /*000a*/ 	.short	(.L_442 - .L_441)
.L_441:
        /*000c*/ 	.word	0x00000000
        /*0010*/ 	.short	0x0005
        /*0012*/ 	.short	0x001c
        /*0014*/ 	.byte	0x00, 0xf0, 0x05, 0x00


	//----- nvinfo : EIATTR_KPARAM_INFO
	.align		4
.L_442:
        /*0018*/ 	.byte	0x04, 0x17
        /*001a*/ 	.short	(.L_444 - .L_443)
.L_443:
        /*001c*/ 	.word	0x00000000
        /*0020*/ 	.short	0x0004
        /*0022*/ 	.short	0x0018
        /*0024*/ 	.byte	0x00, 0xf0, 0x11, 0x00


	//----- nvinfo : EIATTR_KPARAM_INFO
	.align		4
.L_444:
        /*0028*/ 	.byte	0x04, 0x17
        /*002a*/ 	.short	(.L_446 - .L_445)
.L_445:
        /*002c*/ 	.word	0x00000000
        /*0030*/ 	.short	0x0003
        /*0032*/ 	.short	0x0014
        /*0034*/ 	.byte	0x00, 0xf0, 0x05, 0x00


	//----- nvinfo : EIATTR_KPARAM_INFO
	.align		4
.L_446:
        /*0038*/ 	.byte	0x04, 0x17
        /*003a*/ 	.short	(.L_448 - .L_447)
.L_447:
        /*003c*/ 	.word	0x00000000
        /*0040*/ 	.short	0x0002
        /*0042*/ 	.short	0x0010
        /*0044*/ 	.byte	0x00, 0xf0, 0x11, 0x00


	//----- nvinfo : EIATTR_KPARAM_INFO
	.align		4
.L_448:
        /*0048*/ 	.byte	0x04, 0x17
        /*004a*/ 	.short	(.L_450 - .L_449)
.L_449:
        /*004c*/ 	.word	0x00000000
        /*0050*/ 	.short	0x0001
        /*0052*/ 	.short	0x0008
        /*0054*/ 	.byte	0x00, 0xf5, 0x21, 0x00


	//----- nvinfo : EIATTR_KPARAM_INFO
	.align		4
.L_450:
        /*0058*/ 	.byte	0x04, 0x17
        /*005a*/ 	.short	(.L_452 - .L_451)
.L_451:
        /*005c*/ 	.word	0x00000000
        /*0060*/ 	.short	0x0000
        /*0062*/ 	.short	0x0000
        /*0064*/ 	.byte	0x00, 0xf0, 0x21, 0x00


	//----- nvinfo : EIATTR_SPARSE_MMA_MASK
	.align		4
.L_452:
        /*0068*/ 	.byte	0x03, 0x50
        /*006a*/ 	.short	0x0000


	//----- nvinfo : EIATTR_MAXREG_COUNT
	.align		4
        /*006c*/ 	.byte	0x03, 0x1b
        /*006e*/ 	.short	0x0080


	//----- nvinfo : EIATTR_NUM_BARRIERS
	.align		4
        /*0070*/ 	.byte	0x02, 0x4c
        /*0072*/ 	.byte	0x01
	.zero		1


	//----- nvinfo : EIATTR_MERCURY_ISA_VERSION
	.align		4
        /*0074*/ 	.byte	0x03, 0x5f
        /*0076*/ 	.short	0x0101


	//----- nvinfo : EIATTR_UNUSED_LOAD_BYTE_OFFSET
	.align		4
        /*0078*/ 	.byte	0x04, 0x44
        /*007a*/ 	.short	(.L_454 - .L_453)


	//   ....[0]....
.L_453:
        /*007c*/ 	.word	0x00000b10
        /*0080*/ 	.word	0x0000fff0


	//   ....[1]....
        /*0084*/ 	.word	0x00000f20
        /*0088*/ 	.word	0x0000fff0


	//   ....[2]....
        /*008c*/ 	.word	0x00002370
        /*0090*/ 	.word	0x0000fff0


	//----- nvinfo : EIATTR_COOP_GROUP_MASK_REGIDS
	.align		4
.L_454:
        /*0094*/ 	.byte	0x04, 0x29
        /*0096*/ 	.short	(.L_456 - .L_455)


	//   ....[0]....
.L_455:
        /*0098*/ 	.word	0xffffffff


	//   ....[1]....
        /*009c*/ 	.word	0xffffffff


	//   ....[2]....
        /*00a0*/ 	.word	0xffffffff


	//   ....[3]....
        /*00a4*/ 	.word	0xffffffff


	//   ....[4]....
        /*00a8*/ 	.word	0xffffffff


	//   ....[5]....
        /*00ac*/ 	.word	0xffffffff


	//   ....[6]....
        /*00b0*/ 	.word	0xffffffff


	//   ....[7]....
        /*00b4*/ 	.word	0xffffffff


	//   ....[8]....
        /*00b8*/ 	.word	0xffffffff


	//   ....[9]....
        /*00bc*/ 	.word	0xffffffff


	//   ....[10]....
        /*00c0*/ 	.word	0xffffffff


	//   ....[11]....
        /*00c4*/ 	.word	0xffffffff


	//   ....[12]....
        /*00c8*/ 	.word	0xffffffff


	//   ....[13]....
        /*00cc*/ 	.word	0xffffffff


	//   ....[14]....
        /*00d0*/ 	.word	0xffffffff


	//----- nvinfo : EIATTR_COOP_GROUP_INSTR_OFFSETS
	.align		4
.L_456:
        /*00d4*/ 	.byte	0x04, 0x28
        /*00d6*/ 	.short	(.L_458 - .L_457)


	//   ....[0]....
.L_457:
        /*00d8*/ 	.word	0x00000920


	//   ....[1]....
        /*00dc*/ 	.word	0x00000980


	//   ....[2]....
        /*00e0*/ 	.word	0x000009f0


	//   ....[3]....
        /*00e4*/ 	.word	0x00000a40


	//   ....[4]....
        /*00e8*/ 	.word	0x00000a70


	//   ....[5]....
        /*00ec*/ 	.word	0x00000cc0


	//   ....[6]....
        /*00f0*/ 	.word	0x00000d50


	//   ....[7]....
        /*00f4*/ 	.word	0x00000d90


	//   ....[8]....
        /*00f8*/ 	.word	0x00000de0


	//   ....[9]....
        /*00fc*/ 	.word	0x00000e20


	//   ....[10]....
        /*0100*/ 	.word	0x00002190


	//   ....[11]....
        /*0104*/ 	.word	0x00002210


	//   ....[12]....
        /*0108*/ 	.word	0x00002260


	//   ....[13]....
        /*010c*/ 	.word	0x000022a0


	//   ....[14]....
        /*0110*/ 	.word	0x000022d0


	//----- nvinfo : EIATTR_VRC_CTA_INIT_COUNT
	.align		4
.L_458:
        /*0114*/ 	.byte	0x02, 0x4a
	.zero		1
	.zero		1


	//----- nvinfo : EIATTR_EXIT_INSTR_OFFSETS
	.align		4
        /*0118*/ 	.byte	0x04, 0x1c
        /*011a*/ 	.short	(.L_460 - .L_459)


	//   ....[0]....
.L_459:
        /*011c*/ 	.word	0x00000080


	//   ....[1]....
        /*0120*/ 	.word	0x000000c0


	//   ....[2]....
        /*0124*/ 	.word	0x000024b0


	//   ....[3]....
        /*0128*/ 	.word	0x00002500


	//----- nvinfo : EIATTR_MAX_THREADS
	.align		4
.L_460:
        /*012c*/ 	.byte	0x04, 0x05
        /*012e*/ 	.short	(.L_462 - .L_461)
.L_461:
        /*0130*/ 	.word	0x00000200
        /*0134*/ 	.word	0x00000001
        /*0138*/ 	.word	0x00000001


	//----- nvinfo : EIATTR_CRS_STACK_SIZE
	.align		4
.L_462:
        /*013c*/ 	.byte	0x04, 0x1e
        /*013e*/ 	.short	(.L_464 - .L_463)
.L_463:
        /*0140*/ 	.word	0x00000000


	//----- nvinfo : EIATTR_CBANK_PARAM_SIZE
	.align		4
.L_464:
        /*0144*/ 	.byte	0x03, 0x19
        /*0146*/ 	.short	0x001d


	//----- nvinfo : EIATTR_PARAM_CBANK
	.align		4
        /*0148*/ 	.byte	0x04, 0x0a
        /*014a*/ 	.short	(.L_466 - .L_465)
	.align		4
.L_465:
        /*014c*/ 	.word	index@(.nv.constant0._ZN3cub18CUB_300001_SM_10006detail6reduce28DeviceReduceSingleTileKernelINS2_10policy_hubIfjN4cuda3std3__44plusIfEEE10Policy1000EN6thrust24THRUST_300001_SM_1000_NS6detail15normal_iteratorINSD_10device_ptrIfEEEEPfjS9_ffN36_GLOBAL__N__9634dbb5_4_k_cu_daceece55local6squareIfEEEEvT0_T1_T2_T3_T4_T6_)
        /*0150*/ 	.short	0x0380
        /*0152*/ 	.short	0x001d


	//----- nvinfo : EIATTR_SW_WAR
	.align		4
.L_466:
        /*0154*/ 	.byte	0x04, 0x36
        /*0156*/ 	.short	(.L_468 - .L_467)
.L_467:
        /*0158*/ 	.word	0x00000008
.L_468:


//--------------------- .nv.info._ZN3cub18CUB_300001_SM_10006detail6reduce28DeviceReduceSingleTileKernelINS2_10policy_hubIlyN4cuda3std3__44plusIlEEE10Policy1000EPlSC_iS9_llNS7_10__identityEEEvT0_T1_T2_T3_T4_T6_ --------------------------
	.section	.nv.info._ZN3cub18CUB_300001_SM_10006detail6reduce28DeviceReduceSingleTileKernelINS2_10policy_hubIlyN4cuda3std3__44plusIlEEE10Policy1000EPlSC_iS9_llNS7_10__identityEEEvT0_T1_T2_T3_T4_T6_,"",@"SHT_CUDA_INFO"
	.sectionflags	@""
	.align	4


	//----- nvinfo : EIATTR_CUDA_API_VERSION
	.align		4
        /*0000*/ 	.byte	0x04, 0x37
        /*0002*/ 	.short	(.L_470 - .L_469)
.L_469:
        /*0004*/ 	.word	0x00000082


	//----- nvinfo : EIATTR_KPARAM_INFO
	.align		4
.L_470:
        /*0008*/ 	.byte	0x04, 0x17
        /*000a*/ 	.short	(.L_472 - .L_471)
.L_471:
        /*000c*/ 	.word	0x00000000
        /*0010*/ 	.short	0x0005
        /*0012*/ 	.short	0x0020
        /*0014*/ 	.byte	0x00, 0xf0, 0x05, 0x00


	//----- nvinfo : EIATTR_KPARAM_INFO
	.align		4
.L_472:
        /*0018*/ 	.byte	0x04, 0x17
        /*001a*/ 	.short	(.L_474 - .L_473)
.L_473:
        /*001c*/ 	.word	0x00000000
        /*0020*/ 	.short	0x0004
        /*0022*/ 	.short	0x0018
        /*0024*/ 	.byte	0x00, 0xf0, 0x21, 0x00


	//----- nvinfo : EIATTR_KPARAM_INFO
	.align		4
.L_474:
        /*0028*/ 	.byte	0x04, 0x17
        /*002a*/ 	.short	(.L_476 - .L_475)
.L_475:
        /*002c*/ 	.word	0x00000000
        /*0030*/ 	.short	0x0003
        /*0032*/ 	.short	0x0014
        /*0034*/ 	.byte	0x00, 0xf0, 0x05, 0x00


	//----- nvinfo : EIATTR_KPARAM_INFO
	.align		4
.L_476:
        /*0038*/ 	.byte	0x04, 0x17
        /*003a*/ 	.short	(.L_478 - .L_477)
.L_477:
        /*003c*/ 	.word	0x00000000
        /*0040*/ 	.short	0x0002
        /*0042*/ 	.short	0x0010
        /*0044*/ 	.byte	0x00, 0xf0, 0x11, 0x00


	//----- nvinfo : EIATTR_KPARAM_INFO
	.align		4
.L_478:
        /*0048*/ 	.byte	0x04, 0x17
        /*004a*/ 	.short	(.L_480 - .L_479)
.L_479:
        /*004c*/ 	.word	0x00000000
        /*0050*/ 	.short	0x0001
        /*0052*/ 	.short	0x0008
        /*0054*/ 	.byte	0x00, 0xf5, 0x21, 0x00


	//----- nvinfo : EIATTR_KPARAM_INFO
	.align		4
.L_480:
        /*0058*/ 	.byte	0x04, 0x17
        /*005a*/ 	.short	(.L_482 - .L_481)
.L_481:
        /*005c*/ 	.word	0x00000000
        /*0060*/ 	.short	0x0000
        /*0062*/ 	.short	0x0000
        /*0064*/ 	.byte	0x00, 0xf5, 0x21, 0x00


	//----- nvinfo : EIATTR_SPARSE_MMA_MASK
	.align		4
.L_482:
        /*0068*/ 	.byte	0x03, 0x50
        /*006a*/ 	.short	0x0000


	//----- nvinfo : EIATTR_MAXREG_COUNT
	.align		4
        /*006c*/ 	.byte	0x03, 0x1b
        /*006e*/ 	.short	0x0080


	//----- nvinfo : EIATTR_NUM_BARRIERS
	.align		4
        /*0070*/ 	.byte	0x02, 0x4c
        /*0072*/ 	.byte	0x01
	.zero		1


	//----- nvinfo : EIATTR_MERCURY_ISA_VERSION
	.align		4
        /*0074*/ 	.byte	0x03, 0x5f
        /*0076*/ 	.short	0x0101


	//----- nvinfo : EIATTR_COOP_GROUP_MASK_REGIDS
	.align		4
        /*0078*/ 	.byte	0x04, 0x29
        /*007a*/ 	.short	(.L_484 - .L_483)


	//   ....[0]....
.L_483:
        /*007c*/ 	.word	0xffffffff


	//   ....[1]....
        /*0080*/ 	.word	0xffffffff


	//   ....[2]....
        /*0084*/ 	.word	0xffffffff


	//   ....[3]....
        /*0088*/ 	.word	0xffffffff


	//   ....[4]....
        /*008c*/ 	.word	0xffffffff


	//   ....[5]....
        /*0090*/ 	.word	0xffffffff


	//   ....[6]....
        /*0094*/ 	.word	0xffffffff


	//   ....[7]....
        /*0098*/ 	.word	0xffffffff


	//   ....[8]....
        /*009c*/ 	.word	0xffffffff


	//   ....[9]....
        /*00a0*/ 	.word	0xffffffff


	//   ....[10]....
        /*00a4*/ 	.word	0xffffffff


	//   ....[11]....
        /*00a8*/ 	.word	0xffffffff


	//   ....[12]....
        /*00ac*/ 	.word	0xffffffff


	//   ....[13]....
        /*00b0*/ 	.word	0xffffffff


	//   ....[14]....
        /*00b4*/ 	.word	0xffffffff


	//   ....[15]....
        /*00b8*/ 	.word	0xffffffff


	//   ....[16]....
        /*00bc*/ 	.word	0xffffffff


	//   ....[17]....
        /*00c0*/ 	.word	0xffffffff


	//   ....[18]....
        /*00c4*/ 	.word	0xffffffff


	//   ....[19]....
        /*00c8*/ 	.word	0xffffffff


	//   ....[20]....
        /*00cc*/ 	.word	0xffffffff


	//   ....[21]....
        /*00d0*/ 	.word	0xffffffff


	//   ....[22]....
        /*00d4*/ 	.word	0xffffffff


	//   ....[23]....
        /*00d8*/ 	.word	0xffffffff


	//   ....[24]....
        /*00dc*/ 	.word	0xffffffff


	//   ....[25]....
        /*00e0*/ 	.word	0xffffffff


	//   ....[26]....
        /*00e4*/ 	.word	0xffffffff


	//   ....[27]....
        /*00e8*/ 	.word	0xffffffff


	//   ....[28]....
        /*00ec*/ 	.word	0xffffffff


	//   ....[29]....
        /*00f0*/ 	.word	0xffffffff


	//----- nvinfo : EIATTR_COOP_GROUP_INSTR_OFFSETS
	.align		4
.L_484:
        /*00f4*/ 	.byte	0x04, 0x28
        /*00f6*/ 	.short	(.L_486 - .L_485)


	//   ....[0]....
.L_485:
        /*00f8*/ 	.word	0x00000970


	//   ....[1]....
        /*00fc*/ 	.word	0x00000980


	//   ....[2]....
        /*0100*/ 	.word	0x000009e0


	//   ....[3]....
        /*0104*/ 	.word	0x00000a00


	//   ....[4]....
        /*0108*/ 	.word	0x00000a50


	//   ....[5]....
        /*010c*/ 	.word	0x00000a70


	//   ....[6]....
        /*0110*/ 	.word	0x00000ab0


	//   ....[7]....
        /*0114*/ 	.word	0x00000af0


	//   ....[8]....
        /*0118*/ 	.word	0x00000b40


	//   ....[9]....
        /*011c*/ 	.word	0x00000b80


	//   ....[10]....
        /*0120*/ 	.word	0x00000e80


	//   ....[11]....
        /*0124*/ 	.word	0x00000e90


	//   ....[12]....
        /*0128*/ 	.word	0x00000f10


	//   ....[13]....
        /*012c*/ 	.word	0x00000f30


	//   ....[14]....
        /*0130*/ 	.word	0x00000f70


	//   ....[15]....
        /*0134*/ 	.word	0x00000fb0


	//   ....[16]....
        /*0138*/ 	.word	0x00001010


	//   ....[17]....
        /*013c*/ 	.word	0x00001040


	//   ....[18]....
        /*0140*/ 	.word	0x00001080


	//   ....[19]....
        /*0144*/ 	.word	0x000010c0


	//   ....[20]....
        /*0148*/ 	.word	0x000021b0


	//   ....[21]....
        /*014c*/ 	.word	0x000021c0


	//   ....[22]....
        /*0150*/ 	.word	0x00002240


	//   ....[23]....
        /*0154*/ 	.word	0x00002250


	//   ....[24]....
        /*0158*/ 	.word	0x000022b0


	//   ....[25]....
        /*015c*/ 	.word	0x000022d0


	//   ....[26]....
        /*0160*/ 	.word	0x00002310


	//   ....[27]....
        /*0164*/ 	.word	0x00002340


	//   ....[28]....
        /*0168*/ 	.word	0x00002380


	//   ....[29]....
        /*016c*/ 	.word	0x000023e0


	//----- nvinfo : EIATTR_VRC_CTA_INIT_COUNT
	.align		4
.L_486:
        /*0170*/ 	.byte	0x02, 0x4a
	.zero		1
	.zero		1


	//----- nvinfo : EIATTR_EXIT_INSTR_OFFSETS
	.align		4
        /*0174*/ 	.byte	0x04, 0x1c
        /*0176*/ 	.short	(.L_488 - .L_487)


	//   ....[0]....
.L_487:
        /*0178*/ 	.word	0x00000080


	//   ....[1]....
        /*017c*/ 	.word	0x000000c0


	//   ....[2]....
        /*0180*/ 	.word	0x00002650


	//   ....[3]....
        /*0184*/ 	.word	0x000026b0


	//----- nvinfo : EIATTR_MAX_THREADS
	.align		4
.L_488:
        /*0188*/ 	.byte	0x04, 0x05
        /*018a*/ 	.short	(.L_490 - .L_489)
.L_489:
        /*018c*/ 	.word	0x00000200
        /*0190*/ 	.word	0x00000001
        /*0194*/ 	.word	0x00000001


	//----- nvinfo : EIATTR_CRS_STACK_SIZE
	.align		4
.L_490:
        /*0198*/ 	.byte	0x04, 0x1e
        /*019a*/ 	.short	(.L_492 - .L_491)
.L_491:
        /*019c*/ 	.word	0x00000000


	//----- nvinfo : EIATTR_CBANK_PARAM_SIZE
	.align		4
.L_492:
        /*01a0*/ 	.byte	0x03, 0x19
        /*01a2*/ 	.short	0x0021


	//----- nvinfo : EIATTR_PARAM_CBANK
	.align		4
        /*01a4*/ 	.byte	0x04, 0x0a
        /*01a6*/ 	.short	(.L_494 - .L_493)
	.align		4
.L_493:
        /*01a8*/ 	.word	index@(.nv.constant0._ZN3cub18CUB_300001_SM_10006detail6reduce28DeviceReduceSingleTileKernelINS2_10policy_hubIlyN4cuda3std3__44plusIlEEE10Policy1000EPlSC_iS9_llNS7_10__identityEEEvT0_T1_T2_T3_T4_T6_)
        /*01ac*/ 	.short	0x0380
        /*01ae*/ 	.short	0x0021


	//----- nvinfo : EIATTR_SW_WAR
	.align		4
.L_494:
        /*01b0*/ 	.byte	0x04, 0x36
        /*01b2*/ 	.short	(.L_496 - .L_495)
.L_495:
        /*01b4*/ 	.word	0x00000008
.L_496:


//--------------------- .nv.info._ZN3cub18CUB_300001_SM_10006detail6reduce18DeviceReduceKernelINS2_10policy_hubIlyN4cuda3std3__44plusIlEEE10Policy1000EN6thrust24THRUST_300001_SM_1000_NS18transform_iteratorINSD_6detail14equal_to_valueIiEENSF_15normal_iteratorINSD_10device_ptrIiEEEEllEEyS9_lNS7_10__identityEEEvT0_PT3_T1_NS0_13GridEvenShareISR_EET2_T4_ --------------------------
	.section	.nv.info._ZN3cub18CUB_300001_SM_10006detail6reduce18DeviceReduceKernelINS2_10policy_hubIlyN4cuda3std3__44plusIlEEE10Policy1000EN6thrust24THRUST_300001_SM_1000_NS18transform_iteratorINSD_6detail14equal_to_valueIiEENSF_15normal_iteratorINSD_10device_ptrIiEEEEllEEyS9_lNS7_10__identityEEEvT0_PT3_T1_NS0_13GridEvenShareISR_EET2_T4_,"",@"SHT_CUDA_INFO"
	.sectionflags	@""
	.align	4


	//----- nvinfo : EIATTR_CUDA_API_VERSION
	.align		4
        /*0000*/ 	.byte	0x04, 0x37
        /*0002*/ 	.short	(.L_498 - .L_497)
.L_497:
        /*0004*/ 	.word	0x00000082


	//----- nvinfo : EIATTR_KPARAM_INFO
	.align		4
.L_498:
        /*0008*/ 	.byte	0x04, 0x17
        /*000a*/ 	.short	(.L_500 - .L_499)
.L_499:
        /*000c*/ 	.word	0x00000000
        /*0010*/ 	.short	0x0005
        /*0012*/ 	.short	0x0069
        /*0014*/ 	.byte	0x00, 0xf0, 0x05, 0x00


	//----- nvinfo : EIATTR_KPARAM_INFO
	.align		4
.L_500:
        /*0018*/ 	.byte	0x04, 0x17
        /*001a*/ 	.short	(.L_502 - .L_501)
.L_501:
        /*001c*/ 	.word	0x00000000
        /*0020*/ 	.short	0x0004
        /*0022*/ 	.short	0x0068
        /*0024*/ 	.byte	0x00, 0xf0, 0x05, 0x00


	//----- nvinfo : EIATTR_KPARAM_INFO
	.align		4
.L_502:
        /*0028*/ 	.byte	0x04, 0x17
        /*002a*/ 	.short	(.L_504 - .L_503)
.L_503:
        /*002c*/ 	.word	0x00000000
        /*0030*/ 	.short	0x0003
        /*0032*/ 	.short	0x0020
        /*0034*/ 	.byte	0x00, 0xf0, 0x21, 0x01


	//----- nvinfo : EIATTR_KPARAM_INFO
	.align		4
.L_504:
        /*0038*/ 	.byte	0x04, 0x17
        /*003a*/ 	.short	(.L_506 - .L_505)
.L_505:
        /*003c*/ 	.word	0x00000000
        /*0040*/ 	.short	0x0002
        /*0042*/ 	.short	0x0018
        /*0044*/ 	.byte	0x00, 0xf0, 0x21, 0x00


	//----- nvinfo : EIATTR_KPARAM_INFO
	.align		4
.L_506:
        /*0048*/ 	.byte	0x04, 0x17
        /*004a*/ 	.short	(.L_508 - .L_507)
.L_507:
        /*004c*/ 	.word	0x00000000
        /*0050*/ 	.short	0x0001
        /*0052*/ 	.short	0x0010
        /*0054*/ 	.byte	0x00, 0xf5, 0x21, 0x00


	//----- nvinfo : EIATTR_KPARAM_INFO
	.align		4
.L_508:
        /*0058*/ 	.byte	0x04, 0x17
        /*005a*/ 	.short	(.L_510 - .L_509)
.L_509:
        /*005c*/ 	.word	0x00000000
        /*0060*/ 	.short	0x0000
        /*0062*/ 	.short	0x0000
        /*0064*/ 	.byte	0x00, 0xf0, 0x41, 0x00


	//----- nvinfo : EIATTR_SPARSE_MMA_MASK
	.align		4
.L_510:
        /*0068*/ 	.byte	0x03, 0x50
        /*006a*/ 	.short	0x0000


	//----- nvinfo : EIATTR_MAXREG_COUNT
	.align		4
        /*006c*/ 	.byte	0x03, 0x1b
        /*006e*/ 	.short	0x0080


	//----- nvinfo : EIATTR_NUM_BARRIERS
	.align		4
        /*0070*/ 	.byte	0x02, 0x4c
        /*0072*/ 	.byte	0x01
	.zero		1


	//----- nvinfo : EIATTR_MERCURY_ISA_VERSION
	.align		4
        /*0074*/ 	.byte	0x03, 0x5f
        /*0076*/ 	.short	0x0101


	//----- nvinfo : EIATTR_COOP_GROUP_MASK_REGIDS
	.align		4
        /*0078*/ 	.byte	0x04, 0x29
        /*007a*/ 	.short	(.L_512 - .L_511)


	//   ....[0]....
.L_511:
        /*007c*/ 	.word	0xffffffff


	//   ....[1]....
        /*0080*/ 	.word	0xffffffff


	//   ....[2]....
        /*0084*/ 	.word	0xffffffff


	//   ....[3]....
        /*0088*/ 	.word	0xffffffff


	//   ....[4]....
        /*008c*/ 	.word	0xffffffff


	//   ....[5]....
        /*0090*/ 	.word	0xffffffff


	//   ....[6]....
        /*0094*/ 	.word	0xffffffff


	//   ....[7]....
        /*0098*/ 	.word	0xffffffff


	//   ....[8]....
        /*009c*/ 	.word	0xffffffff


	//   ....[9]....
        /*00a0*/ 	.word	0xffffffff


	//   ....[10]....
        /*00a4*/ 	.word	0xffffffff


	//   ....[11]....
        /*00a8*/ 	.word	0xffffffff


	//   ....[12]....
        /*00ac*/ 	.word	0xffffffff


	//   ....[13]....
        /*00b0*/ 	.word	0xffffffff


	//   ....[14]....
        /*00b4*/ 	.word	0xffffffff


	//   ....[15]....
        /*00b8*/ 	.word	0xffffffff


	//   ....[16]....
        /*00bc*/ 	.word	0xffffffff


	//   ....[17]....
        /*00c0*/ 	.word	0xffffffff


	//   ....[18]....
        /*00c4*/ 	.word	0xffffffff


	//   ....[19]....
        /*00c8*/ 	.word	0xffffffff


	//   ....[20]....
        /*00cc*/ 	.word	0xffffffff


	//   ....[21]....
        /*00d0*/ 	.word	0xffffffff


	//   ....[22]....
        /*00d4*/ 	.word	0xffffffff


	//   ....[23]....
        /*00d8*/ 	.word	0xffffffff


	//   ....[24]....
        /*00dc*/ 	.word	0xffffffff


	//   ....[25]....
        /*00e0*/ 	.word	0xffffffff


	//   ....[26]....
        /*00e4*/ 	.word	0xffffffff


	//   ....[27]....
        /*00e8*/ 	.word	0xffffffff


	//   ....[28]....
        /*00ec*/ 	.word	0xffffffff


	//   ....[29]....
        /*00f0*/ 	.word	0xffffffff


	//----- nvinfo : EIATTR_COOP_GROUP_INSTR_OFFSETS
	.align		4
.L_512:
        /*00f4*/ 	.byte	0x04, 0x28
        /*00f6*/ 	.short	(.L_514 - .L_513)


	//   ....[0]....
.L_513:
        /*00f8*/ 	.word	0x00000de0


	//   ....[1]....
        /*00fc*/ 	.word	0x00000df0


	//   ....[2]....
        /*0100*/ 	.word	0x00000e50


	//   ....[3]....
        /*0104*/ 	.word	0x00000e70


	//   ....[4]....
        /*0108*/ 	.word	0x00000ec0


	//   ....[5]....
        /*010c*/ 	.word	0x00000ee0


	//   ....[6]....
        /*0110*/ 	.word	0x00000f20


	//   ....[7]....
        /*0114*/ 	.word	0x00000f60


	//   ....[8]....
        /*0118*/ 	.word	0x00000fd0


	//   ....[9]....
        /*011c*/ 	.word	0x00001000


	//   ....[10]....
        /*0120*/ 	.word	0x00001300


	//   ....[11]....
        /*0124*/ 	.word	0x00001310


	//   ....[12]....
        /*0128*/ 	.word	0x00001390


	//   ....[13]....
        /*012c*/ 	.word	0x000013b0


	//   ....[14]....
        /*0130*/ 	.word	0x00001400


	//   ....[15]....
        /*0134*/ 	.word	0x00001460


	//   ....[16]....
        /*0138*/ 	.word	0x000014a0


	//   ....[17]....
        /*013c*/ 	.word	0x000014d0


	//   ....[18]....
        /*0140*/ 	.word	0x00001520


	//   ....[19]....
        /*0144*/ 	.word	0x00001580


	//   ....[20]....
        /*0148*/ 	.word	0x00002e00


	//   ....[21]....
        /*014c*/ 	.word	0x00002e10


	//   ....[22]....
        /*0150*/ 	.word	0x00002e90


	//   ....[23]....
        /*0154*/ 	.word	0x00002ea0


	//   ....[24]....
        /*0158*/ 	.word	0x00002f00


	//   ....[25]....
        /*015c*/ 	.word	0x00002f30


	//   ....[26]....
        /*0160*/ 	.word	0x00002f80


	//   ....[27]....
        /*0164*/ 	.word	0x00002fb0


	//   ....[28]....
        /*0168*/ 	.word	0x00003000


	//   ....[29]....
        /*016c*/ 	.word	0x00003050


	//----- nvinfo : EIATTR_VRC_CTA_INIT_COUNT
	.align		4
.L_514:
        /*0170*/ 	.byte	0x02, 0x4a
	.zero		1
	.zero		1


	//----- nvinfo : EIATTR_EXIT_INSTR_OFFSETS
	.align		4
        /*0174*/ 	.byte	0x04, 0x1c
        /*0176*/ 	.short	(.L_516 - .L_515)


	//   ....[0]....
.L_515:
        /*0178*/ 	.word	0x000032b0


	//   ....[1]....
        /*017c*/ 	.word	0x00003320


	//----- nvinfo : EIATTR_MAX_THREADS
	.align		4
.L_516:
        /*0180*/ 	.byte	0x04, 0x05
        /*0182*/ 	.short	(.L_518 - .L_517)
.L_517:
        /*0184*/ 	.word	0x00000200
        /*0188*/ 	.word	0x00000001
        /*018c*/ 	.word	0x00000001


	//----- nvinfo : EIATTR_CRS_STACK_SIZE
	.align		4
.L_518:
        /*0190*/ 	.byte	0x04, 0x1e
        /*0192*/ 	.short	(.L_520 - .L_519)
.L_519:
        /*0194*/ 	.word	0x00000000


	//----- nvinfo : EIATTR_CBANK_PARAM_SIZE
	.align		4
.L_520:
        /*0198*/ 	.byte	0x03, 0x19
        /*019a*/ 	.short	0x006a


	//----- nvinfo : EIATTR_PARAM_CBANK
	.align		4
        /*019c*/ 	.byte	0x04, 0x0a
        /*019e*/ 	.short	(.L_522 - .L_521)
	.align		4
.L_521:
        /*01a0*/ 	.word	index@(.nv.constant0._ZN3cub18CUB_300001_SM_10006detail6reduce18DeviceReduceKernelINS2_10policy_hubIlyN4cuda3std3__44plusIlEEE10Policy1000EN6thrust24THRUST_300001_SM_1000_NS18transform_iteratorINSD_6detail14equal_to_valueIiEENSF_15normal_iteratorINSD_10device_ptrIiEEEEllEEyS9_lNS7_10__identityEEEvT0_PT3_T1_NS0_13GridEvenShareISR_EET2_T4_)
        /*01a4*/ 	.short	0x0380
        /*01a6*/ 	.short	0x006a


	//----- nvinfo : EIATTR_SW_WAR
	.align		4
.L_522:
        /*01a8*/ 	.byte	0x04, 0x36
        /*01aa*/ 	.short	(.L_524 - .L_523)
.L_523:
        /*01ac*/ 	.word	0x00000008
.L_524:


//--------------------- .nv.info._ZN3cub18CUB_300001_SM_10006detail6reduce28DeviceReduceSingleTileKernelINS2_10policy_hubIlyN4cuda3std3__44plusIlEEE10Policy1000EN6thrust24THRUST_300001_SM_1000_NS18transform_iteratorINSD_6detail14equal_to_valueIiEENSF_15normal_iteratorINSD_10device_ptrIiEEEEllEEPlyS9_llNS7_10__identityEEEvT0_T1_T2_T3_T4_T6_ --------------------------
	.section	.nv.info._ZN3cub18CUB_300001_SM_10006detail6reduce28DeviceReduceSingleTileKernelINS2_10policy_hubIlyN4cuda3std3__44plusIlEEE10Policy1000EN6thrust24THRUST_300001_SM_1000_NS18transform_iteratorINSD_6detail14equal_to_valueIiEENSF_15normal_iteratorINSD_10device_ptrIiEEEEllEEPlyS9_llNS7_10__identityEEEvT0_T1_T2_T3_T4_T6_,"",@"SHT_CUDA_INFO"
	.sectionflags	@""
	.align	4


	//----- nvinfo : EIATTR_CUDA_API_VERSION
	.align		4
        /*0000*/ 	.byte	0x04, 0x37
        /*0002*/ 	.short	(.L_526 - .L_525)
.L_525:
        /*0004*/ 	.word	0x00000082


	//----- nvinfo : EIATTR_KPARAM_INFO
	.align		4
.L_526:
        /*0008*/ 	.byte	0x04, 0x17
        /*000a*/ 	.short	(.L_528 - .L_527)
.L_527:
        /*000c*/ 	.word	0x00000000
        /*0010*/ 	.short	0x0005
        /*0012*/ 	.short	0x0030
        /*0014*/ 	.byte	0x00, 0xf0, 0x05, 0x00


	//----- nvinfo : EIATTR_KPARAM_INFO
	.align		4
.L_528:
        /*0018*/ 	.byte	0x04, 0x17
        /*001a*/ 	.short	(.L_530 - .L_529)
.L_529:
        /*001c*/ 	.word	0x00000000
        /*0020*/ 	.short	0x0004
        /*0022*/ 	.short	0x0028
        /*0024*/ 	.byte	0x00, 0xf0, 0x21, 0x00


	//----- nvinfo : EIATTR_KPARAM_INFO
	.align		4
.L_530:
        /*0028*/ 	.byte	0x04, 0x17
        /*002a*/ 	.short	(.L_532 - .L_531)
.L_531:
        /*002c*/ 	.word	0x00000000
        /*0030*/ 	.short	0x0003
        /*0032*/ 	.short	0x0020
        /*0034*/ 	.byte	0x00, 0xf0, 0x05, 0x00


	//----- nvinfo : EIATTR_KPARAM_INFO
	.align		4
.L_532:
        /*0038*/ 	.byte	0x04, 0x17
        /*003a*/ 	.short	(.L_534 - .L_533)
.L_533:
        /*003c*/ 	.word	0x00000000
        /*0040*/ 	.short	0x0002
        /*0042*/ 	.short	0x0018
        /*0044*/ 	.byte	0x00, 0xf0, 0x21, 0x00


	//----- nvinfo : EIATTR_KPARAM_INFO
	.align		4
.L_534:
        /*0048*/ 	.byte	0x04, 0x17
        /*004a*/ 	.short	(.L_536 - .L_535)
.L_535:
        /*004c*/ 	.word	0x00000000
        /*0050*/ 	.short	0x0001
        /*0052*/ 	.short	0x0010
        /*0054*/ 	.byte	0x00, 0xf5, 0x21, 0x00


	//----- nvinfo : EIATTR_KPARAM_INFO
	.align		4
.L_536:
        /*0058*/ 	.byte	0x04, 0x17
        /*005a*/ 	.short	(.L_538 - .L_537)
.L_537:
        /*005c*/ 	.word	0x00000000
        /*0060*/ 	.short	0x0000
        /*0062*/ 	.short	0x0000
        /*0064*/ 	.byte	0x00, 0xf0, 0x41, 0x00


	//----- nvinfo : EIATTR_SPARSE_MMA_MASK
	.align		4
.L_538:
        /*0068*/ 	.byte	0x03, 0x50
        /*006a*/ 	.short	0x0000


	//----- nvinfo : EIATTR_MAXREG_COUNT
	.align		4
        /*006c*/ 	.byte	0x03, 0x1b
        /*006e*/ 	.short	0x0080


	//----- nvinfo : EIATTR_NUM_BARRIERS
	.align		4
        /*0070*/ 	.byte	0x02, 0x4c
        /*0072*/ 	.byte	0x01
	.zero		1


	//----- nvinfo : EIATTR_MERCURY_ISA_VERSION
	.align		4
        /*0074*/ 	.byte	0x03, 0x5f
        /*0076*/ 	.short	0x0101


	//----- nvinfo : EIATTR_COOP_GROUP_MASK_REGIDS
	.align		4
        /*0078*/ 	.byte	0x04, 0x29
        /*007a*/ 	.short	(.L_540 - .L_539)


	//   ....[0]....
.L_539:
        /*007c*/ 	.word	0xffffffff


	//   ....[1]....
        /*0080*/ 	.word	0xffffffff


	//   ....[2]....
        /*0084*/ 	.word	0xffffffff


	//   ....[3]....
        /*0088*/ 	.word	0xffffffff


	//   ....[4]....
        /*008c*/ 	.word	0xffffffff


	//   ....[5]....
        /*0090*/ 	.word	0xffffffff


	//   ....[6]....
        /*0094*/ 	.word	0xffffffff


	//   ....[7]....
        /*0098*/ 	.word	0xffffffff


	//   ....[8]....
        /*009c*/ 	.word	0xffffffff


	//   ....[9]....
        /*00a0*/ 	.word	0xffffffff


	//   ....[10]....
        /*00a4*/ 	.word	0xffffffff


	//   ....[11]....
        /*00a8*/ 	.word	0xffffffff


	//   ....[12]....
        /*00ac*/ 	.word	0xffffffff


	//   ....[13]....
        /*00b0*/ 	.word	0xffffffff


	//   ....[14]....
        /*00b4*/ 	.word	0xffffffff


	//   ....[15]....
        /*00b8*/ 	.word	0xffffffff


	//   ....[16]....
        /*00bc*/ 	.word	0xffffffff


	//   ....[17]....
        /*00c0*/ 	.word	0xffffffff


	//   ....[18]....
        /*00c4*/ 	.word	0xffffffff


	//   ....[19]....
        /*00c8*/ 	.word	0xffffffff


	//   ....[20]....
        /*00cc*/ 	.word	0xffffffff


	//   ....[21]....
        /*00d0*/ 	.word	0xffffffff


	//   ....[22]....
        /*00d4*/ 	.word	0xffffffff


	//   ....[23]....
        /*00d8*/ 	.word	0xffffffff


	//   ....[24]....
        /*00dc*/ 	.word	0xffffffff


	//   ....[25]....
        /*00e0*/ 	.word	0xffffffff


	//   ....[26]....
        /*00e4*/ 	.word	0xffffffff


	//   ....[27]....
        /*00e8*/ 	.word	0xffffffff


	//   ....[28]....
        /*00ec*/ 	.word	0xffffffff


	//   ....[29]....
        /*00f0*/ 	.word	0xffffffff


	//----- nvinfo : EIATTR_COOP_GROUP_INSTR_OFFSETS
	.align		4
.L_540:
        /*00f4*/ 	.byte	0x04, 0x28
        /*00f6*/ 	.short	(.L_542 - .L_541)


	//   ....[0]....
.L_541:
        /*00f8*/ 	.word	0x00000d50


	//   ....[1]....
        /*00fc*/ 	.word	0x00000d60


	//   ....[2]....
        /*0100*/ 	.word	0x00000dc0


	//   ....[3]....
        /*0104*/ 	.word	0x00000de0


	//   ....[4]....
        /*0108*/ 	.word	0x00000e30


	//   ....[5]....
        /*010c*/ 	.word	0x00000e50


	//   ....[6]....
        /*0110*/ 	.word	0x00000e90


	//   ....[7]....
        /*0114*/ 	.word	0x00000ed0


	//   ....[8]....
        /*0118*/ 	.word	0x00000f20


	//   ....[9]....
        /*011c*/ 	.word	0x00000f60


	//   ....[10]....
        /*0120*/ 	.word	0x00001260


	//   ....[11]....
        /*0124*/ 	.word	0x00001270


	//   ....[12]....
        /*0128*/ 	.word	0x000012f0


	//   ....[13]....
        /*012c*/ 	.word	0x00001310


	//   ....[14]....
        /*0130*/ 	.word	0x00001360


	//   ....[15]....
        /*0134*/ 	.word	0x000013c0


	//   ....[16]....
        /*0138*/ 	.word	0x00001400


	//   ....[17]....
        /*013c*/ 	.word	0x00001430


	//   ....[18]....
        /*0140*/ 	.word	0x00001480


	//   ....[19]....
        /*0144*/ 	.word	0x000014e0


	//   ....[20]....
        /*0148*/ 	.word	0x00002c10


	//   ....[21]....
        /*014c*/ 	.word	0x00002c20


	//   ....[22]....
        /*0150*/ 	.word	0x00002ca0


	//   ....[23]....
        /*0154*/ 	.word	0x00002cb0


	//   ....[24]....
        /*0158*/ 	.word	0x00002d10


	//   ....[25]....
        /*015c*/ 	.word	0x00002d30


	//   ....[26]....
        /*0160*/ 	.word	0x00002d70


	//   ....[27]....
        /*0164*/ 	.word	0x00002da0


	//   ....[28]....
        /*0168*/ 	.word	0x00002df0


	//   ....[29]....
        /*016c*/ 	.word	0x00002e40


	//----- nvinfo : EIATTR_VRC_CTA_INIT_COUNT
	.align		4
.L_542:
        /*0170*/ 	.byte	0x02, 0x4a
	.zero		1
	.zero		1


	//----- nvinfo : EIATTR_EXIT_INSTR_OFFSETS
	.align		4
        /*0174*/ 	.byte	0x04, 0x1c
        /*0176*/ 	.short	(.L_544 - .L_543)


	//   ....[0]....
.L_543:
        /*0178*/ 	.word	0x000000a0


	//   ....[1]....
        /*017c*/ 	.word	0x000000e0


	//   ....[2]....
        /*0180*/ 	.word	0x000030a0


	//   ....[3]....
        /*0184*/ 	.word	0x00003100


	//----- nvinfo : EIATTR_MAX_THREADS
	.align		4
.L_544:
        /*0188*/ 	.byte	0x04, 0x05
        /*018a*/ 	.short	(.L_546 - .L_545)
.L_545:
        /*018c*/ 	.word	0x00000200
        /*0190*/ 	.word	0x00000001
        /*0194*/ 	.word	0x00000001


	//----- nvinfo : EIATTR_CRS_STACK_SIZE
	.align		4
.L_546:
        /*0198*/ 	.byte	0x04, 0x1e
        /*019a*/ 	.short	(.L_548 - .L_547)
.L_547:
        /*019c*/ 	.word	0x00000000


	//----- nvinfo : EIATTR_CBANK_PARAM_SIZE
	.align		4
.L_548:
        /*01a0*/ 	.byte	0x03, 0x19
        /*01a2*/ 	.short	0x0031


	//----- nvinfo : EIATTR_PARAM_CBANK
	.align		4
        /*01a4*/ 	.byte	0x04, 0x0a
        /*01a6*/ 	.short	(.L_550 - .L_549)
	.align		4
.L_549:
        /*01a8*/ 	.word	index@(.nv.constant0._ZN3cub18CUB_300001_SM_10006detail6reduce28DeviceReduceSingleTileKernelINS2_10policy_hubIlyN4cuda3std3__44plusIlEEE10Policy1000EN6thrust24THRUST_300001_SM_1000_NS18transform_iteratorINSD_6detail14equal_to_valueIiEENSF_15normal_iteratorINSD_10device_ptrIiEEEEllEEPlyS9_llNS7_10__identityEEEvT0_T1_T2_T3_T4_T6_)
        /*01ac*/ 	.short	0x0380
        /*01ae*/ 	.short	0x0031


	//----- nvinfo : EIATTR_SW_WAR
	.align		4
.L_550:
        /*01b0*/ 	.byte	0x04, 0x36
        /*01b2*/ 	.short	(.L_552 - .L_551)
.L_551:
        /*01b4*/ 	.word	0x00000008
.L_552:


//--------------------- .nv.info._ZN3cub18CUB_300001_SM_10006detail6reduce28DeviceReduceSingleTileKernelINS2_10policy_hubIljN4cuda3std3__44plusIlEEE10Policy1000EPlSC_iS9_llNS7_10__identityEEEvT0_T1_T2_T3_T4_T6_ --------------------------
	.section	.nv.info._ZN3cub18CUB_300001_SM_10006detail6reduce28DeviceReduceSingleTileKernelINS2_10policy_hubIljN4cuda3std3__44plusIlEEE10Policy1000EPlSC_iS9_llNS7_10__identityEEEvT0_T1_T2_T3_T4_T6_,"",@"SHT_CUDA_INFO"
	.sectionflags	@""
	.align	4


	//----- nvinfo : EIATTR_CUDA_API_VERSION
	.align		4
        /*0000*/ 	.byte	0x04, 0x37
        /*0002*/ 	.short	(.L_554 - .L_553)
.L_553:
        /*0004*/ 	.word	0x00000082


	//----- nvinfo : EIATTR_KPARAM_INFO
	.align		4
.L_554:
        /*0008*/ 	.byte	0x04, 0x17
        /*000a*/ 	.short	(.L_556 - .L_555)
.L_555:
        /*000c*/ 	.word	0x00000000
        /*0010*/ 	.short	0x0005
        /*0012*/ 	.short	0x0020
        /*0014*/ 	.byte	0x00, 0xf0, 0x05, 0x00


	//----- nvinfo : EIATTR_KPARAM_INFO
	.align		4
.L_556:
        /*0018*/ 	.byte	0x04, 0x17
        /*001a*/ 	.short	(.L_558 - .L_557)
.L_557:
        /*001c*/ 	.word	0x00000000
        /*0020*/ 	.short	0x0004
        /*0022*/ 	.short	0x0018
        /*0024*/ 	.byte	0x00, 0xf0, 0x21, 0x00


	//----- nvinfo : EIATTR_KPARAM_INFO
	.align		4
.L_558:
        /*0028*/ 	.byte	0x04, 0x17
        /*002a*/ 	.short	(.L_560 - .L_559)
.L_559:
        /*002c*/ 	.word	0x00000000
        /*0030*/ 	.short	0x0003
        /*0032*/ 	.short	0x0014
        /*0034*/ 	.byte	0x00, 0xf0, 0x05, 0x00


	//----- nvinfo : EIATTR_KPARAM_INFO
	.align		4
.L_560:
        /*0038*/ 	.byte	0x04, 0x17
        /*003a*/ 	.short	(.L_562 - .L_561)
.L_561:
        /*003c*/ 	.word	0x00000000
        /*0040*/ 	.short	0x0002
        /*0042*/ 	.short	0x0010
        /*0044*/ 	.byte	0x00, 0xf0, 0x11, 0x00


	//----- nvinfo : EIATTR_KPARAM_INFO
	.align		4
.L_562:
        /*0048*/ 	.byte	0x04, 0x17
        /*004a*/ 	.short	(.L_564 - .L_563)
.L_563:
        /*004c*/ 	.word	0x00000000
        /*0050*/ 	.short	0x0001
        /*0052*/ 	.short	0x0008
        /*0054*/ 	.byte	0x00, 0xf5, 0x21, 0x00


	//----- nvinfo : EIATTR_KPARAM_INFO
	.align		4
.L_564:
        /*0058*/ 	.byte	0x04, 0x17
        /*005a*/ 	.short	(.L_566 - .L_565)
.L_565:
        /*005c*/ 	.word	0x00000000
        /*0060*/ 	.short	0x0000
        /*0062*/ 	.short	0x0000
        /*0064*/ 	.byte	0x00, 0xf5, 0x21, 0x00


	//----- nvinfo : EIATTR_SPARSE_MMA_MASK
	.align		4
.L_566:
        /*0068*/ 	.byte	0x03, 0x50
        /*006a*/ 	.short	0x0000


	//----- nvinfo : EIATTR_MAXREG_COUNT
	.align		4
        /*006c*/ 	.byte	0x03, 0x1b
        /*006e*/ 	.short	0x0080


	//----- nvinfo : EIATTR_NUM_BARRIERS
	.align		4
        /*0070*/ 	.byte	0x02, 0x4c
        /*0072*/ 	.byte	0x01
	.zero		1


	//----- nvinfo : EIATTR_MERCURY_ISA_VERSION
	.align		4
        /*0074*/ 	.byte	0x03, 0x5f
        /*0076*/ 	.short	0x0101


	//----- nvinfo : EIATTR_COOP_GROUP_MASK_REGIDS
	.align		4
        /*0078*/ 	.byte	0x04, 0x29
        /*007a*/ 	.short	(.L_568 - .L_567)


	//   ....[0]....
.L_567:
        /*007c*/ 	.word	0xffffffff


	//   ....[1]....
        /*0080*/ 	.word	0xffffffff


	//   ....[2]....
        /*0084*/ 	.word	0xffffffff


	//   ....[3]....
        /*0088*/ 	.word	0xffffffff


	//   ....[4]....
        /*008c*/ 	.word	0xffffffff


	//   ....[5]....
        /*0090*/ 	.word	0xffffffff


	//   ....[6]....
        /*0094*/ 	.word	0xffffffff


	//   ....[7]....
        /*0098*/ 	.word	0xffffffff


	//   ....[8]....
        /*009c*/ 	.word	0xffffffff


	//   ....[9]....
        /*00a0*/ 	.word	0xffffffff


	//   ....[10]....
        /*00a4*/ 	.word	0xffffffff


	//   ....[11]....
        /*00a8*/ 	.word	0xffffffff


	//   ....[12]....
        /*00ac*/ 	.word	0xffffffff


	//   ....[13]....
        /*00b0*/ 	.word	0xffffffff


	//   ....[14]....
        /*00b4*/ 	.word	0xffffffff


	//   ....[15]....
        /*00b8*/ 	.word	0xffffffff


	//   ....[16]....
        /*00bc*/ 	.word	0xffffffff


	//   ....[17]....
        /*00c0*/ 	.word	0xffffffff


	//   ....[18]....
        /*00c4*/ 	.word	0xffffffff


	//   ....[19]....
        /*00c8*/ 	.word	0xffffffff


	//   ....[20]....
        /*00cc*/ 	.word	0xffffffff


	//   ....[21]....
        /*00d0*/ 	.word	0xffffffff


	//   ....[22]....
        /*00d4*/ 	.word	0xffffffff


	//   ....[23]....
        /*00d8*/ 	.word	0xffffffff


	//   ....[24]....
        /*00dc*/ 	.word	0xffffffff


	//   ....[25]....
        /*00e0*/ 	.word	0xffffffff


	//   ....[26]....
        /*00e4*/ 	.word	0xffffffff


	//   ....[27]....
        /*00e8*/ 	.word	0xffffffff


	//   ....[28]....
        /*00ec*/ 	.word	0xffffffff


	//   ....[29]....
        /*00f0*/ 	.word	0xffffffff


	//----- nvinfo : EIATTR_COOP_GROUP_INSTR_OFFSETS
	.align		4
.L_568:
        /*00f4*/ 	.byte	0x04, 0x28
        /*00f6*/ 	.short	(.L_570 - .L_569)


	//   ....[0]....
.L_569:
        /*00f8*/ 	.word	0x00000970


	//   ....[1]....
        /*00fc*/ 	.word	0x00000980


	//   ....[2]....
        /*0100*/ 	.word	0x000009e0


	//   ....[3]....
        /*0104*/ 	.word	0x00000a00


	//   ....[4]....
        /*0108*/ 	.word	0x00000a50


	//   ....[5]....
        /*010c*/ 	.word	0x00000a70


	//   ....[6]....
        /*0110*/ 	.word	0x00000ab0


	//   ....[7]....
        /*0114*/ 	.word	0x00000af0


	//   ....[8]....
        /*0118*/ 	.word	0x00000b40


	//   ....[9]....
        /*011c*/ 	.word	0x00000b80


	//   ....[10]....
        /*0120*/ 	.word	0x00000e80


	//   ....[11]....
        /*0124*/ 	.word	0x00000e90


	//   ....[12]....
        /*0128*/ 	.word	0x00000f10


	//   ....[13]....
        /*012c*/ 	.word	0x00000f30


	//   ....[14]....
        /*0130*/ 	.word	0x00000f70


	//   ....[15]....
        /*0134*/ 	.word	0x00000fb0


	//   ....[16]....
        /*0138*/ 	.word	0x00001010


	//   ....[17]....
        /*013c*/ 	.word	0x00001040


	//   ....[18]....
        /*0140*/ 	.word	0x00001080


	//   ....[19]....
        /*0144*/ 	.word	0x000010c0


	//   ....[20]....
        /*0148*/ 	.word	0x000021b0


	//   ....[21]....
        /*014c*/ 	.word	0x000021c0


	//   ....[22]....
        /*0150*/ 	.word	0x00002240


	//   ....[23]....
        /*0154*/ 	.word	0x00002250


	//   ....[24]....
        /*0158*/ 	.word	0x000022b0


	//   ....[25]....
        /*015c*/ 	.word	0x000022d0


	//   ....[26]....
        /*0160*/ 	.word	0x00002310


	//   ....[27]....
        /*0164*/ 	.word	0x00002340


	//   ....[28]....
        /*0168*/ 	.word	0x00002380


	//   ....[29]....
        /*016c*/ 	.word	0x000023e0


	//----- nvinfo : EIATTR_VRC_CTA_INIT_COUNT
	.align		4
.L_570:
        /*0170*/ 	.byte	0x02, 0x4a
	.zero		1
	.zero		1


	//----- nvinfo : EIATTR_EXIT_INSTR_OFFSETS
	.align		4
        /*0174*/ 	.byte	0x04, 0x1c
        /*0176*/ 	.short	(.L_572 - .L_571)


	//   ....[0]....
.L_571:
        /*0178*/ 	.word	0x00000080


	//   ....[1]....
        /*017c*/ 	.word	0x000000c0


	//   ....[2]....
        /*0180*/ 	.word	0x00002650


	//   ....[3]....
        /*0184*/ 	.word	0x000026b0


	//----- nvinfo : EIATTR_MAX_THREADS
	.align		4
.L_572:
        /*0188*/ 	.byte	0x04, 0x05
        /*018a*/ 	.short	(.L_574 - .L_573)
.L_573:
        /*018c*/ 	.word	0x00000200
        /*0190*/ 	.word	0x00000001
        /*0194*/ 	.word	0x00000001


	//----- nvinfo : EIATTR_CRS_STACK_SIZE
	.align		4
.L_574:
        /*0198*/ 	.byte	0x04, 0x1e
        /*019a*/ 	.short	(.L_576 - .L_575)
.L_575:
        /*019c*/ 	.word	0x00000000


	//----- nvinfo : EIATTR_CBANK_PARAM_SIZE
	.align		4
.L_576:
        /*01a0*/ 	.byte	0x03, 0x19
        /*01a2*/ 	.short	0x0021


	//----- nvinfo : EIATTR_PARAM_CBANK
	.align		4
        /*01a4*/ 	.byte	0x04, 0x0a
        /*01a6*/ 	.short	(.L_578 - .L_577)
	.align		4
.L_577:
        /*01a8*/ 	.word	index@(.nv.constant0._ZN3cub18CUB_300001_SM_10006detail6reduce28DeviceReduceSingleTileKernelINS2_10policy_hubIljN4cuda3std3__44plusIlEEE10Policy1000EPlSC_iS9_llNS7_10__identityEEEvT0_T1_T2_T3_T4_T6_)
        /*01ac*/ 	.short	0x0380
        /*01ae*/ 	.short	0x0021


	//----- nvinfo : EIATTR_SW_WAR
	.align		4
.L_578:
        /*01b0*/ 	.byte	0x04, 0x36
        /*01b2*/ 	.short	(.L_580 - .L_579)
.L_579:
        /*01b4*/ 	.word	0x00000008
.L_580:


//--------------------- .nv.info._ZN3cub18CUB_300001_SM_10006detail6reduce18DeviceReduceKernelINS2_10policy_hubIljN4cuda3std3__44plusIlEEE10Policy1000EN6thrust24THRUST_300001_SM_1000_NS18transform_iteratorINSD_6detail14equal_to_valueIiEENSF_15normal_iteratorINSD_10device_ptrIiEEEEllEEjS9_lNS7_10__identityEEEvT0_PT3_T1_NS0_13GridEvenShareISR_EET2_T4_ --------------------------
	.section	.nv.info._ZN3cub18CUB_300001_SM_10006detail6reduce18DeviceReduceKernelINS2_10policy_hubIljN4cuda3std3__44plusIlEEE10Policy1000EN6thrust24THRUST_300001_SM_1000_NS18transform_iteratorINSD_6detail14equal_to_valueIiEENSF_15normal_iteratorINSD_10device_ptrIiEEEEllEEjS9_lNS7_10__identityEEEvT0_PT3_T1_NS0_13GridEvenShareISR_EET2_T4_,"",@"SHT_CUDA_INFO"
	.sectionflags	@""
	.align	4


	//----- nvinfo : EIATTR_CUDA_API_VERSION
	.align		4
        /*0000*/ 	.byte	0x04, 0x37
        /*0002*/ 	.short	(.L_582 - .L_581)
.L_581:
        /*0004*/ 	.word	0x00000082


	//----- nvinfo : EIATTR_KPARAM_INFO
	.align		4
.L_582:
        /*0008*/ 	.byte	0x04, 0x17
        /*000a*/ 	.short	(.L_584 - .L_583)
.L_583:
        /*000c*/ 	.word	0x00000000
        /*0010*/ 	.short	0x0005
        /*0012*/ 	.short	0x0045
        /*0014*/ 	.byte	0x00, 0xf0, 0x05, 0x00


	//----- nvinfo : EIATTR_KPARAM_INFO
	.align		4
.L_584:
        /*0018*/ 	.byte	0x04, 0x17
        /*001a*/ 	.short	(.L_586 - .L_585)
.L_585:
        /*001c*/ 	.word	0x00000000
        /*0020*/ 	.short	0x0004
        /*0022*/ 	.short	0x0044
        /*0024*/ 	.byte	0x00, 0xf0, 0x05, 0x00


	//----- nvinfo : EIATTR_KPARAM_INFO
	.align		4
.L_586:
        /*0028*/ 	.byte	0x04, 0x17
        /*002a*/ 	.short	(.L_588 - .L_587)
.L_587:
        /*002c*/ 	.word	0x00000000
        /*0030*/ 	.short	0x0003
        /*0032*/ 	.short	0x001c
        /*0034*/ 	.byte	0x00, 0xf0, 0xa1, 0x00


	//----- nvinfo : EIATTR_KPARAM_INFO
	.align		4
.L_588:
        /*0038*/ 	.byte	0x04, 0x17
        /*003a*/ 	.short	(.L_590 - .L_589)
.L_589:
        /*003c*/ 	.word	0x00000000
        /*0040*/ 	.short	0x0002
        /*0042*/ 	.short	0x0018
        /*0044*/ 	.byte	0x00, 0xf0, 0x11, 0x00


	//----- nvinfo : EIATTR_KPARAM_INFO
	.align		4
.L_590:
        /*0048*/ 	.byte	0x04, 0x17
        /*004a*/ 	.short	(.L_592 - .L_591)
.L_591:
        /*004c*/ 	.word	0x00000000
        /*0050*/ 	.short	0x0001
        /*0052*/ 	.short	0x0010
        /*0054*/ 	.byte	0x00, 0xf5, 0x21, 0x00


	//----- nvinfo : EIATTR_KPARAM_INFO
	.align		4
.L_592:
        /*0058*/ 	.byte	0x04, 0x17
        /*005a*/ 	.short	(.L_594 - .L_593)
.L_593:
        /*005c*/ 	.word	0x00000000
        /*0060*/ 	.short	0x0000
        /*0062*/ 	.short	0x0000
        /*0064*/ 	.byte	0x00, 0xf0, 0x41, 0x00


	//----- nvinfo : EIATTR_SPARSE_MMA_MASK
	.align		4
.L_594:
        /*0068*/ 	.byte	0x03, 0x50
        /*006a*/ 	.short	0x0000


	//----- nvinfo : EIATTR_MAXREG_COUNT
	.align		4
        /*006c*/ 	.byte	0x03, 0x1b
        /*006e*/ 	.short	0x0080


	//----- nvinfo : EIATTR_NUM_BARRIERS
	.align		4
        /*0070*/ 	.byte	0x02, 0x4c
        /*0072*/ 	.byte	0x01
	.zero		1


	//----- nvinfo : EIATTR_MERCURY_ISA_VERSION
	.align		4
        /*0074*/ 	.byte	0x03, 0x5f
        /*0076*/ 	.short	0x0101


	//----- nvinfo : EIATTR_COOP_GROUP_MASK_REGIDS
	.align		4
        /*0078*/ 	.byte	0x04, 0x29
        /*007a*/ 	.short	(.L_596 - .L_595)


	//   ....[0]....
.L_595:
        /*007c*/ 	.word	0xffffffff


	//   ....[1]....
        /*0080*/ 	.word	0xffffffff


	//   ....[2]....
        /*0084*/ 	.word	0xffffffff


	//   ....[3]....
        /*0088*/ 	.word	0xffffffff


	//   ....[4]....
        /*008c*/ 	.word	0xffffffff


	//   ....[5]....
        /*0090*/ 	.word	0xffffffff


	//   ....[6]....
        /*0094*/ 	.word	0xffffffff


	//   ....[7]....
        /*0098*/ 	.word	0xffffffff


	//   ....[8]....
        /*009c*/ 	.word	0xffffffff


	//   ....[9]....
        /*00a0*/ 	.word	0xffffffff


	//   ....[10]....
        /*00a4*/ 	.word	0xffffffff


	//   ....[11]....
        /*00a8*/ 	.word	0xffffffff


	//   ....[12]....
        /*00ac*/ 	.word	0xffffffff


	//   ....[13]....
        /*00b0*/ 	.word	0xffffffff


	//   ....[14]....
        /*00b4*/ 	.word	0xffffffff


	//   ....[15]....
        /*00b8*/ 	.word	0xffffffff


	//   ....[16]....
        /*00bc*/ 	.word	0xffffffff


	//   ....[17]....
        /*00c0*/ 	.word	0xffffffff


	//   ....[18]....
        /*00c4*/ 	.word	0xffffffff


	//   ....[19]....
        /*00c8*/ 	.word	0xffffffff


	//   ....[20]....
        /*00cc*/ 	.word	0xffffffff


	//   ....[21]....
        /*00d0*/ 	.word	0xffffffff


	//   ....[22]....
        /*00d4*/ 	.word	0xffffffff


	//   ....[23]....
        /*00d8*/ 	.word	0xffffffff


	//   ....[24]....
        /*00dc*/ 	.word	0xffffffff


	//   ....[25]....
        /*00e0*/ 	.word	0xffffffff


	//   ....[26]....
        /*00e4*/ 	.word	0xffffffff


	//   ....[27]....
        /*00e8*/ 	.word	0xffffffff


	//   ....[28]....
        /*00ec*/ 	.word	0xffffffff


	//   ....[29]....
        /*00f0*/ 	.word	0xffffffff


	//----- nvinfo : EIATTR_COOP_GROUP_INSTR_OFFSETS
	.align		4
.L_596:
        /*00f4*/ 	.byte	0x04, 0x28
        /*00f6*/ 	.short	(.L_598 - .L_597)


	//   ....[0]....
.L_597:
        /*00f8*/ 	.word	0x00001030


	//   ....[1]....
        /*00fc*/ 	.word	0x00001040


	//   ....[2]....
        /*0100*/ 	.word	0x000010a0


	//   ....[3]....
        /*0104*/ 	.word	0x000010c0


	//   ....[4]....
        /*0108*/ 	.word	0x00001110


	//   ....[5]....
        /*010c*/ 	.word	0x00001130


	//   ....[6]....
        /*0110*/ 	.word	0x00001170


	//   ....[7]....
        /*0114*/ 	.word	0x000011b0


	//   ....[8]....
        /*0118*/ 	.word	0x00001210


	//   ....[9]....
        /*011c*/ 	.word	0x00001250


	//   ....[10]....
        /*0120*/ 	.word	0x00001540


	//   ....[11]....
        /*0124*/ 	.word	0x00001550


	//   ....[12]....
        /*0128*/ 	.word	0x000015d0


	//   ....[13]....
        /*012c*/ 	.word	0x00001600


	//   ....[14]....
        /*0130*/ 	.word	0x00001650


	//   ....[15]....
        /*0134*/ 	.word	0x00001690


	//   ....[16]....
        /*0138*/ 	.word	0x000016d0


	//   ....[17]....
        /*013c*/ 	.word	0x00001710


	//   ....[18]....
        /*0140*/ 	.word	0x00001740


	//   ....[19]....
        /*0144*/ 	.word	0x000017b0


	//   ....[20]....
        /*0148*/ 	.word	0x00003170


	//   ....[21]....
        /*014c*/ 	.word	0x00003180


	//   ....[22]....
        /*0150*/ 	.word	0x00003200


	//   ....[23]....
        /*0154*/ 	.word	0x00003210


	//   ....[24]....
        /*0158*/ 	.word	0x00003260


	//   ....[25]....
        /*015c*/ 	.word	0x00003290


	//   ....[26]....
        /*0160*/ 	.word	0x000032d0


	//   ....[27]....
        /*0164*/ 	.word	0x00003300


	//   ....[28]....
        /*0168*/ 	.word	0x00003340


	//   ....[29]....
        /*016c*/ 	.word	0x000033a0


	//----- nvinfo : EIATTR_VRC_CTA_INIT_COUNT
	.align		4
.L_598:
        /*0170*/ 	.byte	0x02, 0x4a
	.zero		1
	.zero		1


	//----- nvinfo : EIATTR_EXIT_INSTR_OFFSETS
	.align		4
        /*0174*/ 	.byte	0x04, 0x1c
        /*0176*/ 	.short	(.L_600 - .L_599)


	//   ....[0]....
.L_599:
        /*0178*/ 	.word	0x00003610


	//   ....[1]....
        /*017c*/ 	.word	0x00003650


	//----- nvinfo : EIATTR_MAX_THREADS
	.align		4
.L_600:
        /*0180*/ 	.byte	0x04, 0x05
        /*0182*/ 	.short	(.L_602 - .L_601)
.L_601:
        /*0184*/ 	.word	0x00000200
        /*0188*/ 	.word	0x00000001
        /*018c*/ 	.word	0x00000001


	//----- nvinfo : EIATTR_CRS_STACK_SIZE
	.align		4
.L_602:
        /*0190*/ 	.byte	0x04, 0x1e
        /*0192*/ 	.short	(.L_604 - .L_603)
.L_603:
        /*0194*/ 	.word	0x00000000


	//----- nvinfo : EIATTR_CBANK_PARAM_SIZE
	.align		4
.L_604:
        /*0198*/ 	.byte	0x03, 0x19
        /*019a*/ 	.short	0x0046


	//----- nvinfo : EIATTR_PARAM_CBANK
	.align		4
        /*019c*/ 	.byte	0x04, 0x0a
        /*019e*/ 	.short	(.L_606 - .L_605)
	.align		4
.L_605:
        /*01a0*/ 	.word	index@(.nv.constant0._ZN3cub18CUB_300001_SM_10006detail6reduce18DeviceReduceKernelINS2_10policy_hubIljN4cuda3std3__44plusIlEEE10Policy1000EN6thrust24THRUST_300001_SM_1000_NS18transform_iteratorINSD_6detail14equal_to_valueIiEENSF_15normal_iteratorINSD_10device_ptrIiEEEEllEEjS9_lNS7_10__identityEEEvT0_PT3_T1_NS0_13GridEvenShareISR_EET2_T4_)
        /*01a4*/ 	.short	0x0380
        /*01a6*/ 	.short	0x0046


	//----- nvinfo : EIATTR_SW_WAR
	.align		4
.L_606:
        /*01a8*/ 	.byte	0x04, 0x36
        /*01aa*/ 	.short	(.L_608 - .L_607)
.L_607:
        /*01ac*/ 	.word	0x00000008
.L_608:


//--------------------- .nv.info._ZN3cub18CUB_300001_SM_10006detail6reduce28DeviceReduceSingleTileKernelINS2_10policy_hubIljN4cuda3std3__44plusIlEEE10Policy1000EN6thrust24THRUST_300001_SM_1000_NS18transform_iteratorINSD_6detail14equal_to_valueIiEENSF_15normal_iteratorINSD_10device_ptrIiEEEEllEEPljS9_llNS7_10__identityEEEvT0_T1_T2_T3_T4_T6_ --------------------------
	.section	.nv.info._ZN3cub18CUB_300001_SM_10006detail6reduce28DeviceReduceSingleTileKernelINS2_10policy_hubIljN4cuda3std3__44plusIlEEE10Policy1000EN6thrust24THRUST_300001_SM_1000_NS18transform_iteratorINSD_6detail14equal_to_valueIiEENSF_15normal_iteratorINSD_10device_ptrIiEEEEllEEPljS9_llNS7_10__identityEEEvT0_T1_T2_T3_T4_T6_,"",@"SHT_CUDA_INFO"
	.sectionflags	@""
	.align	4


	//----- nvinfo : EIATTR_CUDA_API_VERSION
	.align		4
        /*0000*/ 	.byte	0x04, 0x37
        /*0002*/ 	.short	(.L_610 - .L_609)
.L_609:
        /*0004*/ 	.word	0x00000082


	//----- nvinfo : EIATTR_KPARAM_INFO
	.align		4
.L_610:
        /*0008*/ 	.byte	0x04, 0x17
        /*000a*/ 	.short	(.L_612 - .L_611)
.L_611:
        /*000c*/ 	.word	0x00000000
        /*0010*/ 	.short	0x0005
        /*0012*/ 	.short	0x0028
        /*0014*/ 	.byte	0x00, 0xf0, 0x05, 0x00


	//----- nvinfo : EIATTR_KPARAM_INFO
	.align		4
.L_612:
        /*0018*/ 	.byte	0x04, 0x17
        /*001a*/ 	.short	(.L_614 - .L_613)
.L_613:
        /*001c*/ 	.word	0x00000000
        /*0020*/ 	.short	0x0004
        /*0022*/ 	.short	0x0020
        /*0024*/ 	.byte	0x00, 0xf0, 0x21, 0x00


	//----- nvinfo : EIATTR_KPARAM_INFO
	.align		4
.L_614:
        /*0028*/ 	.byte	0x04, 0x17
        /*002a*/ 	.short	(.L_616 - .L_615)
.L_615:
        /*002c*/ 	.word	0x00000000
        /*0030*/ 	.short	0x0003
        /*0032*/ 	.short	0x001c
        /*0034*/ 	.byte	0x00, 0xf0, 0x05, 0x00


	//----- nvinfo : EIATTR_KPARAM_INFO
	.align		4
.L_616:
        /*0038*/ 	.byte	0x04, 0x17
        /*003a*/ 	.short	(.L_618 - .L_617)
.L_617:
        /*003c*/ 	.word	0x00000000
        /*0040*/ 	.short	0x0002
        /*0042*/ 	.short	0x0018
        /*0044*/ 	.byte	0x00, 0xf0, 0x11, 0x00


	//----- nvinfo : EIATTR_KPARAM_INFO
	.align		4
.L_618:
        /*0048*/ 	.byte	0x04, 0x17
        /*004a*/ 	.short	(.L_620 - .L_619)
.L_619:
        /*004c*/ 	.word	0x00000000
        /*0050*/ 	.short	0x0001
        /*0052*/ 	.short	0x0010
        /*0054*/ 	.byte	0x00, 0xf5, 0x21, 0x00


	//----- nvinfo : EIATTR_KPARAM_INFO
	.align		4
.L_620:
        /*0058*/ 	.byte	0x04, 0x17
        /*005a*/ 	.short	(.L_622 - .L_621)
.L_621:
        /*005c*/ 	.word	0x00000000
        /*0060*/ 	.short	0x0000
        /*0062*/ 	.short	0x0000
        /*0064*/ 	.byte	0x00, 0xf0, 0x41, 0x00


	//----- nvinfo : EIATTR_SPARSE_MMA_MASK
	.align		4
.L_622:
        /*0068*/ 	.byte	0x03, 0x50
        /*006a*/ 	.short	0x0000


	//----- nvinfo : EIATTR_MAXREG_COUNT
	.align		4
        /*006c*/ 	.byte	0x03, 0x1b
        /*006e*/ 	.short	0x0080


	//----- nvinfo : EIATTR_NUM_BARRIERS
	.align		4
        /*0070*/ 	.byte	0x02, 0x4c
        /*0072*/ 	.byte	0x01
	.zero		1


	//----- nvinfo : EIATTR_MERCURY_ISA_VERSION
	.align		4
        /*0074*/ 	.byte	0x03, 0x5f
        /*0076*/ 	.short	0x0101


	//----- nvinfo : EIATTR_COOP_GROUP_MASK_REGIDS
	.align		4
        /*0078*/ 	.byte	0x04, 0x29
        /*007a*/ 	.short	(.L_624 - .L_623)


	//   ....[0]....
.L_623:
        /*007c*/ 	.word	0xffffffff


	//   ....[1]....
        /*0080*/ 	.word	0xffffffff


	//   ....[2]....
        /*0084*/ 	.word	0xffffffff


	//   ....[3]....
        /*0088*/ 	.word	0xffffffff


	//   ....[4]....
        /*008c*/ 	.word	0xffffffff


	//   ....[5]....
        /*0090*/ 	.word	0xffffffff


	//   ....[6]....
        /*0094*/ 	.word	0xffffffff


	//   ....[7]....
        /*0098*/ 	.word	0xffffffff


	//   ....[8]....
        /*009c*/ 	.word	0xffffffff


	//   ....[9]....
        /*00a0*/ 	.word	0xffffffff


	//   ....[10]....
        /*00a4*/ 	.word	0xffffffff


	//   ....[11]....
        /*00a8*/ 	.word	0xffffffff


	//   ....[12]....
        /*00ac*/ 	.word	0xffffffff


	//   ....[13]....
        /*00b0*/ 	.word	0xffffffff


	//   ....[14]....
        /*00b4*/ 	.word	0xffffffff


	//   ....[15]....
        /*00b8*/ 	.word	0xffffffff


	//   ....[16]....
        /*00bc*/ 	.word	0xffffffff


	//   ....[17]....
        /*00c0*/ 	.word	0xffffffff


	//   ....[18]....
        /*00c4*/ 	.word	0xffffffff


	//   ....[19]....
        /*00c8*/ 	.word	0xffffffff


	//   ....[20]....
        /*00cc*/ 	.word	0xffffffff


	//   ....[21]....
        /*00d0*/ 	.word	0xffffffff


	//   ....[22]....
        /*00d4*/ 	.word	0xffffffff


	//   ....[23]....
        /*00d8*/ 	.word	0xffffffff


	//   ....[24]....
        /*00dc*/ 	.word	0xffffffff


	//   ....[25]....
        /*00e0*/ 	.word	0xffffffff


	//   ....[26]....
        /*00e4*/ 	.word	0xffffffff


	//   ....[27]....
        /*00e8*/ 	.word	0xffffffff


	//   ....[28]....
        /*00ec*/ 	.word	0xffffffff


	//   ....[29]....
        /*00f0*/ 	.word	0xffffffff


	//----- nvinfo : EIATTR_COOP_GROUP_INSTR_OFFSETS
	.align		4
.L_624:
        /*00f4*/ 	.byte	0x04, 0x28
        /*00f6*/ 	.short	(.L_626 - .L_625)


	//   ....[0]....
.L_625:
        /*00f8*/ 	.word	0x00000d20


	//   ....[1]....
        /*00fc*/ 	.word	0x00000d30


	//   ....[2]....
        /*0100*/ 	.word	0x00000d90


	//   ....[3]....
        /*0104*/ 	.word	0x00000db0


	//   ....[4]....
        /*0108*/ 	.word	0x00000e00


	//   ....[5]....
        /*010c*/ 	.word	0x00000e20


	//   ....[6]....
        /*0110*/ 	.word	0x00000e60


	//   ....[7]....
        /*0114*/ 	.word	0x00000ea0


	//   ....[8]....
        /*0118*/ 	.word	0x00000ef0


	//   ....[9]....
        /*011c*/ 	.word	0x00000f30


	//   ....[10]....
        /*0120*/ 	.word	0x00001230


	//   ....[11]....
        /*0124*/ 	.word	0x00001240


	//   ....[12]....
        /*0128*/ 	.word	0x000012c0


	//   ....[13]....
        /*012c*/ 	.word	0x000012e0


	//   ....[14]....
        /*0130*/ 	.word	0x00001330


	//   ....[15]....
        /*0134*/ 	.word	0x00001380


	//   ....[16]....
        /*0138*/ 	.word	0x000013c0


	//   ....[17]....
        /*013c*/ 	.word	0x000013f0


	//   ....[18]....
        /*0140*/ 	.word	0x00001430


	//   ....[19]....
        /*0144*/ 	.word	0x00001470


	//   ....[20]....
        /*0148*/ 	.word	0x00002ce0


	//   ....[21]....
        /*014c*/ 	.word	0x00002cf0


	//   ....[22]....
        /*0150*/ 	.word	0x00002d70


	//   ....[23]....
        /*0154*/ 	.word	0x00002d80


	//   ....[24]....
        /*0158*/ 	.word	0x00002de0


	//   ....[25]....
        /*015c*/ 	.word	0x00002e00


	//   ....[26]....
        /*0160*/ 	.word	0x00002e40


	//   ....[27]....
        /*0164*/ 	.word	0x00002e70


	//   ....[28]....
        /*0168*/ 	.word	0x00002ec0


	//   ....[29]....
        /*016c*/ 	.word	0x00002f10


	//----- nvinfo : EIATTR_VRC_CTA_INIT_COUNT
	.align		4
.L_626:
        /*0170*/ 	.byte	0x02, 0x4a
	.zero		1
	.zero		1


	//----- nvinfo : EIATTR_EXIT_INSTR_OFFSETS
	.align		4
        /*0174*/ 	.byte	0x04, 0x1c
        /*0176*/ 	.short	(.L_628 - .L_627)


	//   ....[0]....
.L_627:
        /*0178*/ 	.word	0x00000080


	//   ....[1]....
        /*017c*/ 	.word	0x000000c0


	//   ....[2]....
        /*0180*/ 	.word	0x00003180


	//   ....[3]....
        /*0184*/ 	.word	0x000031e0


	//----- nvinfo : EIATTR_MAX_THREADS
	.align		4
.L_628:
        /*0188*/ 	.byte	0x04, 0x05
        /*018a*/ 	.short	(.L_630 - .L_629)
.L_629:
        /*018c*/ 	.word	0x00000200
        /*0190*/ 	.word	0x00000001
        /*0194*/ 	.word	0x00000001


	//----- nvinfo : EIATTR_CRS_STACK_SIZE
	.align		4
.L_630:
        /*0198*/ 	.byte	0x04, 0x1e
        /*019a*/ 	.short	(.L_632 - .L_631)
.L_631:
        /*019c*/ 	.word	0x00000000


	//----- nvinfo : EIATTR_CBANK_PARAM_SIZE
	.align		4
.L_632:
        /*01a0*/ 	.byte	0x03, 0x19
        /*01a2*/ 	.short	0x0029


	//----- nvinfo : EIATTR_PARAM_CBANK
	.align		4
        /*01a4*/ 	.byte	0x04, 0x0a
        /*01a6*/ 	.short	(.L_634 - .L_633)
	.align		4
.L_633:
        /*01a8*/ 	.word	index@(.nv.constant0._ZN3cub18CUB_300001_SM_10006detail6reduce28DeviceReduceSingleTileKernelINS2_10policy_hubIljN4cuda3std3__44plusIlEEE10Policy1000EN6thrust24THRUST_300001_SM_1000_NS18transform_iteratorINSD_6detail14equal_to_valueIiEENSF_15normal_iteratorINSD_10device_ptrIiEEEEllEEPljS9_llNS7_10__identityEEEvT0_T1_T2_T3_T4_T6_)
        /*01ac*/ 	.short	0x0380
        /*01ae*/ 	.short	0x0029


	//----- nvinfo : EIATTR_SW_WAR
	.align		4
.L_634:
        /*01b0*/ 	.byte	0x04, 0x36
        /*01b2*/ 	.short	(.L_636 - .L_635)
.L_635:
        /*01b4*/ 	.word	0x00000008
.L_636:


//--------------------- .nv.info._ZN3cub18CUB_300001_SM_10006detail6reduce28DeviceReduceSingleTileKernelINS2_10policy_hubIiyN4cuda3std3__44plusIiEEE10Policy1000EPiSC_iS9_iiNS7_10__identityEEEvT0_T1_T2_T3_T4_T6_ --------------------------
	.section	.nv.info._ZN3cub18CUB_300001_SM_10006detail6reduce28DeviceReduceSingleTileKernelINS2_10policy_hubIiyN4cuda3std3__44plusIiEEE10Policy1000EPiSC_iS9_iiNS7_10__identityEEEvT0_T1_T2_T3_T4_T6_,"",@"SHT_CUDA_INFO"
	.sectionflags	@""
	.align	4


	//----- nvinfo : EIATTR_CUDA_API_VERSION
	.align		4
        /*0000*/ 	.byte	0x04, 0x37
        /*0002*/ 	.short	(.L_638 - .L_637)
.L_637:
        /*0004*/ 	.word	0x00000082


	//----- nvinfo : EIATTR_KPARAM_INFO
	.align		4
.L_638:
        /*0008*/ 	.byte	0x04, 0x17
        /*000a*/ 	.short	(.L_640 - .L_639)
.L_639:
        /*000c*/ 	.word	0x00000000
        /*0010*/ 	.short	0x0005
        /*0012*/ 	.short	0x001c
        /*0014*/ 	.byte	0x00, 0xf0, 0x05, 0x00


	//----- nvinfo : EIATTR_KPARAM_INFO
	.align		4
.L_640:
        /*0018*/ 	.byte	0x04, 0x17
        /*001a*/ 	.short	(.L_642 - .L_641)
.L_641:
        /*001c*/ 	.word	0x00000000
        /*0020*/ 	.short	0x0004
        /*0022*/ 	.short	0x0018
        /*0024*/ 	.byte	0x00, 0xf0, 0x11, 0x00


	//----- nvinfo : EIATTR_KPARAM_INFO
	.align		4
.L_642:
        /*0028*/ 	.byte	0x04, 0x17
        /*002a*/ 	.short	(.L_644 - .L_643)
.L_643:
        /*002c*/ 	.word	0x00000000
        /*0030*/ 	.short	0x0003
        /*0032*/ 	.short	0x0014
        /*0034*/ 	.byte	0x00, 0xf0, 0x05, 0x00


	//----- nvinfo : EIATTR_KPARAM_INFO
	.align		4
.L_644:
        /*0038*/ 	.byte	0x04, 0x17
        /*003a*/ 	.short	(.L_646 - .L_645)
.L_645:
        /*003c*/ 	.word	0x00000000
        /*0040*/ 	.short	0x0002
        /*0042*/ 	.short	0x0010
        /*0044*/ 	.byte	0x00, 0xf0, 0x11, 0x00


	//----- nvinfo : EIATTR_KPARAM_INFO
	.align		4
.L_646:
        /*0048*/ 	.byte	0x04, 0x17
        /*004a*/ 	.short	(.L_648 - .L_647)
.L_647:
        /*004c*/ 	.word	0x00000000
        /*0050*/ 	.short	0x0001
        /*0052*/ 	.short	0x0008
        /*0054*/ 	.byte	0x00, 0xf5, 0x21, 0x00


	//----- nvinfo : EIATTR_KPARAM_INFO
	.align		4
.L_648:
        /*0058*/ 	.byte	0x04, 0x17
        /*005a*/ 	.short	(.L_650 - .L_649)
.L_649:
        /*005c*/ 	.word	0x00000000
        /*0060*/ 	.short	0x0000
        /*0062*/ 	.short	0x0000
        /*0064*/ 	.byte	0x00, 0xf5, 0x21, 0x00


	//----- nvinfo : EIATTR_SPARSE_MMA_MASK
	.align		4
.L_650:
        /*0068*/ 	.byte	0x03, 0x50
        /*006a*/ 	.short	0x0000


	//----- nvinfo : EIATTR_MAXREG_COUNT
	.align		4
        /*006c*/ 	.byte	0x03, 0x1b
        /*006e*/ 	.short	0x00ff


	//----- nvinfo : EIATTR_NUM_BARRIERS
	.align		4
        /*0070*/ 	.byte	0x02, 0x4c
        /*0072*/ 	.byte	0x01
	.zero		1


	//----- nvinfo : EIATTR_MERCURY_ISA_VERSION
	.align		4
        /*0074*/ 	.byte	0x03, 0x5f
        /*0076*/ 	.short	0x0101


	//----- nvinfo : EIATTR_COOP_GROUP_MASK_REGIDS
	.align		4
        /*0078*/ 	.byte	0x04, 0x29
        /*007a*/ 	.short	(.L_652 - .L_651)


	//   ....[0]....
.L_651:
        /*007c*/ 	.word	0xffffffff


	//   ....[1]....
        /*0080*/ 	.word	0xffffffff


	//   ....[2]....
        /*0084*/ 	.word	0xffffffff


	//   ....[3]....
        /*0088*/ 	.word	0xffffffff


	//   ....[4]....
        /*008c*/ 	.word	0xffffffff


	//   ....[5]....
        /*0090*/ 	.word	0xffffffff


	//   ....[6]....
        /*0094*/ 	.word	0xffffffff


	//   ....[7]....
        /*0098*/ 	.word	0xffffffff


	//   ....[8]....
        /*009c*/ 	.word	0xffffffff


	//   ....[9]....
        /*00a0*/ 	.word	0xffffffff


	//   ....[10]....
        /*00a4*/ 	.word	0xffffffff


	//   ....[11]....
        /*00a8*/ 	.word	0xffffffff


	//   ....[12]....
        /*00ac*/ 	.word	0xffffffff


	//   ....[13]....
        /*00b0*/ 	.word	0xffffffff


	//   ....[14]....
        /*00b4*/ 	.word	0xffffffff


	//   ....[15]....
        /*00b8*/ 	.word	0xffffffff


	//   ....[16]....
        /*00bc*/ 	.word	0xffffffff


	//   ....[17]....
        /*00c0*/ 	.word	0xffffffff


	//   ....[18]....
        /*00c4*/ 	.word	0xffffffff


	//   ....[19]....
        /*00c8*/ 	.word	0xffffffff


	//   ....[20]....
        /*00cc*/ 	.word	0xffffffff


	//   ....[21]....
        /*00d0*/ 	.word	0xffffffff


	//   ....[22]....
        /*00d4*/ 	.word	0xffffffff


	//   ....[23]....
        /*00d8*/ 	.word	0xffffffff


	//   ....[24]....
        /*00dc*/ 	.word	0xffffffff


	//   ....[25]....
        /*00e0*/ 	.word	0xffffffff


	//   ....[26]....
        /*00e4*/ 	.word	0xffffffff


	//   ....[27]....
        /*00e8*/ 	.word	0xffffffff


	//   ....[28]....
        /*00ec*/ 	.word	0xffffffff


	//   ....[29]....
        /*00f0*/ 	.word	0xffffffff


	//----- nvinfo : EIATTR_COOP_GROUP_INSTR_OFFSETS
	.align		4
.L_652:
        /*00f4*/ 	.byte	0x04, 0x28
        /*00f6*/ 	.short	(.L_654 - .L_653)


	//   ....[0]....
.L_653:
        /*00f8*/ 	.word	0x00000890


	//   ....[1]....
        /*00fc*/ 	.word	0x000008f0


	//   ....[2]....
        /*0100*/ 	.word	0x00000940


	//   ....[3]....
        /*0104*/ 	.word	0x000009b0


	//   ....[4]....
        /*0108*/ 	.word	0x00000a10


	//   ....[5]....
        /*010c*/ 	.word	0x00000ba0


	//   ....[6]....
        /*0110*/ 	.word	0x00000c40


	//   ....[7]....
        /*0114*/ 	.word	0x00000cc0


	//   ....[8]....
        /*0118*/ 	.word	0x00000d20


	//   ....[9]....
        /*011c*/ 	.word	0x00000d60


	//   ....[10]....
        /*0120*/ 	.word	0x000019d0


	//   ....[11]....
        /*0124*/ 	.word	0x00001a30


	//   ....[12]....
        /*0128*/ 	.word	0x00001a90


	//   ....[13]....
        /*012c*/ 	.word	0x00001af0


	//   ....[14]....
        /*0130*/ 	.word	0x00001b50


	//   ....[15]....
        /*0134*/ 	.word	0x000023f0


	//   ....[16]....
        /*0138*/ 	.word	0x00002450


	//   ....[17]....
        /*013c*/ 	.word	0x000024a0


	//   ....[18]....
        /*0140*/ 	.word	0x00002510


	//   ....[19]....
        /*0144*/ 	.word	0x00002570


	//   ....[20]....
        /*0148*/ 	.word	0x00002700


	//   ....[21]....
        /*014c*/ 	.word	0x00002790


	//   ....[22]....
        /*0150*/ 	.word	0x000027e0


	//   ....[23]....
        /*0154*/ 	.word	0x00002850


	//   ....[24]....
        /*0158*/ 	.word	0x000028c0


	//   ....[25]....
        /*015c*/ 	.word	0x000036a0


	//   ....[26]....
        /*0160*/ 	.word	0x00003700


	//   ....[27]....
        /*0164*/ 	.word	0x00003760


	//   ....[28]....
        /*0168*/ 	.word	0x000037c0


	//   ....[29]....
        /*016c*/ 	.word	0x00003820


	//----- nvinfo : EIATTR_VRC_CTA_INIT_COUNT
	.align		4
.L_654:
        /*0170*/ 	.byte	0x02, 0x4a
	.zero		1
	.zero		1


	//----- nvinfo : EIATTR_EXIT_INSTR_OFFSETS
	.align		4
        /*0174*/ 	.byte	0x04, 0x1c
        /*0176*/ 	.short	(.L_656 - .L_655)


	//   ....[0]....
.L_655:
        /*0178*/ 	.word	0x00000080


	//   ....[1]....
        /*017c*/ 	.word	0x000000c0


	//   ....[2]....
        /*0180*/ 	.word	0x00003940


	//   ....[3]....
        /*0184*/ 	.word	0x00003990


	//----- nvinfo : EIATTR_MAX_THREADS
	.align		4
.L_656:
        /*0188*/ 	.byte	0x04, 0x05
        /*018a*/ 	.short	(.L_658 - .L_657)
.L_657:
        /*018c*/ 	.word	0x00000100
        /*0190*/ 	.word	0x00000001
        /*0194*/ 	.word	0x00000001


	//----- nvinfo : EIATTR_CRS_STACK_SIZE
	.align		4
.L_658:
        /*0198*/ 	.byte	0x04, 0x1e
        /*019a*/ 	.short	(.L_660 - .L_659)
.L_659:
        /*019c*/ 	.word	0x00000000


	//----- nvinfo : EIATTR_CBANK_PARAM_SIZE
	.align		4
.L_660:
        /*01a0*/ 	.byte	0x03, 0x19
        /*01a2*/ 	.short	0x001d


	//----- nvinfo : EIATTR_PARAM_CBANK
	.align		4
        /*01a4*/ 	.byte	0x04, 0x0a
        /*01a6*/ 	.short	(.L_662 - .L_661)
	.align		4
.L_661:
        /*01a8*/ 	.word	index@(.nv.constant0._ZN3cub18CUB_300001_SM_10006detail6reduce28DeviceReduceSingleTileKernelINS2_10policy_hubIiyN4cuda3std3__44plusIiEEE10Policy1000EPiSC_iS9_iiNS7_10__identityEEEvT0_T1_T2_T3_T4_T6_)
        /*01ac*/ 	.short	0x0380
        /*01ae*/ 	.short	0x001d


	//----- nvinfo : EIATTR_SW_WAR
	.align		4
.L_662:
        /*01b0*/ 	.byte	0x04, 0x36
        /*01b2*/ 	.short	(.L_664 - .L_663)
.L_663:
        /*01b4*/ 	.word	0x00000008
.L_664:


//--------------------- .nv.info._ZN3cub18CUB_300001_SM_10006detail6reduce18DeviceReduceKernelINS2_10policy_hubIiyN4cuda3std3__44plusIiEEE10Policy1000EN6thrust24THRUST_300001_SM_1000_NS6detail15normal_iteratorINSD_10device_ptrIiEEEEyS9_iNS7_10__identityEEEvT0_PT3_T1_NS0_13GridEvenShareISN_EET2_T4_ --------------------------
	.section	.nv.info._ZN3cub18CUB_300001_SM_10006detail6reduce18DeviceReduceKernelINS2_10policy_hubIiyN4cuda3std3__44plusIiEEE10Policy1000EN6thrust24THRUST_300001_SM_1000_NS6detail15normal_iteratorINSD_10device_ptrIiEEEEyS9_iNS7_10__identityEEEvT0_PT3_T1_NS0_13GridEvenShareISN_EET2_T4_,"",@"SHT_CUDA_INFO"
	.sectionflags	@""
	.align	4


	//----- nvinfo : EIATTR_CUDA_API_VERSION
	.align		4
        /*0000*/ 	.byte	0x04, 0x37
        /*0002*/ 	.short	(.L_666 - .L_665)
.L_665:
        /*0004*/ 	.word	0x00000082


	//----- nvinfo : EIATTR_KPARAM_INFO
	.align		4
.L_666:
        /*0008*/ 	.byte	0x04, 0x17
        /*000a*/ 	.short	(.L_668 - .L_667)
.L_667:
        /*000c*/ 	.word	0x00000000
        /*0010*/ 	.short	0x0005
        /*0012*/ 	.short	0x0061
        /*0014*/ 	.byte	0x00, 0xf0, 0x05, 0x00


	//----- nvinfo : EIATTR_KPARAM_INFO
	.align		4
.L_668:
        /*0018*/ 	.byte	0x04, 0x17
        /*001a*/ 	.short	(.L_670 - .L_669)
.L_669:
        /*001c*/ 	.word	0x00000000
        /*0020*/ 	.short	0x0004
        /*0022*/ 	.short	0x0060
        /*0024*/ 	.byte	0x00, 0xf0, 0x05, 0x00


	//----- nvinfo : EIATTR_KPARAM_INFO
	.align		4
.L_670:
        /*0028*/ 	.byte	0x04, 0x17
        /*002a*/ 	.short	(.L_672 - .L_671)
.L_671:
        /*002c*/ 	.word	0x00000000
        /*0030*/ 	.short	0x0003
        /*0032*/ 	.short	0x0018
        /*0034*/ 	.byte	0x00, 0xf0, 0x21, 0x01


	//----- nvinfo : EIATTR_KPARAM_INFO
	.align		4
.L_672:
        /*0038*/ 	.byte	0x04, 0x17
        /*003a*/ 	.short	(.L_674 - .L_673)
.L_673:
        /*003c*/ 	.word	0x00000000
        /*0040*/ 	.short	0x0002
        /*0042*/ 	.short	0x0010
        /*0044*/ 	.byte	0x00, 0xf0, 0x21, 0x00


	//----- nvinfo : EIATTR_KPARAM_INFO
	.align		4
.L_674:
        /*0048*/ 	.byte	0x04, 0x17
        /*004a*/ 	.short	(.L_676 - .L_675)
.L_675:
        /*004c*/ 	.word	0x00000000
        /*0050*/ 	.short	0x0001
        /*0052*/ 	.short	0x0008
        /*0054*/ 	.byte	0x00, 0xf5, 0x21, 0x00


	//----- nvinfo : EIATTR_KPARAM_INFO
	.align		4
.L_676:
        /*0058*/ 	.byte	0x04, 0x17
        /*005a*/ 	.short	(.L_678 - .L_677)
.L_677:
        /*005c*/ 	.word	0x00000000
        /*0060*/ 	.short	0x0000
        /*0062*/ 	.short	0x0000
        /*0064*/ 	.byte	0x00, 0xf0, 0x21, 0x00


	//----- nvinfo : EIATTR_SPARSE_MMA_MASK
	.align		4
.L_678:
        /*0068*/ 	.byte	0x03, 0x50
        /*006a*/ 	.short	0x0000


	//----- nvinfo : EIATTR_MAXREG_COUNT
	.align		4
        /*006c*/ 	.byte	0x03, 0x1b
        /*006e*/ 	.short	0x00ff


	//----- nvinfo : EIATTR_NUM_BARRIERS
	.align		4
        /*0070*/ 	.byte	0x02, 0x4c
        /*0072*/ 	.byte	0x01
	.zero		1


	//----- nvinfo : EIATTR_MERCURY_ISA_VERSION
	.align		4
        /*0074*/ 	.byte	0x03, 0x5f
        /*0076*/ 	.short	0x0101


	//----- nvinfo : EIATTR_COOP_GROUP_MASK_REGIDS
	.align		4
        /*0078*/ 	.byte	0x04, 0x29
        /*007a*/ 	.short	(.L_680 - .L_679)


	//   ....[0]....
.L_679:
        /*007c*/ 	.word	0xffffffff


	//   ....[1]....
        /*0080*/ 	.word	0xffffffff


	//   ....[2]....
        /*0084*/ 	.word	0xffffffff


	//   ....[3]....
        /*0088*/ 	.word	0xffffffff


	//   ....[4]....
        /*008c*/ 	.word	0xffffffff


	//   ....[5]....
        /*0090*/ 	.word	0xffffffff


	//   ....[6]....
        /*0094*/ 	.word	0xffffffff


	//   ....[7]....
        /*0098*/ 	.word	0xffffffff


	//   ....[8]....
        /*009c*/ 	.word	0xffffffff


	//   ....[9]....
        /*00a0*/ 	.word	0xffffffff


	//   ....[10]....
        /*00a4*/ 	.word	0xffffffff


	//   ....[11]....
        /*00a8*/ 	.word	0xffffffff


	//   ....[12]....
        /*00ac*/ 	.word	0xffffffff


	//   ....[13]....
        /*00b0*/ 	.word	0xffffffff


	//   ....[14]....
        /*00b4*/ 	.word	0xffffffff


	//----- nvinfo : EIATTR_COOP_GROUP_INSTR_OFFSETS
	.align		4
.L_680:
        /*00b8*/ 	.byte	0x04, 0x28
        /*00ba*/ 	.short	(.L_682 - .L_681)


	//   ....[0]....
.L_681:
        /*00bc*/ 	.word	0x000008e0


	//   ....[1]....
        /*00c0*/ 	.word	0x00000940


	//   ....[2]....
        /*00c4*/ 	.word	0x000009a0


	//   ....[3]....
        /*00c8*/ 	.word	0x00000a00


	//   ....[4]....
        /*00cc*/ 	.word	0x00000a60


	//   ....[5]....
        /*00d0*/ 	.word	0x00000bf0


	//   ....[6]....
        /*00d4*/ 	.word	0x00000c90


	//   ....[7]....
        /*00d8*/ 	.word	0x00000d10


	//   ....[8]....
        /*00dc*/ 	.word	0x00000d70


	//   ....[9]....
        /*00e0*/ 	.word	0x00000db0


	//   ....[10]....
        /*00e4*/ 	.word	0x00001db0


	//   ....[11]....
        /*00e8*/ 	.word	0x00001e10


	//   ....[12]....
        /*00ec*/ 	.word	0x00001e70


	//   ....[13]....
        /*00f0*/ 	.word	0x00001ed0


	//   ....[14]....
        /*00f4*/ 	.word	0x00001f30


	//----- nvinfo : EIATTR_VRC_CTA_INIT_COUNT
	.align		4
.L_682:
        /*00f8*/ 	.byte	0x02, 0x4a
	.zero		1
	.zero		1


	//----- nvinfo : EIATTR_EXIT_INSTR_OFFSETS
	.align		4
        /*00fc*/ 	.byte	0x04, 0x1c
        /*00fe*/ 	.short	(.L_684 - .L_683)


	//   ....[0]....
.L_683:
        /*0100*/ 	.word	0x00002050


	//   ....[1]....
        /*0104*/ 	.word	0x000020b0


	//----- nvinfo : EIATTR_MAX_THREADS
	.align		4
.L_684:
        /*0108*/ 	.byte	0x04, 0x05
        /*010a*/ 	.short	(.L_686 - .L_685)
.L_685:
        /*010c*/ 	.word	0x00000100
        /*0110*/ 	.word	0x00000001
        /*0114*/ 	.word	0x00000001


	//----- nvinfo : EIATTR_CRS_STACK_SIZE
	.align		4
.L_686:
        /*0118*/ 	.byte	0x04, 0x1e
        /*011a*/ 	.short	(.L_688 - .L_687)
.L_687:
        /*011c*/ 	.word	0x00000000


	//----- nvinfo : EIATTR_CBANK_PARAM_SIZE
	.align		4
.L_688:
        /*0120*/ 	.byte	0x03, 0x19
        /*0122*/ 	.short	0x0062


	//----- nvinfo : EIATTR_PARAM_CBANK
	.align		4
        /*0124*/ 	.byte	0x04, 0x0a
        /*0126*/ 	.short	(.L_690 - .L_689)
	.align		4
.L_689:
        /*0128*/ 	.word	index@(.nv.constant0._ZN3cub18CUB_300001_SM_10006detail6reduce18DeviceReduceKernelINS2_10policy_hubIiyN4cuda3std3__44plusIiEEE10Policy1000EN6thrust24THRUST_300001_SM_1000_NS6detail15normal_iteratorINSD_10device_ptrIiEEEEyS9_iNS7_10__identityEEEvT0_PT3_T1_NS0_13GridEvenShareISN_EET2_T4_)
        /*012c*/ 	.short	0x0380
        /*012e*/ 	.short	0x0062


	//----- nvinfo : EIATTR_SW_WAR
	.align		4
.L_690:
        /*0130*/ 	.byte	0x04, 0x36
        /*0132*/ 	.short	(.L_692 - .L_691)
.L_691:
        /*0134*/ 	.word	0x00000008
.L_692:


//--------------------- .nv.info._ZN3cub18CUB_300001_SM_10006detail6reduce28DeviceReduceSingleTileKernelINS2_10policy_hubIiyN4cuda3std3__44plusIiEEE10Policy1000EN6thrust24THRUST_300001_SM_1000_NS6detail15normal_iteratorINSD_10device_ptrIiEEEEPiyS9_iiNS7_10__identityEEEvT0_T1_T2_T3_T4_T6_ --------------------------
	.section	.nv.info._ZN3cub18CUB_300001_SM_10006detail6reduce28DeviceReduceSingleTileKernelINS2_10policy_hubIiyN4cuda3std3__44plusIiEEE10Policy1000EN6thrust24THRUST_300001_SM_1000_NS6detail15normal_iteratorINSD_10device_ptrIiEEEEPiyS9_iiNS7_10__identityEEEvT0_T1_T2_T3_T4_T6_,"",@"SHT_CUDA_INFO"
	.sectionflags	@""
	.align	4


	//----- nvinfo : EIATTR_CUDA_API_VERSION
	.align		4
        /*0000*/ 	.byte	0x04, 0x37
        /*0002*/ 	.short	(.L_694 - .L_693)
.L_693:
        /*0004*/ 	.word	0x00000082


	//----- nvinfo : EIATTR_KPARAM_INFO
	.align		4
.L_694:
        /*0008*/ 	.byte	0x04, 0x17
        /*000a*/ 	.short	(.L_696 - .L_695)
.L_695:
        /*000c*/ 	.word	0x00000000
        /*0010*/ 	.short	0x0005
        /*0012*/ 	.short	0x0020
        /*0014*/ 	.byte	0x00, 0xf0, 0x05, 0x00


	//----- nvinfo : EIATTR_KPARAM_INFO
	.align		4
.L_696:
        /*0018*/ 	.byte	0x04, 0x17
        /*001a*/ 	.short	(.L_698 - .L_697)
.L_697:
        /*001c*/ 	.word	0x00000000
        /*0020*/ 	.short	0x0004
        /*0022*/ 	.short	0x001c
        /*0024*/ 	.byte	0x00, 0xf0, 0x11, 0x00


	//----- nvinfo : EIATTR_KPARAM_INFO
	.align		4
.L_698:
        /*0028*/ 	.byte	0x04, 0x17
        /*002a*/ 	.short	(.L_700 - .L_699)
.L_699:
        /*002c*/ 	.word	0x00000000
        /*0030*/ 	.short	0x0003
        /*0032*/ 	.short	0x0018
        /*0034*/ 	.byte	0x00, 0xf0, 0x05, 0x00


	//----- nvinfo : EIATTR_KPARAM_INFO
	.align		4
.L_700:
        /*0038*/ 	.byte	0x04, 0x17
        /*003a*/ 	.short	(.L_702 - .L_701)
.L_701:
        /*003c*/ 	.word	0x00000000
        /*0040*/ 	.short	0x0002
        /*0042*/ 	.short	0x0010
        /*0044*/ 	.byte	0x00, 0xf0, 0x21, 0x00


	//----- nvinfo : EIATTR_KPARAM_INFO
	.align		4
.L_702:
        /*0048*/ 	.byte	0x04, 0x17
        /*004a*/ 	.short	(.L_704 - .L_703)
.L_703:
        /*004c*/ 	.word	0x00000000
        /*0050*/ 	.short	0x0001
        /*0052*/ 	.short	0x0008
        /*0054*/ 	.byte	0x00, 0xf5, 0x21, 0x00


	//----- nvinfo : EIATTR_KPARAM_INFO
	.align		4
.L_704:
        /*0058*/ 	.byte	0x04, 0x17
        /*005a*/ 	.short	(.L_706 - .L_705)
.L_705:
        /*005c*/ 	.word	0x00000000
        /*0060*/ 	.short	0x0000
        /*0062*/ 	.short	0x0000
        /*0064*/ 	.byte	0x00, 0xf0, 0x21, 0x00


	//----- nvinfo : EIATTR_SPARSE_MMA_MASK
	.align		4
.L_706:
        /*0068*/ 	.byte	0x03, 0x50
        /*006a*/ 	.short	0x0000


	//----- nvinfo : EIATTR_MAXREG_COUNT
	.align		4
        /*006c*/ 	.byte	0x03, 0x1b
        /*006e*/ 	.short	0x00ff


	//----- nvinfo : EIATTR_NUM_BARRIERS
	.align		4
        /*0070*/ 	.byte	0x02, 0x4c
        /*0072*/ 	.byte	0x01
	.zero		1


	//----- nvinfo : EIATTR_MERCURY_ISA_VERSION
	.align		4
        /*0074*/ 	.byte	0x03, 0x5f
        /*0076*/ 	.short	0x0101


	//----- nvinfo : EIATTR_COOP_GROUP_MASK_REGIDS
	.align		4
        /*0078*/ 	.byte	0x04, 0x29
        /*007a*/ 	.short	(.L_708 - .L_707)


	//   ....[0]....
.L_707:
        /*007c*/ 	.word	0xffffffff


	//   ....[1]....
        /*0080*/ 	.word	0xffffffff


	//   ....[2]....
        /*0084*/ 	.word	0xffffffff


	//   ....[3]....
        /*0088*/ 	.word	0xffffffff


	//   ....[4]....
        /*008c*/ 	.word	0xffffffff


	//   ....[5]....
        /*0090*/ 	.word	0xffffffff


	//   ....[6]....
        /*0094*/ 	.word	0xffffffff


	//   ....[7]....
        /*0098*/ 	.word	0xffffffff


	//   ....[8]....
        /*009c*/ 	.word	0xffffffff


	//   ....[9]....
        /*00a0*/ 	.word	0xffffffff


	//   ....[10]....
        /*00a4*/ 	.word	0xffffffff


	//   ....[11]....
        /*00a8*/ 	.word	0xffffffff


	//   ....[12]....
        /*00ac*/ 	.word	0xffffffff


	//   ....[13]....
        /*00b0*/ 	.word	0xffffffff


	//   ....[14]....
        /*00b4*/ 	.word	0xffffffff


	//----- nvinfo : EIATTR_COOP_GROUP_INSTR_OFFSETS
	.align		4
.L_708:
        /*00b8*/ 	.byte	0x04, 0x28
        /*00ba*/ 	.short	(.L_710 - .L_709)


	//   ....[0]....
.L_709:
        /*00bc*/ 	.word	0x00000850


	//   ....[1]....
        /*00c0*/ 	.word	0x000008b0


	//   ....[2]....
        /*00c4*/ 	.word	0x00000910


	//   ....[3]....
        /*00c8*/ 	.word	0x00000970


	//   ....[4]....
        /*00cc*/ 	.word	0x000009d0


	//   ....[5]....
        /*00d0*/ 	.word	0x00000b60


	//   ....[6]....
        /*00d4*/ 	.word	0x00000c00


	//   ....[7]....
        /*00d8*/ 	.word	0x00000c80


	//   ....[8]....
        /*00dc*/ 	.word	0x00000ce0


	//   ....[9]....
        /*00e0*/ 	.word	0x00000d20


	//   ....[10]....
        /*00e4*/ 	.word	0x00001b90


	//   ....[11]....
        /*00e8*/ 	.word	0x00001bf0


	//   ....[12]....
        /*00ec*/ 	.word	0x00001c50


	//   ....[13]....
        /*00f0*/ 	.word	0x00001cb0


	//   ....[14]....
        /*00f4*/ 	.word	0x00001d10


	//----- nvinfo : EIATTR_VRC_CTA_INIT_COUNT
	.align		4
.L_710:
        /*00f8*/ 	.byte	0x02, 0x4a
	.zero		1
	.zero		1


	//----- nvinfo : EIATTR_EXIT_INSTR_OFFSETS
	.align		4
        /*00fc*/ 	.byte	0x04, 0x1c
        /*00fe*/ 	.short	(.L_712 - .L_711)


	//   ....[0]....
.L_711:
        /*0100*/ 	.word	0x000000a0


	//   ....[1]....
        /*0104*/ 	.word	0x000000e0


	//   ....[2]....
        /*0108*/ 	.word	0x00001e20


	//   ....[3]....
        /*010c*/ 	.word	0x00001e70


	//----- nvinfo : EIATTR_MAX_THREADS
	.align		4
.L_712:
        /*0110*/ 	.byte	0x04, 0x05
        /*0112*/ 	.short	(.L_714 - .L_713)
.L_713:
        /*0114*/ 	.word	0x00000100
        /*0118*/ 	.word	0x00000001
        /*011c*/ 	.word	0x00000001


	//----- nvinfo : EIATTR_CRS_STACK_SIZE
	.align		4
.L_714:
        /*0120*/ 	.byte	0x04, 0x1e
        /*0122*/ 	.short	(.L_716 - .L_715)
.L_715:
        /*0124*/ 	.word	0x00000000


	//----- nvinfo : EIATTR_CBANK_PARAM_SIZE
	.align		4
.L_716:
        /*0128*/ 	.byte	0x03, 0x19
        /*012a*/ 	.short	0x0021


	//----- nvinfo : EIATTR_PARAM_CBANK
	.align		4
        /*012c*/ 	.byte	0x04, 0x0a
        /*012e*/ 	.short	(.L_718 - .L_717)
	.align		4
.L_717:
        /*0130*/ 	.word	index@(.nv.constant0._ZN3cub18CUB_300001_SM_10006detail6reduce28DeviceReduceSingleTileKernelINS2_10policy_hubIiyN4cuda3std3__44plusIiEEE10Policy1000EN6thrust24THRUST_300001_SM_1000_NS6detail15normal_iteratorINSD_10device_ptrIiEEEEPiyS9_iiNS7_10__identityEEEvT0_T1_T2_T3_T4_T6_)
        /*0134*/ 	.short	0x0380
        /*0136*/ 	.short	0x0021


	//----- nvinfo : EIATTR_SW_WAR
	.align		4
.L_718:
        /*0138*/ 	.byte	0x04, 0x36
        /*013a*/ 	.short	(.L_720 - .L_719)
.L_719:
        /*013c*/ 	.word	0x00000008
.L_720:


//--------------------- .nv.info._ZN3cub18CUB_300001_SM_10006detail6reduce28DeviceReduceSingleTileKernelINS2_10policy_hubIijN4cuda3std3__44plusIiEEE10Policy1000EPiSC_iS9_iiNS7_10__identityEEEvT0_T1_T2_T3_T4_T6_ --------------------------
	.section	.nv.info._ZN3cub18CUB_300001_SM_10006detail6reduce28DeviceReduceSingleTileKernelINS2_10policy_hubIijN4cuda3std3__44plusIiEEE10Policy1000EPiSC_iS9_iiNS7_10__identityEEEvT0_T1_T2_T3_T4_T6_,"",@"SHT_CUDA_INFO"
	.sectionflags	@""
	.align	4


	//----- nvinfo : EIATTR_CUDA_API_VERSION
	.align		4
        /*0000*/ 	.byte	0x04, 0x37
        /*0002*/ 	.short	(.L_722 - .L_721)
.L_721:
        /*0004*/ 	.word	0x00000082


	//----- nvinfo : EIATTR_KPARAM_INFO
	.align		4
.L_722:
        /*0008*/ 	.byte	0x04, 0x17
        /*000a*/ 	.short	(.L_724 - .L_723)
.L_723:
        /*000c*/ 	.word	0x00000000
        /*0010*/ 	.short	0x0005
        /*0012*/ 	.short	0x001c
        /*0014*/ 	.byte	0x00, 0xf0, 0x05, 0x00


	//----- nvinfo : EIATTR_KPARAM_INFO
	.align		4
.L_724:
        /*0018*/ 	.byte	0x04, 0x17
        /*001a*/ 	.short	(.L_726 - .L_725)
.L_725:
        /*001c*/ 	.word	0x00000000
        /*0020*/ 	.short	0x0004
        /*0022*/ 	.short	0x0018
        /*0024*/ 	.byte	0x00, 0xf0, 0x11, 0x00


	//----- nvinfo : EIATTR_KPARAM_INFO
	.align		4
.L_726:
        /*0028*/ 	.byte	0x04, 0x17
        /*002a*/ 	.short	(.L_728 - .L_727)
.L_727:
        /*002c*/ 	.word	0x00000000
        /*0030*/ 	.short	0x0003
        /*0032*/ 	.short	0x0014
        /*0034*/ 	.byte	0x00, 0xf0, 0x05, 0x00


	//----- nvinfo : EIATTR_KPARAM_INFO
	.align		4
.L_728:
        /*0038*/ 	.byte	0x04, 0x17
        /*003a*/ 	.short	(.L_730 - .L_729)
.L_729:
        /*003c*/ 	.word	0x00000000
        /*0040*/ 	.short	0x0002
        /*0042*/ 	.short	0x0010
        /*0044*/ 	.byte	0x00, 0xf0, 0x11, 0x00


	//----- nvinfo : EIATTR_KPARAM_INFO
	.align		4
.L_730:
        /*0048*/ 	.byte	0x04, 0x17
        /*004a*/ 	.short	(.L_732 - .L_731)
.L_731:
        /*004c*/ 	.word	0x00000000
        /*0050*/ 	.short	0x0001
        /*0052*/ 	.short	0x0008
        /*0054*/ 	.byte	0x00, 0xf5, 0x21, 0x00


	//----- nvinfo : EIATTR_KPARAM_INFO
	.align		4
.L_732:
        /*0058*/ 	.byte	0x04, 0x17
        /*005a*/ 	.short	(.L_734 - .L_733)
.L_733:
        /*005c*/ 	.word	0x00000000
        /*0060*/ 	.short	0x0000
        /*0062*/ 	.short	0x0000
        /*0064*/ 	.byte	0x00, 0xf5, 0x21, 0x00


	//----- nvinfo : EIATTR_SPARSE_MMA_MASK
	.align		4
.L_734:
        /*0068*/ 	.byte	0x03, 0x50
        /*006a*/ 	.short	0x0000


	//----- nvinfo : EIATTR_MAXREG_COUNT
	.align		4
        /*006c*/ 	.byte	0x03, 0x1b
        /*006e*/ 	.short	0x00ff


	//----- nvinfo : EIATTR_NUM_BARRIERS
	.align		4
        /*0070*/ 	.byte	0x02, 0x4c
        /*0072*/ 	.byte	0x01
	.zero		1


	//----- nvinfo : EIATTR_MERCURY_ISA_VERSION
	.align		4
        /*0074*/ 	.byte	0x03, 0x5f
        /*0076*/ 	.short	0x0101


	//----- nvinfo : EIATTR_COOP_GROUP_MASK_REGIDS
	.align		4
        /*0078*/ 	.byte	0x04, 0x29
        /*007a*/ 	.short	(.L_736 - .L_735)


	//   ....[0]....
.L_735:
        /*007c*/ 	.word	0xffffffff


	//   ....[1]....
        /*0080*/ 	.word	0xffffffff


	//   ....[2]....
        /*0084*/ 	.word	0xffffffff


	//   ....[3]....
        /*0088*/ 	.word	0xffffffff


	//   ....[4]....
        /*008c*/ 	.word	0xffffffff


	//   ....[5]....
        /*0090*/ 	.word	0xffffffff


	//   ....[6]....
        /*0094*/ 	.word	0xffffffff


	//   ....[7]....
        /*0098*/ 	.word	0xffffffff


	//   ....[8]....
        /*009c*/ 	.word	0xffffffff


	//   ....[9]....
        /*00a0*/ 	.word	0xffffffff


	//   ....[10]....
        /*00a4*/ 	.word	0xffffffff


	//   ....[11]....
        /*00a8*/ 	.word	0xffffffff


	//   ....[12]....
        /*00ac*/ 	.word	0xffffffff


	//   ....[13]....
        /*00b0*/ 	.word	0xffffffff


	//   ....[14]....
        /*00b4*/ 	.word	0xffffffff


	//   ....[15]....
        /*00b8*/ 	.word	0xffffffff


	//   ....[16]....
        /*00bc*/ 	.word	0xffffffff


	//   ....[17]....
        /*00c0*/ 	.word	0xffffffff


	//   ....[18]....
        /*00c4*/ 	.word	0xffffffff


	//   ....[19]....
        /*00c8*/ 	.word	0xffffffff


	//   ....[20]....
        /*00cc*/ 	.word	0xffffffff


	//   ....[21]....
        /*00d0*/ 	.word	0xffffffff


	//   ....[22]....
        /*00d4*/ 	.word	0xffffffff


	//   ....[23]....
        /*00d8*/ 	.word	0xffffffff


	//   ....[24]....
        /*00dc*/ 	.word	0xffffffff


	//   ....[25]....
        /*00e0*/ 	.word	0xffffffff


	//   ....[26]....
        /*00e4*/ 	.word	0xffffffff


	//   ....[27]....
        /*00e8*/ 	.word	0xffffffff


	//   ....[28]....
        /*00ec*/ 	.word	0xffffffff


	//   ....[29]....
        /*00f0*/ 	.word	0xffffffff


	//----- nvinfo : EIATTR_COOP_GROUP_INSTR_OFFSETS
	.align		4
.L_736:
        /*00f4*/ 	.byte	0x04, 0x28
        /*00f6*/ 	.short	(.L_738 - .L_737)


	//   ....[0]....
.L_737:
        /*00f8*/ 	.word	0x00000890


	//   ....[1]....
        /*00fc*/ 	.word	0x000008f0


	//   ....[2]....
        /*0100*/ 	.word	0x00000940


	//   ....[3]....
        /*0104*/ 	.word	0x000009b0


	//   ....[4]....
        /*0108*/ 	.word	0x00000a10


	//   ....[5]....
        /*010c*/ 	.word	0x00000ba0


	//   ....[6]....
        /*0110*/ 	.word	0x00000c40


	//   ....[7]....
        /*0114*/ 	.word	0x00000cc0


	//   ....[8]....
        /*0118*/ 	.word	0x00000d20


	//   ....[9]....
        /*011c*/ 	.word	0x00000d60


	//   ....[10]....
        /*0120*/ 	.word	0x000019d0


	//   ....[11]....
        /*0124*/ 	.word	0x00001a30


	//   ....[12]....
        /*0128*/ 	.word	0x00001a90


	//   ....[13]....
        /*012c*/ 	.word	0x00001af0


	//   ....[14]....
        /*0130*/ 	.word	0x00001b50


	//   ....[15]....
        /*0134*/ 	.word	0x000023f0


	//   ....[16]....
        /*0138*/ 	.word	0x00002450


	//   ....[17]....
        /*013c*/ 	.word	0x000024a0


	//   ....[18]....
        /*0140*/ 	.word	0x00002510


	//   ....[19]....
        /*0144*/ 	.word	0x00002570


	//   ....[20]....
        /*0148*/ 	.word	0x00002700


	//   ....[21]....
        /*014c*/ 	.word	0x00002790


	//   ....[22]....
        /*0150*/ 	.word	0x000027e0


	//   ....[23]....
        /*0154*/ 	.word	0x00002850


	//   ....[24]....
        /*0158*/ 	.word	0x000028c0


	//   ....[25]....
        /*015c*/ 	.word	0x000036a0


	//   ....[26]....
        /*0160*/ 	.word	0x00003700


	//   ....[27]....
        /*0164*/ 	.word	0x00003760


	//   ....[28]....
        /*0168*/ 	.word	0x000037c0


	//   ....[29]....
        /*016c*/ 	.word	0x00003820


	//----- nvinfo : EIATTR_VRC_CTA_INIT_COUNT
	.align		4
.L_738:
        /*0170*/ 	.byte	0x02, 0x4a
	.zero		1
	.zero		1


	//----- nvinfo : EIATTR_EXIT_INSTR_OFFSETS
	.align		4
        /*0174*/ 	.byte	0x04, 0x1c
        /*0176*/ 	.short	(.L_740 - .L_739)


	//   ....[0]....
.L_739:
        /*0178*/ 	.word	0x00000080


	//   ....[1]....
        /*017c*/ 	.word	0x000000c0


	//   ....[2]....
        /*0180*/ 	.word	0x00003940


	//   ....[3]....
        /*0184*/ 	.word	0x00003990


	//----- nvinfo : EIATTR_MAX_THREADS
	.align		4
.L_740:
        /*0188*/ 	.byte	0x04, 0x05
        /*018a*/ 	.short	(.L_742 - .L_741)
.L_741:
        /*018c*/ 	.word	0x00000100
        /*0190*/ 	.word	0x00000001
        /*0194*/ 	.word	0x00000001


	//----- nvinfo : EIATTR_CRS_STACK_SIZE
	.align		4
.L_742:
        /*0198*/ 	.byte	0x04, 0x1e
        /*019a*/ 	.short	(.L_744 - .L_743)
.L_743:
        /*019c*/ 	.word	0x00000000


	//----- nvinfo : EIATTR_CBANK_PARAM_SIZE
	.align		4
.L_744:
        /*01a0*/ 	.byte	0x03, 0x19
        /*01a2*/ 	.short	0x001d


	//----- nvinfo : EIATTR_PARAM_CBANK
	.align		4
        /*01a4*/ 	.byte	0x04, 0x0a
        /*01a6*/ 	.short	(.L_746 - .L_745)
	.align		4
.L_745:
        /*01a8*/ 	.word	index@(.nv.constant0._ZN3cub18CUB_300001_SM_10006detail6reduce28DeviceReduceSingleTileKernelINS2_10policy_hubIijN4cuda3std3__44plusIiEEE10Policy1000EPiSC_iS9_iiNS7_10__identityEEEvT0_T1_T2_T3_T4_T6_)
        /*01ac*/ 	.short	0x0380
        /*01ae*/ 	.short	0x001d


	//----- nvinfo : EIATTR_SW_WAR
	.align		4
.L_746:
        /*01b0*/ 	.byte	0x04, 0x36
        /*01b2*/ 	.short	(.L_748 - .L_747)
.L_747:
        /*01b4*/ 	.word	0x00000008
.L_748:


//--------------------- .nv.info._ZN3cub18CUB_300001_SM_10006detail6reduce18DeviceReduceKernelINS2_10policy_hubIijN4cuda3std3__44plusIiEEE10Policy1000EN6thrust24THRUST_300001_SM_1000_NS6detail15normal_iteratorINSD_10device_ptrIiEEEEjS9_iNS7_10__identityEEEvT0_PT3_T1_NS0_13GridEvenShareISN_EET2_T4_ --------------------------
	.section	.nv.info._ZN3cub18CUB_300001_SM_10006detail6reduce18DeviceReduceKernelINS2_10policy_hubIijN4cuda3std3__44plusIiEEE10Policy1000EN6thrust24THRUST_300001_SM_1000_NS6detail15normal_iteratorINSD_10device_ptrIiEEEEjS9_iNS7_10__identityEEEvT0_PT3_T1_NS0_13GridEvenShareISN_EET2_T4_,"",@"SHT_CUDA_INFO"
	.sectionflags	@""
	.align	4


	//----- nvinfo : EIATTR_CUDA_API_VERSION
	.align		4
        /*0000*/ 	.byte	0x04, 0x37
        /*0002*/ 	.short	(.L_750 - .L_749)
.L_749:
        /*0004*/ 	.word	0x00000082


	//----- nvinfo : EIATTR_KPARAM_INFO
	.align		4
.L_750:
        /*0008*/ 	.byte	0x04, 0x17
        /*000a*/ 	.short	(.L_752 - .L_751)
.L_751:
        /*000c*/ 	.word	0x00000000
        /*0010*/ 	.short	0x0005
        /*0012*/ 	.short	0x003d
        /*0014*/ 	.byte	0x00, 0xf0, 0x05, 0x00


	//----- nvinfo : EIATTR_KPARAM_INFO
	.align		4
.L_752:
        /*0018*/ 	.byte	0x04, 0x17
        /*001a*/ 	.short	(.L_754 - .L_753)
.L_753:
        /*001c*/ 	.word	0x00000000
        /*0020*/ 	.short	0x0004
        /*0022*/ 	.short	0x003c
        /*0024*/ 	.byte	0x00, 0xf0, 0x05, 0x00


	//----- nvinfo : EIATTR_KPARAM_INFO
	.align		4
.L_754:
        /*0028*/ 	.byte	0x04, 0x17
        /*002a*/ 	.short	(.L_756 - .L_755)
.L_755:
        /*002c*/ 	.word	0x00000000
        /*0030*/ 	.short	0x0003
        /*0032*/ 	.short	0x0014
        /*0034*/ 	.byte	0x00, 0xf0, 0xa1, 0x00


	//----- nvinfo : EIATTR_KPARAM_INFO
	.align		4
.L_756:
        /*0038*/ 	.byte	0x04, 0x17
        /*003a*/ 	.short	(.L_758 - .L_757)
.L_757:
        /*003c*/ 	.word	0x00000000
        /*0040*/ 	.short	0x0002
        /*0042*/ 	.short	0x0010
        /*0044*/ 	.byte	0x00, 0xf0, 0x11, 0x00


	//----- nvinfo : EIATTR_KPARAM_INFO
	.align		4
.L_758:
        /*0048*/ 	.byte	0x04, 0x17
        /*004a*/ 	.short	(.L_760 - .L_759)
.L_759:
        /*004c*/ 	.word	0x00000000
        /*0050*/ 	.short	0x0001
        /*0052*/ 	.short	0x0008
        /*0054*/ 	.byte	0x00, 0xf5, 0x21, 0x00


	//----- nvinfo : EIATTR_KPARAM_INFO
	.align		4
.L_760:
        /*0058*/ 	.byte	0x04, 0x17
        /*005a*/ 	.short	(.L_762 - .L_761)
.L_761:
        /*005c*/ 	.word	0x00000000
        /*0060*/ 	.short	0x0000
        /*0062*/ 	.short	0x0000
        /*0064*/ 	.byte	0x00, 0xf0, 0x21, 0x00


	//----- nvinfo : EIATTR_SPARSE_MMA_MASK
	.align		4
.L_762:
        /*0068*/ 	.byte	0x03, 0x50
        /*006a*/ 	.short	0x0000


	//----- nvinfo : EIATTR_MAXREG_COUNT
	.align		4
        /*006c*/ 	.byte	0x03, 0x1b
        /*006e*/ 	.short	0x00ff


	//----- nvinfo : EIATTR_NUM_BARRIERS
	.align		4
        /*0070*/ 	.byte	0x02, 0x4c
        /*0072*/ 	.byte	0x01
	.zero		1


	//----- nvinfo : EIATTR_MERCURY_ISA_VERSION
	.align		4
        /*0074*/ 	.byte	0x03, 0x5f
        /*0076*/ 	.short	0x0101


	//----- nvinfo : EIATTR_COOP_GROUP_MASK_REGIDS
	.align		4
        /*0078*/ 	.byte	0x04, 0x29
        /*007a*/ 	.short	(.L_764 - .L_763)


	//   ....[0]....
.L_763:
        /*007c*/ 	.word	0xffffffff


	//   ....[1]....
        /*0080*/ 	.word	0xffffffff


	//   ....[2]....
        /*0084*/ 	.word	0xffffffff


	//   ....[3]....
        /*0088*/ 	.word	0xffffffff


	//   ....[4]....
        /*008c*/ 	.word	0xffffffff


	//   ....[5]....
        /*0090*/ 	.word	0xffffffff


	//   ....[6]....
        /*0094*/ 	.word	0xffffffff


	//   ....[7]....
        /*0098*/ 	.word	0xffffffff


	//   ....[8]....
        /*009c*/ 	.word	0xffffffff


	//   ....[9]....
        /*00a0*/ 	.word	0xffffffff


	//   ....[10]....
        /*00a4*/ 	.word	0xffffffff


	//   ....[11]....
        /*00a8*/ 	.word	0xffffffff


	//   ....[12]....
        /*00ac*/ 	.word	0xffffffff


	//   ....[13]....
        /*00b0*/ 	.word	0xffffffff


	//   ....[14]....
        /*00b4*/ 	.word	0xffffffff


	//----- nvinfo : EIATTR_COOP_GROUP_INSTR_OFFSETS
	.align		4
.L_764:
        /*00b8*/ 	.byte	0x04, 0x28
        /*00ba*/ 	.short	(.L_766 - .L_765)


	//   ....[0]....
.L_765:
        /*00bc*/ 	.word	0x00000b10


	//   ....[1]....
        /*00c0*/ 	.word	0x00000b70


	//   ....[2]....
        /*00c4*/ 	.word	0x00000bd0


	//   ....[3]....
        /*00c8*/ 	.word	0x00000c30


	//   ....[4]....
        /*00cc*/ 	.word	0x00000c90


	//   ....[5]....
        /*00d0*/ 	.word	0x00000e20


	//   ....[6]....
        /*00d4*/ 	.word	0x00000ec0


	//   ....[7]....
        /*00d8*/ 	.word	0x00000f20


	//   ....[8]....
        /*00dc*/ 	.word	0x00000f80


	//   ....[9]....
        /*00e0*/ 	.word	0x00000fe0


	//   ....[10]....
        /*00e4*/ 	.word	0x00002100


	//   ....[11]....
        /*00e8*/ 	.word	0x00002170


	//   ....[12]....
        /*00ec*/ 	.word	0x000021c0


	//   ....[13]....
        /*00f0*/ 	.word	0x00002210


	//   ....[14]....
        /*00f4*/ 	.word	0x00002280


	//----- nvinfo : EIATTR_VRC_CTA_INIT_COUNT
	.align		4
.L_766:
        /*00f8*/ 	.byte	0x02, 0x4a
	.zero		1
	.zero		1


	//----- nvinfo : EIATTR_EXIT_INSTR_OFFSETS
	.align		4
        /*00fc*/ 	.byte	0x04, 0x1c
        /*00fe*/ 	.short	(.L_768 - .L_767)


	//   ....[0]....
.L_767:
        /*0100*/ 	.word	0x000023b0


	//   ....[1]....
        /*0104*/ 	.word	0x000023f0


	//----- nvinfo : EIATTR_MAX_THREADS
	.align		4
.L_768:
        /*0108*/ 	.byte	0x04, 0x05
        /*010a*/ 	.short	(.L_770 - .L_769)
.L_769:
        /*010c*/ 	.word	0x00000100
        /*0110*/ 	.word	0x00000001
        /*0114*/ 	.word	0x00000001


	//----- nvinfo : EIATTR_CRS_STACK_SIZE
	.align		4
.L_770:
        /*0118*/ 	.byte	0x04, 0x1e
        /*011a*/ 	.short	(.L_772 - .L_771)
.L_771:
        /*011c*/ 	.word	0x00000000


	//----- nvinfo : EIATTR_CBANK_PARAM_SIZE
	.align		4
.L_772:
        /*0120*/ 	.byte	0x03, 0x19
        /*0122*/ 	.short	0x003e


	//----- nvinfo : EIATTR_PARAM_CBANK
	.align		4
        /*0124*/ 	.byte	0x04, 0x0a
        /*0126*/ 	.short	(.L_774 - .L_773)
	.align		4
.L_773:
        /*0128*/ 	.word	index@(.nv.constant0._ZN3cub18CUB_300001_SM_10006detail6reduce18DeviceReduceKernelINS2_10policy_hubIijN4cuda3std3__44plusIiEEE10Policy1000EN6thrust24THRUST_300001_SM_1000_NS6detail15normal_iteratorINSD_10device_ptrIiEEEEjS9_iNS7_10__identityEEEvT0_PT3_T1_NS0_13GridEvenShareISN_EET2_T4_)
        /*012c*/ 	.short	0x0380
        /*012e*/ 	.short	0x003e


	//----- nvinfo : EIATTR_SW_WAR
	.align		4
.L_774:
        /*0130*/ 	.byte	0x04, 0x36
        /*0132*/ 	.short	(.L_776 - .L_775)
.L_775:
        /*0134*/ 	.word	0x00000008
.L_776:


//--------------------- .nv.info._ZN3cub18CUB_300001_SM_10006detail6reduce28DeviceReduceSingleTileKernelINS2_10policy_hubIijN4cuda3std3__44plusIiEEE10Policy1000EN6thrust24THRUST_300001_SM_1000_NS6detail15normal_iteratorINSD_10device_ptrIiEEEEPijS9_iiNS7_10__identityEEEvT0_T1_T2_T3_T4_T6_ --------------------------
	.section	.nv.info._ZN3cub18CUB_300001_SM_10006detail6reduce28DeviceReduceSingleTileKernelINS2_10policy_hubIijN4cuda3std3__44plusIiEEE10Policy1000EN6thrust24THRUST_300001_SM_1000_NS6detail15normal_iteratorINSD_10device_ptrIiEEEEPijS9_iiNS7_10__identityEEEvT0_T1_T2_T3_T4_T6_,"",@"SHT_CUDA_INFO"
	.sectionflags	@""
	.align	4


	//----- nvinfo : EIATTR_CUDA_API_VERSION
	.align		4
        /*0000*/ 	.byte	0x04, 0x37
        /*0002*/ 	.short	(.L_778 - .L_777)
.L_777:
        /*0004*/ 	.word	0x00000082


	//----- nvinfo : EIATTR_KPARAM_INFO
	.align		4
.L_778:
        /*0008*/ 	.byte	0x04, 0x17
        /*000a*/ 	.short	(.L_780 - .L_779)
.L_779:
        /*000c*/ 	.word	0x00000000
        /*0010*/ 	.short	0x0005
        /*0012*/ 	.short	0x001c
        /*0014*/ 	.byte	0x00, 0xf0, 0x05, 0x00


	//----- nvinfo : EIATTR_KPARAM_INFO
	.align		4
.L_780:
        /*0018*/ 	.byte	0x04, 0x17
        /*001a*/ 	.short	(.L_782 - .L_781)
.L_781:
        /*001c*/ 	.word	0x00000000
        /*0020*/ 	.short	0x0004
        /*0022*/ 	.short	0x0018
        /*0024*/ 	.byte	0x00, 0xf0, 0x11, 0x00


	//----- nvinfo : EIATTR_KPARAM_INFO
	.align		4
.L_782:
        /*0028*/ 	.byte	0x04, 0x17
        /*002a*/ 	.short	(.L_784 - .L_783)
.L_783:
        /*002c*/ 	.word	0x00000000
        /*0030*/ 	.short	0x0003
        /*0032*/ 	.short	0x0014
        /*0034*/ 	.byte	0x00, 0xf0, 0x05, 0x00


	//----- nvinfo : EIATTR_KPARAM_INFO
	.align		4
.L_784:
        /*0038*/ 	.byte	0x04, 0x17
        /*003a*/ 	.short	(.L_786 - .L_785)
.L_785:
        /*003c*/ 	.word	0x00000000
        /*0040*/ 	.short	0x0002
        /*0042*/ 	.short	0x0010
        /*0044*/ 	.byte	0x00, 0xf0, 0x11, 0x00


	//----- nvinfo : EIATTR_KPARAM_INFO
	.align		4
.L_786:
        /*0048*/ 	.byte	0x04, 0x17
        /*004a*/ 	.short	(.L_788 - .L_787)
.L_787:
        /*004c*/ 	.word	0x00000000
        /*0050*/ 	.short	0x0001
        /*0052*/ 	.short	0x0008
        /*0054*/ 	.byte	0x00, 0xf5, 0x21, 0x00


	//----- nvinfo : EIATTR_KPARAM_INFO
	.align		4
.L_788:
        /*0058*/ 	.byte	0x04, 0x17
        /*005a*/ 	.short	(.L_790 - .L_789)
.L_789:
        /*005c*/ 	.word	0x00000000
        /*0060*/ 	.short	0x0000
        /*0062*/ 	.short	0x0000
        /*0064*/ 	.byte	0x00, 0xf0, 0x21, 0x00


	//----- nvinfo : EIATTR_SPARSE_MMA_MASK
	.align		4
.L_790:
        /*0068*/ 	.byte	0x03, 0x50
        /*006a*/ 	.short	0x0000


	//----- nvinfo : EIATTR_MAXREG_COUNT
	.align		4
        /*006c*/ 	.byte	0x03, 0x1b
        /*006e*/ 	.short	0x00ff


	//----- nvinfo : EIATTR_NUM_BARRIERS
	.align		4
        /*0070*/ 	.byte	0x02, 0x4c
        /*0072*/ 	.byte	0x01
	.zero		1


	//----- nvinfo : EIATTR_MERCURY_ISA_VERSION
	.align		4
        /*0074*/ 	.byte	0x03, 0x5f
        /*0076*/ 	.short	0x0101


	//----- nvinfo : EIATTR_COOP_GROUP_MASK_REGIDS
	.align		4
        /*0078*/ 	.byte	0x04, 0x29
        /*007a*/ 	.short	(.L_792 - .L_791)


	//   ....[0]....
.L_791:
        /*007c*/ 	.word	0xffffffff


	//   ....[1]....
        /*0080*/ 	.word	0xffffffff


	//   ....[2]....
        /*0084*/ 	.word	0xffffffff


	//   ....[3]....
        /*0088*/ 	.word	0xffffffff


	//   ....[4]....
        /*008c*/ 	.word	0xffffffff


	//   ....[5]....
        /*0090*/ 	.word	0xffffffff


	//   ....[6]....
        /*0094*/ 	.word	0xffffffff


	//   ....[7]....
        /*0098*/ 	.word	0xffffffff


	//   ....[8]....
        /*009c*/ 	.word	0xffffffff


	//   ....[9]....
        /*00a0*/ 	.word	0xffffffff


	//   ....[10]....
        /*00a4*/ 	.word	0xffffffff


	//   ....[11]....
        /*00a8*/ 	.word	0xffffffff


	//   ....[12]....
        /*00ac*/ 	.word	0xffffffff


	//   ....[13]....
        /*00b0*/ 	.word	0xffffffff


	//   ....[14]....
        /*00b4*/ 	.word	0xffffffff


	//----- nvinfo : EIATTR_COOP_GROUP_INSTR_OFFSETS
	.align		4
.L_792:
        /*00b8*/ 	.byte	0x04, 0x28
        /*00ba*/ 	.short	(.L_794 - .L_793)


	//   ....[0]....
.L_793:
        /*00bc*/ 	.word	0x00000830


	//   ....[1]....
        /*00c0*/ 	.word	0x00000890


	//   ....[2]....
        /*00c4*/ 	.word	0x000008f0


	//   ....[3]....
        /*00c8*/ 	.word	0x00000950


	//   ....[4]....
        /*00cc*/ 	.word	0x000009b0


	//   ....[5]....
        /*00d0*/ 	.word	0x00000b40


	//   ....[6]....
        /*00d4*/ 	.word	0x00000be0


	//   ....[7]....
        /*00d8*/ 	.word	0x00000c60


	//   ....[8]....
        /*00dc*/ 	.word	0x00000cc0


	//   ....[9]....
        /*00e0*/ 	.word	0x00000d00


	//   ....[10]....
        /*00e4*/ 	.word	0x00001cc0


	//   ....[11]....
        /*00e8*/ 	.word	0x00001d20


	//   ....[12]....
        /*00ec*/ 	.word	0x00001d80


	//   ....[13]....
        /*00f0*/ 	.word	0x00001de0


	//   ....[14]....
        /*00f4*/ 	.word	0x00001e40


	//----- nvinfo : EIATTR_VRC_CTA_INIT_COUNT
	.align		4
.L_794:
        /*00f8*/ 	.byte	0x02, 0x4a
	.zero		1
	.zero		1


	//----- nvinfo : EIATTR_EXIT_INSTR_OFFSETS
	.align		4
        /*00fc*/ 	.byte	0x04, 0x1c
        /*00fe*/ 	.short	(.L_796 - .L_795)


	//   ....[0]....
.L_795:
        /*0100*/ 	.word	0x00000080


	//   ....[1]....
        /*0104*/ 	.word	0x000000c0


	//   ....[2]....
        /*0108*/ 	.word	0x00001f60


	//   ....[3]....
        /*010c*/ 	.word	0x00001fb0


	//----- nvinfo : EIATTR_MAX_THREADS
	.align		4
.L_796:
        /*0110*/ 	.byte	0x04, 0x05
        /*0112*/ 	.short	(.L_798 - .L_797)
.L_797:
        /*0114*/ 	.word	0x00000100
        /*0118*/ 	.word	0x00000001
        /*011c*/ 	.word	0x00000001


	//----- nvinfo : EIATTR_CRS_STACK_SIZE
	.align		4
.L_798:
        /*0120*/ 	.byte	0x04, 0x1e
        /*0122*/ 	.short	(.L_800 - .L_799)
.L_799:
        /*0124*/ 	.word	0x00000000


	//----- nvinfo : EIATTR_CBANK_PARAM_SIZE
	.align		4
.L_800:
        /*0128*/ 	.byte	0x03, 0x19
        /*012a*/ 	.short	0x001d


	//----- nvinfo : EIATTR_PARAM_CBANK
	.align		4
        /*012c*/ 	.byte	0x04, 0x0a
        /*012e*/ 	.short	(.L_802 - .L_801)
	.align		4
.L_801:
        /*0130*/ 	.word	index@(.nv.constant0._ZN3cub18CUB_300001_SM_10006detail6reduce28DeviceReduceSingleTileKernelINS2_10policy_hubIijN4cuda3std3__44plusIiEEE10Policy1000EN6thrust24THRUST_300001_SM_1000_NS6detail15normal_iteratorINSD_10device_ptrIiEEEEPijS9_iiNS7_10__identityEEEvT0_T1_T2_T3_T4_T6_)
        /*0134*/ 	.short	0x0380
        /*0136*/ 	.short	0x001d


	//----- nvinfo : EIATTR_SW_WAR
	.align		4
.L_802:
        /*0138*/ 	.byte	0x04, 0x36
        /*013a*/ 	.short	(.L_804 - .L_803)
.L_803:
        /*013c*/ 	.word	0x00000008
.L_804:


//--------------------- .nv.info._ZN3cub18CUB_300001_SM_10006detail9transform16transform_kernelINS2_10policy_hubILb0EN4cuda3std3__45tupleIJN6thrust24THRUST_300001_SM_1000_NS6detail15normal_iteratorINSA_10device_ptrIfEEEESF_EEEE10policy1000ElNS7_4plusIfEESF_JPfSL_EEEvT0_iT1_T2_DpNS2_10kernel_argIT3_EE --------------------------
	.section	.nv.info._ZN3cub18CUB_300001_SM_10006detail9transform16transform_kernelINS2_10policy_hubILb0EN4cuda3std3__45tupleIJN6thrust24THRUST_300001_SM_1000_NS6detail15normal_iteratorINSA_10device_ptrIfEEEESF_EEEE10policy1000ElNS7_4plusIfEESF_JPfSL_EEEvT0_iT1_T2_DpNS2_10kernel_argIT3_EE,"",@"SHT_CUDA_INFO"
	.sectionflags	@""
	.align	4


	//----- nvinfo : EIATTR_CUDA_API_VERSION
	.align		4
        /*0000*/ 	.byte	0x04, 0x37
        /*0002*/ 	.short	(.L_806 - .L_805)
.L_805:
        /*0004*/ 	.word	0x00000082


	//----- nvinfo : EIATTR_KPARAM_INFO
	.align		4
.L_806:
        /*0008*/ 	.byte	0x04, 0x17
        /*000a*/ 	.short	(.L_808 - .L_807)
.L_807:
        /*000c*/ 	.word	0x00000000
        /*0010*/ 	.short	0x0005
        /*0012*/ 	.short	0x0028
        /*0014*/ 	.byte	0x00, 0xf0, 0x41, 0x00


	//----- nvinfo : EIATTR_KPARAM_INFO
	.align		4
.L_808:
        /*0018*/ 	.byte	0x04, 0x17
        /*001a*/ 	.short	(.L_810 - .L_809)
.L_809:
        /*001c*/ 	.word	0x00000000
        /*0020*/ 	.short	0x0004
        /*0022*/ 	.short	0x0018
        /*0024*/ 	.byte	0x00, 0xf0, 0x41, 0x00


	//----- nvinfo : EIATTR_KPARAM_INFO
	.align		4
.L_810:
        /*0028*/ 	.byte	0x04, 0x17
        /*002a*/ 	.short	(.L_812 - .L_811)
.L_811:
        /*002c*/ 	.word	0x00000000
        /*0030*/ 	.short	0x0003
        /*0032*/ 	.short	0x0010
        /*0034*/ 	.byte	0x00, 0xf0, 0x21, 0x00


	//----- nvinfo : EIATTR_KPARAM_INFO
	.align		4
.L_812:
        /*0038*/ 	.byte	0x04, 0x17
        /*003a*/ 	.short	(.L_814 - .L_813)
.L_813:
        /*003c*/ 	.word	0x00000000
        /*0040*/ 	.short	0x0002
        /*0042*/ 	.short	0x000c
        /*0044*/ 	.byte	0x00, 0xf0, 0x05, 0x00


	//----- nvinfo : EIATTR_KPARAM_INFO
	.align		4
.L_814:
        /*0048*/ 	.byte	0x04, 0x17
        /*004a*/ 	.short	(.L_816 - .L_815)
.L_815:
        /*004c*/ 	.word	0x00000000
        /*0050*/ 	.short	0x0001
        /*0052*/ 	.short	0x0008
        /*0054*/ 	.byte	0x00, 0xf0, 0x11, 0x00


	//----- nvinfo : EIATTR_KPARAM_INFO
	.align		4
.L_816:
        /*0058*/ 	.byte	0x04, 0x17
        /*005a*/ 	.short	(.L_818 - .L_817)
.L_817:
        /*005c*/ 	.word	0x00000000
        /*0060*/ 	.short	0x0000
        /*0062*/ 	.short	0x0000
        /*0064*/ 	.byte	0x00, 0xf0, 0x21, 0x00


	//----- nvinfo : EIATTR_SPARSE_MMA_MASK
	.align		4
.L_818:
        /*0068*/ 	.byte	0x03, 0x50
        /*006a*/ 	.short	0x0000


	//----- nvinfo : EIATTR_MAXREG_COUNT
	.align		4
        /*006c*/ 	.byte	0x03, 0x1b
        /*006e*/ 	.short	0x00ff


	//----- nvinfo : EIATTR_NUM_BARRIERS
	.align		4
        /*0070*/ 	.byte	0x02, 0x4c
        /*0072*/ 	.byte	0x01
	.zero		1


	//----- nvinfo : EIATTR_MERCURY_ISA_VERSION
	.align		4
        /*0074*/ 	.byte	0x03, 0x5f
        /*0076*/ 	.short	0x0101


	//----- nvinfo : EIATTR_COOP_GROUP_MASK_REGIDS
	.align		4
        /*0078*/ 	.byte	0x04, 0x29
        /*007a*/ 	.short	(.L_820 - .L_819)


	//   ....[0]....
.L_819:
        /*007c*/ 	.word	0xffffffff


	//----- nvinfo : EIATTR_COOP_GROUP_INSTR_OFFSETS
	.align		4
.L_820:
        /*0080*/ 	.byte	0x04, 0x28
        /*0082*/ 	.short	(.L_822 - .L_821)


	//   ....[0]....
.L_821:
        /*0084*/ 	.word	0x000019c0


	//----- nvinfo : EIATTR_VRC_CTA_INIT_COUNT
	.align		4
.L_822:
        /*0088*/ 	.byte	0x02, 0x4a
	.zero		1
	.zero		1


	//----- nvinfo : EIATTR_MBARRIER_INSTR_OFFSETS
	.align		4
        /*008c*/ 	.byte	0x04, 0x39
        /*008e*/ 	.short	(.L_824 - .L_823)


	//   ....[0]....
.L_823:
        /*0090*/ 	.word	0x000002d0
        /*0094*/ 	.word	0x000000ff
        /*0098*/ 	.word	0x00000000
        /*009c*/ 	.short	0x0100
        /*009e*/ 	.byte	0x11
	.zero		1


	//   ....[1]....
        /*00a0*/ 	.word	0x000004a0
        /*00a4*/ 	.word	0x000000ff
        /*00a8*/ 	.word	0x00000000
        /*00ac*/ 	.short	0x010a
        /*00ae*/ 	.byte	0x04
	.zero		1


	//----- nvinfo : EIATTR_NUM_MBARRIERS
	.align		4
.L_824:
        /*00b0*/ 	.byte	0x03, 0x38
        /*00b2*/ 	.short	0x0001


	//----- nvinfo : EIATTR_EXIT_INSTR_OFFSETS
	.align		4
        /*00b4*/ 	.byte	0x04, 0x1c
        /*00b6*/ 	.short	(.L_826 - .L_825)


	//   ....[0]....
.L_825:
        /*00b8*/ 	.word	0x00001a10


	//   ....[1]....
        /*00bc*/ 	.word	0x00001c00


	//   ....[2]....
        /*00c0*/ 	.word	0x00001c30


	//   ....[3]....
        /*00c4*/ 	.word	0x00001dd0


	//----- nvinfo : EIATTR_MAX_THREADS
	.align		4
.L_826:
        /*00c8*/ 	.byte	0x04, 0x05
        /*00ca*/ 	.short	(.L_828 - .L_827)
.L_827:
        /*00cc*/ 	.word	0x00000080
        /*00d0*/ 	.word	0x00000001
        /*00d4*/ 	.word	0x00000001


	//----- nvinfo : EIATTR_CRS_STACK_SIZE
	.align		4
.L_828:
        /*00d8*/ 	.byte	0x04, 0x1e
        /*00da*/ 	.short	(.L_830 - .L_829)
.L_829:
        /*00dc*/ 	.word	0x00000000


	//----- nvinfo : EIATTR_CBANK_PARAM_SIZE
	.align		4
.L_830:
        /*00e0*/ 	.byte	0x03, 0x19
        /*00e2*/ 	.short	0x0038


	//----- nvinfo : EIATTR_PARAM_CBANK
	.align		4
        /*00e4*/ 	.byte	0x04, 0x0a
        /*00e6*/ 	.short	(.L_832 - .L_831)
	.align		4
.L_831:
        /*00e8*/ 	.word	index@(.nv.constant0._ZN3cub18CUB_300001_SM_10006detail9transform16transform_kernelINS2_10policy_hubILb0EN4cuda3std3__45tupleIJN6thrust24THRUST_300001_SM_1000_NS6detail15normal_iteratorINSA_10device_ptrIfEEEESF_EEEE10policy1000ElNS7_4plusIfEESF_JPfSL_EEEvT0_iT1_T2_DpNS2_10kernel_argIT3_EE)
        /*00ec*/ 	.short	0x0380
        /*00ee*/ 	.short	0x0038


	//----- nvinfo : EIATTR_SW_WAR
	.align		4
.L_832:
        /*00f0*/ 	.byte	0x04, 0x36
        /*00f2*/ 	.short	(.L_834 - .L_833)
.L_833:
        /*00f4*/ 	.word	0x00000008
.L_834:


//--------------------- .nv.info._ZN3cub18CUB_300001_SM_10006detail9transform16transform_kernelINS2_10policy_hubILb0EN4cuda3std3__45tupleIJN6thrust24THRUST_300001_SM_1000_NS6detail15normal_iteratorINSA_10device_ptrIfEEEESF_EEEE10policy1000EiNS7_4plusIfEESF_JPfSL_EEEvT0_iT1_T2_DpNS2_10kernel_argIT3_EE --------------------------
	.section	.nv.info._ZN3cub18CUB_300001_SM_10006detail9transform16transform_kernelINS2_10policy_hubILb0EN4cuda3std3__45tupleIJN6thrust24THRUST_300001_SM_1000_NS6detail15normal_iteratorINSA_10device_ptrIfEEEESF_EEEE10policy1000EiNS7_4plusIfEESF_JPfSL_EEEvT0_iT1_T2_DpNS2_10kernel_argIT3_EE,"",@"SHT_CUDA_INFO"
	.sectionflags	@""
	.align	4


	//----- nvinfo : EIATTR_CUDA_API_VERSION
	.align		4
        /*0000*/ 	.byte	0x04, 0x37
        /*0002*/ 	.short	(.L_836 - .L_835)
.L_835:
        /*0004*/ 	.word	0x00000082


	//----- nvinfo : EIATTR_KPARAM_INFO
	.align		4
.L_836:
        /*0008*/ 	.byte	0x04, 0x17
        /*000a*/ 	.short	(.L_838 - .L_837)
.L_837:
        /*000c*/ 	.word	0x00000000
        /*0010*/ 	.short	0x0005
        /*0012*/ 	.short	0x0028
        /*0014*/ 	.byte	0x00, 0xf0, 0x41, 0x00


	//----- nvinfo : EIATTR_KPARAM_INFO
	.align		4
.L_838:
        /*0018*/ 	.byte	0x04, 0x17
        /*001a*/ 	.short	(.L_840 - .L_839)
.L_839:
        /*001c*/ 	.word	0x00000000
        /*0020*/ 	.short	0x0004
        /*0022*/ 	.short	0x0018
        /*0024*/ 	.byte	0x00, 0xf0, 0x41, 0x00


	//----- nvinfo : EIATTR_KPARAM_INFO
	.align		4
.L_840:
        /*0028*/ 	.byte	0x04, 0x17
        /*002a*/ 	.short	(.L_842 - .L_841)
.L_841:
        /*002c*/ 	.word	0x00000000
        /*0030*/ 	.short	0x0003
        /*0032*/ 	.short	0x0010
        /*0034*/ 	.byte	0x00, 0xf0, 0x21, 0x00


	//----- nvinfo : EIATTR_KPARAM_INFO
	.align		4
.L_842:
        /*0038*/ 	.byte	0x04, 0x17
        /*003a*/ 	.short	(.L_844 - .L_843)
.L_843:
        /*003c*/ 	.word	0x00000000
        /*0040*/ 	.short	0x0002
        /*0042*/ 	.short	0x0008
        /*0044*/ 	.byte	0x00, 0xf0, 0x05, 0x00


	//----- nvinfo : EIATTR_KPARAM_INFO
	.align		4
.L_844:
        /*0048*/ 	.byte	0x04, 0x17
        /*004a*/ 	.short	(.L_846 - .L_845)
.L_845:
        /*004c*/ 	.word	0x00000000
        /*0050*/ 	.short	0x0001
        /*0052*/ 	.short	0x0004
        /*0054*/ 	.byte	0x00, 0xf0, 0x11, 0x00


	//----- nvinfo : EIATTR_KPARAM_INFO
	.align		4
.L_846:
        /*0058*/ 	.byte	0x04, 0x17
        /*005a*/ 	.short	(.L_848 - .L_847)
.L_847:
        /*005c*/ 	.word	0x00000000
        /*0060*/ 	.short	0x0000
        /*0062*/ 	.short	0x0000
        /*0064*/ 	.byte	0x00, 0xf0, 0x11, 0x00


	//----- nvinfo : EIATTR_SPARSE_MMA_MASK
	.align		4
.L_848:
        /*0068*/ 	.byte	0x03, 0x50
        /*006a*/ 	.short	0x0000


	//----- nvinfo : EIATTR_MAXREG_COUNT
	.align		4
        /*006c*/ 	.byte	0x03, 0x1b
        /*006e*/ 	.short	0x00ff


	//----- nvinfo : EIATTR_NUM_BARRIERS
	.align		4
        /*0070*/ 	.byte	0x02, 0x4c
        /*0072*/ 	.byte	0x01
	.zero		1


	//----- nvinfo : EIATTR_MERCURY_ISA_VERSION
	.align		4
        /*0074*/ 	.byte	0x03, 0x5f
        /*0076*/ 	.short	0x0101


	//----- nvinfo : EIATTR_COOP_GROUP_MASK_REGIDS
	.align		4
        /*0078*/ 	.byte	0x04, 0x29
        /*007a*/ 	.short	(.L_850 - .L_849)


	//   ....[0]....
.L_849:
        /*007c*/ 	.word	0xffffffff


	//----- nvinfo : EIATTR_COOP_GROUP_INSTR_OFFSETS
	.align		4
.L_850:
        /*0080*/ 	.byte	0x04, 0x28
        /*0082*/ 	.short	(.L_852 - .L_851)


	//   ....[0]....
.L_851:
        /*0084*/ 	.word	0x000019e0


	//----- nvinfo : EIATTR_VRC_CTA_INIT_COUNT
	.align		4
.L_852:
        /*0088*/ 	.byte	0x02, 0x4a
	.zero		1
	.zero		1


	//----- nvinfo : EIATTR_MBARRIER_INSTR_OFFSETS
	.align		4
        /*008c*/ 	.byte	0x04, 0x39
        /*008e*/ 	.short	(.L_854 - .L_853)


	//   ....[0]....
.L_853:
        /*0090*/ 	.word	0x00000270
        /*0094*/ 	.word	0x000000ff
        /*0098*/ 	.word	0x00000000
        /*009c*/ 	.short	0x0100
        /*009e*/ 	.byte	0x0f
	.zero		1


	//   ....[1]....
        /*00a0*/ 	.word	0x00000420
        /*00a4*/ 	.word	0x000000ff
        /*00a8*/ 	.word	0x00000000
        /*00ac*/ 	.short	0x010a
        /*00ae*/ 	.byte	0x04
	.zero		1


	//----- nvinfo : EIATTR_NUM_MBARRIERS
	.align		4
.L_854:
        /*00b0*/ 	.byte	0x03, 0x38
        /*00b2*/ 	.short	0x0001


	//----- nvinfo : EIATTR_EXIT_INSTR_OFFSETS
	.align		4
        /*00b4*/ 	.byte	0x04, 0x1c
        /*00b6*/ 	.short	(.L_856 - .L_855)


	//   ....[0]....
.L_855:
        /*00b8*/ 	.word	0x00001a30


	//   ....[1]....
        /*00bc*/ 	.word	0x00001bc0


	//   ....[2]....
        /*00c0*/ 	.word	0x00001c30


	//   ....[3]....
        /*00c4*/ 	.word	0x00001e10


	//----- nvinfo : EIATTR_MAX_THREADS
	.align		4
.L_856:
        /*00c8*/ 	.byte	0x04, 0x05
        /*00ca*/ 	.short	(.L_858 - .L_857)
.L_857:
        /*00cc*/ 	.word	0x00000080
        /*00d0*/ 	.word	0x00000001
        /*00d4*/ 	.word	0x00000001


	//----- nvinfo : EIATTR_CRS_STACK_SIZE
	.align		4
.L_858:
        /*00d8*/ 	.byte	0x04, 0x1e
        /*00da*/ 	.short	(.L_860 - .L_859)
.L_859:
        /*00dc*/ 	.word	0x00000000


	//----- nvinfo : EIATTR_CBANK_PARAM_SIZE
	.align		4
.L_860:
        /*00e0*/ 	.byte	0x03, 0x19
        /*00e2*/ 	.short	0x0038


	//----- nvinfo : EIATTR_PARAM_CBANK
	.align		4
        /*00e4*/ 	.byte	0x04, 0x0a
        /*00e6*/ 	.short	(.L_862 - .L_861)
	.align		4
.L_861:
        /*00e8*/ 	.word	index@(.nv.constant0._ZN3cub18CUB_300001_SM_10006detail9transform16transform_kernelINS2_10policy_hubILb0EN4cuda3std3__45tupleIJN6thrust24THRUST_300001_SM_1000_NS6detail15normal_iteratorINSA_10device_ptrIfEEEESF_EEEE10policy1000EiNS7_4plusIfEESF_JPfSL_EEEvT0_iT1_T2_DpNS2_10kernel_argIT3_EE)
        /*00ec*/ 	.short	0x0380
        /*00ee*/ 	.short	0x0038


	//----- nvinfo : EIATTR_SW_WAR
	.align		4
.L_862:
        /*00f0*/ 	.byte	0x04, 0x36
        /*00f2*/ 	.short	(.L_864 - .L_863)
.L_863:
        /*00f4*/ 	.word	0x00000008
.L_864:


//--------------------- .nv.info._ZN3cub18CUB_300001_SM_10006detail9transform16transform_kernelINS2_10policy_hubILb0EN4cuda3std3__45tupleIJN6thrust24THRUST_300001_SM_1000_NS6detail15normal_iteratorINSA_10device_ptrIfEEEESF_EEEE10policy1000ElNS7_10multipliesIfEESF_JPfSL_EEEvT0_iT1_T2_DpNS2_10kernel_argIT3_EE --------------------------
	.section	.nv.info._ZN3cub18CUB_300001_SM_10006detail9transform16transform_kernelINS2_10policy_hubILb0EN4cuda3std3__45tupleIJN6thrust24THRUST_300001_SM_1000_NS6detail15normal_iteratorINSA_10device_ptrIfEEEESF_EEEE10policy1000ElNS7_10multipliesIfEESF_JPfSL_EEEvT0_iT1_T2_DpNS2_10kernel_argIT3_EE,"",@"SHT_CUDA_INFO"
	.sectionflags	@""
	.align	4


	//----- nvinfo : EIATTR_CUDA_API_VERSION
	.align		4
        /*0000*/ 	.byte	0x04, 0x37
        /*0002*/ 	.short	(.L_866 - .L_865)
.L_865:
        /*0004*/ 	.word	0x00000082


	//----- nvinfo : EIATTR_KPARAM_INFO
	.align		4
.L_866:
        /*0008*/ 	.byte	0x04, 0x17
        /*000a*/ 	.short	(.L_868 - .L_867)
.L_867:
        /*000c*/ 	.word	0x00000000
        /*0010*/ 	.short	0x0005
        /*0012*/ 	.short	0x0028
        /*0014*/ 	.byte	0x00, 0xf0, 0x41, 0x00


	//----- nvinfo : EIATTR_KPARAM_INFO
	.align		4
.L_868:
        /*0018*/ 	.byte	0x04, 0x17
        /*001a*/ 	.short	(.L_870 - .L_869)
.L_869:
        /*001c*/ 	.word	0x00000000
        /*0020*/ 	.short	0x0004
        /*0022*/ 	.short	0x0018
        /*0024*/ 	.byte	0x00, 0xf0, 0x41, 0x00


	//----- nvinfo : EIATTR_KPARAM_INFO
	.align		4
.L_870:
        /*0028*/ 	.byte	0x04, 0x17
        /*002a*/ 	.short	(.L_872 - .L_871)
.L_871:
        /*002c*/ 	.word	0x00000000
        /*0030*/ 	.short	0x0003
        /*0032*/ 	.short	0x0010
        /*0034*/ 	.byte	0x00, 0xf0, 0x21, 0x00


	//----- nvinfo : EIATTR_KPARAM_INFO
	.align		4
.L_872:
        /*0038*/ 	.byte	0x04, 0x17
        /*003a*/ 	.short	(.L_874 - .L_873)
.L_873:
        /*003c*/ 	.word	0x00000000
        /*0040*/ 	.short	0x0002
        /*0042*/ 	.short	0x000c
        /*0044*/ 	.byte	0x00, 0xf0, 0x05, 0x00


	//----- nvinfo : EIATTR_KPARAM_INFO
	.align		4
.L_874:
        /*0048*/ 	.byte	0x04, 0x17
        /*004a*/ 	.short	(.L_876 - .L_875)
.L_875:
        /*004c*/ 	.word	0x00000000
        /*0050*/ 	.short	0x0001
        /*0052*/ 	.short	0x0008
        /*0054*/ 	.byte	0x00, 0xf0, 0x11, 0x00


	//----- nvinfo : EIATTR_KPARAM_INFO
	.align		4
.L_876:
        /*0058*/ 	.byte	0x04, 0x17
        /*005a*/ 	.short	(.L_878 - .L_877)
.L_877:
        /*005c*/ 	.word	0x00000000
        /*0060*/ 	.short	0x0000
        /*0062*/ 	.short	0x0000
        /*0064*/ 	.byte	0x00, 0xf0, 0x21, 0x00


	//----- nvinfo : EIATTR_SPARSE_MMA_MASK
	.align		4
.L_878:
        /*0068*/ 	.byte	0x03, 0x50
        /*006a*/ 	.short	0x0000


	//----- nvinfo : EIATTR_MAXREG_COUNT
	.align		4
        /*006c*/ 	.byte	0x03, 0x1b
        /*006e*/ 	.short	0x00ff


	//----- nvinfo : EIATTR_NUM_BARRIERS
	.align		4
        /*0070*/ 	.byte	0x02, 0x4c
        /*0072*/ 	.byte	0x01
	.zero		1


	//----- nvinfo : EIATTR_MERCURY_ISA_VERSION
	.align		4
        /*0074*/ 	.byte	0x03, 0x5f
        /*0076*/ 	.short	0x0101


	//----- nvinfo : EIATTR_COOP_GROUP_MASK_REGIDS
	.align		4
        /*0078*/ 	.byte	0x04, 0x29
        /*007a*/ 	.short	(.L_880 - .L_879)


	//   ....[0]....
.L_879:
        /*007c*/ 	.word	0xffffffff


	//----- nvinfo : EIATTR_COOP_GROUP_INSTR_OFFSETS
	.align		4
.L_880:
        /*0080*/ 	.byte	0x04, 0x28
        /*0082*/ 	.short	(.L_882 - .L_881)


	//   ....[0]....
.L_881:
        /*0084*/ 	.word	0x000019c0


	//----- nvinfo : EIATTR_VRC_CTA_INIT_COUNT
	.align		4
.L_882:
        /*0088*/ 	.byte	0x02, 0x4a
	.zero		1
	.zero		1


	//----- nvinfo : EIATTR_MBARRIER_INSTR_OFFSETS
	.align		4
        /*008c*/ 	.byte	0x04, 0x39
        /*008e*/ 	.short	(.L_884 - .L_883)


	//   ....[0]....
.L_883:
        /*0090*/ 	.word	0x000002d0
        /*0094*/ 	.word	0x000000ff
        /*0098*/ 	.word	0x00000000
        /*009c*/ 	.short	0x0100
        /*009e*/ 	.byte	0x11
	.zero		1


	//   ....[1]....
        /*00a0*/ 	.word	0x000004a0
        /*00a4*/ 	.word	0x000000ff
        /*00a8*/ 	.word	0x00000000
        /*00ac*/ 	.short	0x010a
        /*00ae*/ 	.byte	0x04
	.zero		1


	//----- nvinfo : EIATTR_NUM_MBARRIERS
	.align		4
.L_884:
        /*00b0*/ 	.byte	0x03, 0x38
        /*00b2*/ 	.short	0x0001


	//----- nvinfo : EIATTR_EXIT_INSTR_OFFSETS
	.align		4
        /*00b4*/ 	.byte	0x04, 0x1c
        /*00b6*/ 	.short	(.L_886 - .L_885)


	//   ....[0]....
.L_885:
        /*00b8*/ 	.word	0x00001a10


	//   ....[1]....
        /*00bc*/ 	.word	0x00001c00


	//   ....[2]....
        /*00c0*/ 	.word	0x00001c30


	//   ....[3]....
        /*00c4*/ 	.word	0x00001dd0


	//----- nvinfo : EIATTR_MAX_THREADS
	.align		4
.L_886:
        /*00c8*/ 	.byte	0x04, 0x05
        /*00ca*/ 	.short	(.L_888 - .L_887)
.L_887:
        /*00cc*/ 	.word	0x00000080
        /*00d0*/ 	.word	0x00000001
        /*00d4*/ 	.word	0x00000001


	//----- nvinfo : EIATTR_CRS_STACK_SIZE
	.align		4
.L_888:
        /*00d8*/ 	.byte	0x04, 0x1e
        /*00da*/ 	.short	(.L_890 - .L_889)
.L_889:
        /*00dc*/ 	.word	0x00000000


	//----- nvinfo : EIATTR_CBANK_PARAM_SIZE
	.align		4
.L_890:
        /*00e0*/ 	.byte	0x03, 0x19
        /*00e2*/ 	.short	0x0038


	//----- nvinfo : EIATTR_PARAM_CBANK
	.align		4
        /*00e4*/ 	.byte	0x04, 0x0a
        /*00e6*/ 	.short	(.L_892 - .L_891)
	.align		4
.L_891:
        /*00e8*/ 	.word	index@(.nv.constant0._ZN3cub18CUB_300001_SM_10006detail9transform16transform_kernelINS2_10policy_hubILb0EN4cuda3std3__45tupleIJN6thrust24THRUST_300001_SM_1000_NS6detail15normal_iteratorINSA_10device_ptrIfEEEESF_EEEE10policy1000ElNS7_10multipliesIfEESF_JPfSL_EEEvT0_iT1_T2_DpNS2_10kernel_argIT3_EE)
        /*00ec*/ 	.short	0x0380
        /*00ee*/ 	.short	0x0038


	//----- nvinfo : EIATTR_SW_WAR
	.align		4
.L_892:
        /*00f0*/ 	.byte	0x04, 0x36
        /*00f2*/ 	.short	(.L_894 - .L_893)
.L_893:
        /*00f4*/ 	.word	0x00000008
.L_894:


//--------------------- .nv.info._ZN3cub18CUB_300001_SM_10006detail9transform16transform_kernelINS2_10policy_hubILb0EN4cuda3std3__45tupleIJN6thrust24THRUST_300001_SM_1000_NS6detail15normal_iteratorINSA_10device_ptrIfEEEESF_EEEE10policy1000EiNS7_10multipliesIfEESF_JPfSL_EEEvT0_iT1_T2_DpNS2_10kernel_argIT3_EE --------------------------
	.section	.nv.info._ZN3cub18CUB_300001_SM_10006detail9transform16transform_kernelINS2_10policy_hubILb0EN4cuda3std3__45tupleIJN6thrust24THRUST_300001_SM_1000_NS6detail15normal_iteratorINSA_10device_ptrIfEEEESF_EEEE10policy1000EiNS7_10multipliesIfEESF_JPfSL_EEEvT0_iT1_T2_DpNS2_10kernel_argIT3_EE,"",@"SHT_CUDA_INFO"
	.sectionflags	@""
	.align	4


	//----- nvinfo : EIATTR_CUDA_API_VERSION
	.align		4
        /*0000*/ 	.byte	0x04, 0x37
        /*0002*/ 	.short	(.L_896 - .L_895)
.L_895:
        /*0004*/ 	.word	0x00000082


	//----- nvinfo : EIATTR_KPARAM_INFO
	.align		4
.L_896:
        /*0008*/ 	.byte	0x04, 0x17
        /*000a*/ 	.short	(.L_898 - .L_897)
.L_897:
        /*000c*/ 	.word	0x00000000
        /*0010*/ 	.short	0x0005
        /*0012*/ 	.short	0x0028
        /*0014*/ 	.byte	0x00, 0xf0, 0x41, 0x00


	//----- nvinfo : EIATTR_KPARAM_INFO
	.align		4
.L_898:
        /*0018*/ 	.byte	0x04, 0x17
        /*001a*/ 	.short	(.L_900 - .L_899)
.L_899:
        /*001c*/ 	.word	0x00000000
        /*0020*/ 	.short	0x0004
        /*0022*/ 	.short	0x0018
        /*0024*/ 	.byte	0x00, 0xf0, 0x41, 0x00


	//----- nvinfo : EIATTR_KPARAM_INFO
	.align		4
.L_900:
        /*0028*/ 	.byte	0x04, 0x17
        /*002a*/ 	.short	(.L_902 - .L_901)
.L_901:
        /*002c*/ 	.word	0x00000000
        /*0030*/ 	.short	0x0003
        /*0032*/ 	.short	0x0010
        /*0034*/ 	.byte	0x00, 0xf0, 0x21, 0x00


	//----- nvinfo : EIATTR_KPARAM_INFO
	.align		4
.L_902:
        /*0038*/ 	.byte	0x04, 0x17
        /*003a*/ 	.short	(.L_904 - .L_903)
.L_903:
        /*003c*/ 	.word	0x00000000
        /*0040*/ 	.short	0x0002
        /*0042*/ 	.short	0x0008
        /*0044*/ 	.byte	0x00, 0xf0, 0x05, 0x00


	//----- nvinfo : EIATTR_KPARAM_INFO
	.align		4
.L_904:
        /*0048*/ 	.byte	0x04, 0x17
        /*004a*/ 	.short	(.L_906 - .L_905)
.L_905:
        /*004c*/ 	.word	0x00000000
        /*0050*/ 	.short	0x0001
        /*0052*/ 	.short	0x0004
        /*0054*/ 	.byte	0x00, 0xf0, 0x11, 0x00


	//----- nvinfo : EIATTR_KPARAM_INFO
	.align		4
.L_906:
        /*0058*/ 	.byte	0x04, 0x17
        /*005a*/ 	.short	(.L_908 - .L_907)
.L_907:
        /*005c*/ 	.word	0x00000000
        /*0060*/ 	.short	0x0000
        /*0062*/ 	.short	0x0000
        /*0064*/ 	.byte	0x00, 0xf0, 0x11, 0x00


	//----- nvinfo : EIATTR_SPARSE_MMA_MASK
	.align		4
.L_908:
        /*0068*/ 	.byte	0x03, 0x50
        /*006a*/ 	.short	0x0000


	//----- nvinfo : EIATTR_MAXREG_COUNT
	.align		4
        /*006c*/ 	.byte	0x03, 0x1b
        /*006e*/ 	.short	0x00ff


	//----- nvinfo : EIATTR_NUM_BARRIERS
	.align		4
        /*0070*/ 	.byte	0x02, 0x4c
        /*0072*/ 	.byte	0x01
	.zero		1


	//----- nvinfo : EIATTR_MERCURY_ISA_VERSION
	.align		4
        /*0074*/ 	.byte	0x03, 0x5f
        /*0076*/ 	.short	0x0101


	//----- nvinfo : EIATTR_COOP_GROUP_MASK_REGIDS
	.align		4
        /*0078*/ 	.byte	0x04, 0x29
        /*007a*/ 	.short	(.L_910 - .L_909)


	//   ....[0]....
.L_909:
        /*007c*/ 	.word	0xffffffff


	//----- nvinfo : EIATTR_COOP_GROUP_INSTR_OFFSETS
	.align		4
.L_910:
        /*0080*/ 	.byte	0x04, 0x28
        /*0082*/ 	.short	(.L_912 - .L_911)


	//   ....[0]....
.L_911:
        /*0084*/ 	.word	0x000019e0


	//----- nvinfo : EIATTR_VRC_CTA_INIT_COUNT
	.align		4
.L_912:
        /*0088*/ 	.byte	0x02, 0x4a
	.zero		1
	.zero		1


	//----- nvinfo : EIATTR_MBARRIER_INSTR_OFFSETS
	.align		4
        /*008c*/ 	.byte	0x04, 0x39
        /*008e*/ 	.short	(.L_914 - .L_913)


	//   ....[0]....
.L_913:
        /*0090*/ 	.word	0x00000270
        /*0094*/ 	.word	0x000000ff
        /*0098*/ 	.word	0x00000000
        /*009c*/ 	.short	0x0100
        /*009e*/ 	.byte	0x0f
	.zero		1


	//   ....[1]....
        /*00a0*/ 	.word	0x00000420
        /*00a4*/ 	.word	0x000000ff
        /*00a8*/ 	.word	0x00000000
        /*00ac*/ 	.short	0x010a
        /*00ae*/ 	.byte	0x04
	.zero		1


	//----- nvinfo : EIATTR_NUM_MBARRIERS
	.align		4
.L_914:
        /*00b0*/ 	.byte	0x03, 0x38
        /*00b2*/ 	.short	0x0001


	//----- nvinfo : EIATTR_EXIT_INSTR_OFFSETS
	.align		4
        /*00b4*/ 	.byte	0x04, 0x1c
        /*00b6*/ 	.short	(.L_916 - .L_915)


	//   ....[0]....
.L_915:
        /*00b8*/ 	.word	0x00001a30


	//   ....[1]....
        /*00bc*/ 	.word	0x00001bc0


	//   ....[2]....
        /*00c0*/ 	.word	0x00001c30


	//   ....[3]....
        /*00c4*/ 	.word	0x00001e10


	//----- nvinfo : EIATTR_MAX_THREADS
	.align		4
.L_916:
        /*00c8*/ 	.byte	0x04, 0x05
        /*00ca*/ 	.short	(.L_918 - .L_917)
.L_917:
        /*00cc*/ 	.word	0x00000080
        /*00d0*/ 	.word	0x00000001
        /*00d4*/ 	.word	0x00000001


	//----- nvinfo : EIATTR_CRS_STACK_SIZE
	.align		4
.L_918:
        /*00d8*/ 	.byte	0x04, 0x1e
        /*00da*/ 	.short	(.L_920 - .L_919)
.L_919:
        /*00dc*/ 	.word	0x00000000


	//----- nvinfo : EIATTR_CBANK_PARAM_SIZE
	.align		4
.L_920:
        /*00e0*/ 	.byte	0x03, 0x19
        /*00e2*/ 	.short	0x0038


	//----- nvinfo : EIATTR_PARAM_CBANK
	.align		4
        /*00e4*/ 	.byte	0x04, 0x0a
        /*00e6*/ 	.short	(.L_922 - .L_921)
	.align		4
.L_921:
        /*00e8*/ 	.word	index@(.nv.constant0._ZN3cub18CUB_300001_SM_10006detail9transform16transform_kernelINS2_10policy_hubILb0EN4cuda3std3__45tupleIJN6thrust24THRUST_300001_SM_1000_NS6detail15normal_iteratorINSA_10device_ptrIfEEEESF_EEEE10policy1000EiNS7_10multipliesIfEESF_JPfSL_EEEvT0_iT1_T2_DpNS2_10kernel_argIT3_EE)
        /*00ec*/ 	.short	0x0380
        /*00ee*/ 	.short	0x0038


	//----- nvinfo : EIATTR_SW_WAR
	.align		4
.L_922:
        /*00f0*/ 	.byte	0x04, 0x36
        /*00f2*/ 	.short	(.L_924 - .L_923)
.L_923:
        /*00f4*/ 	.word	0x00000008
.L_924:


//--------------------- .nv.info._ZN3cub18CUB_300001_SM_10006detail9transform16transform_kernelINS2_10policy_hubILb1EN4cuda3std3__45tupleIJN6thrust24THRUST_300001_SM_1000_NS6detail15normal_iteratorINSA_10device_ptrIfEEEESF_EEEE10policy1000ElN36_GLOBAL__N__9634dbb5_4_k_cu_daceece55local13saxpy_functorESF_JPfSM_EEEvT0_iT1_T2_DpNS2_10kernel_argIT3_EE --------------------------
	.section	.nv.info._ZN3cub18CUB_300001_SM_10006detail9transform16transform_kernelINS2_10policy_hubILb1EN4cuda3std3__45tupleIJN6thrust24THRUST_300001_SM_1000_NS6detail15normal_iteratorINSA_10device_ptrIfEEEESF_EEEE10policy1000ElN36_GLOBAL__N__9634dbb5_4_k_cu_daceece55local13saxpy_functorESF_JPfSM_EEEvT0_iT1_T2_DpNS2_10kernel_argIT3_EE,"",@"SHT_CUDA_INFO"
	.sectionflags	@""
	.align	4


	//----- nvinfo : EIATTR_CUDA_API_VERSION
	.align		4
        /*0000*/ 	.byte	0x04, 0x37
        /*0002*/ 	.short	(.L_926 - .L_925)
.L_925:
        /*0004*/ 	.word	0x00000082


	//----- nvinfo : EIATTR_KPARAM_INFO
	.align		4
.L_926:
        /*0008*/ 	.byte	0x04, 0x17
        /*000a*/ 	.short	(.L_928 - .L_927)
.L_927:
        /*000c*/ 	.word	0x00000000
        /*0010*/ 	.short	0x0005
        /*0012*/ 	.short	0x0028
        /*0014*/ 	.byte	0x00, 0xf0, 0x41, 0x00


	//----- nvinfo : EIATTR_KPARAM_INFO
	.align		4
.L_928:
        /*0018*/ 	.byte	0x04, 0x17
        /*001a*/ 	.short	(.L_930 - .L_929)
.L_929:
        /*001c*/ 	.word	0x00000000
        /*0020*/ 	.short	0x0004
        /*0022*/ 	.short	0x0018
        /*0024*/ 	.byte	0x00, 0xf0, 0x41, 0x00


	//----- nvinfo : EIATTR_KPARAM_INFO
	.align		4
.L_930:
        /*0028*/ 	.byte	0x04, 0x17
        /*002a*/ 	.short	(.L_932 - .L_931)
.L_931:
        /*002c*/ 	.word	0x00000000
        /*0030*/ 	.short	0x0003
        /*0032*/ 	.short	0x0010
        /*0034*/ 	.byte	0x00, 0xf0, 0x21, 0x00


	//----- nvinfo : EIATTR_KPARAM_INFO
	.align		4
.L_932:
        /*0038*/ 	.byte	0x04, 0x17
        /*003a*/ 	.short	(.L_934 - .L_933)
.L_933:
        /*003c*/ 	.word	0x00000000
        /*0040*/ 	.short	0x0002
        /*0042*/ 	.short	0x000c
        /*0044*/ 	.byte	0x00, 0xf0, 0x11, 0x00


	//----- nvinfo : EIATTR_KPARAM_INFO
	.align		4
.L_934:
        /*0048*/ 	.byte	0x04, 0x17
        /*004a*/ 	.short	(.L_936 - .L_935)
.L_935:
        /*004c*/ 	.word	0x00000000
        /*0050*/ 	.short	0x0001
        /*0052*/ 	.short	0x0008
        /*0054*/ 	.byte	0x00, 0xf0, 0x11, 0x00


	//----- nvinfo : EIATTR_KPARAM_INFO
	.align		4
.L_936:
        /*0058*/ 	.byte	0x04, 0x17
        /*005a*/ 	.short	(.L_938 - .L_937)
.L_937:
        /*005c*/ 	.word	0x00000000
        /*0060*/ 	.short	0x0000
        /*0062*/ 	.short	0x0000
        /*0064*/ 	.byte	0x00, 0xf0, 0x21, 0x00


	//----- nvinfo : EIATTR_SPARSE_MMA_MASK
	.align		4
.L_938:
        /*0068*/ 	.byte	0x03, 0x50
        /*006a*/ 	.short	0x0000


	//----- nvinfo : EIATTR_MAXREG_COUNT
	.align		4
        /*006c*/ 	.byte	0x03, 0x1b
        /*006e*/ 	.short	0x00ff


	//----- nvinfo : EIATTR_MERCURY_ISA_VERSION
	.align		4
        /*0070*/ 	.byte	0x03, 0x5f
        /*0072*/ 	.short	0x0101


	//----- nvinfo : EIATTR_VRC_CTA_INIT_COUNT
	.align		4
        /*0074*/ 	.byte	0x02, 0x4a
	.zero		1
	.zero		1


	//----- nvinfo : EIATTR_EXIT_INSTR_OFFSETS
	.align		4
        /*0078*/ 	.byte	0x04, 0x1c
        /*007a*/ 	.short	(.L_940 - .L_939)


	//   ....[0]....
.L_939:
        /*007c*/ 	.word	0x000003e0


	//   ....[1]....
        /*0080*/ 	.word	0x00000c90


	//   ....[2]....
        /*0084*/ 	.word	0x00000f80


	//   ....[3]....
        /*0088*/ 	.word	0x00001120


	//   ....[4]....
        /*008c*/ 	.word	0x00001150


	//   ....[5]....
        /*0090*/ 	.word	0x000011e0


	//   ....[6]....
        /*0094*/ 	.word	0x00001200


	//   ....[7]....
        /*0098*/ 	.word	0x000016d0


	//   ....[8]....
        /*009c*/ 	.word	0x00001930


	//   ....[9]....
        /*00a0*/ 	.word	0x00001a60


	//   ....[10]....
        /*00a4*/ 	.word	0x00001b00


	//----- nvinfo : EIATTR_MAX_THREADS
	.align		4
.L_940:
        /*00a8*/ 	.byte	0x04, 0x05
        /*00aa*/ 	.short	(.L_942 - .L_941)
.L_941:
        /*00ac*/ 	.word	0x00000080
        /*00b0*/ 	.word	0x00000001
        /*00b4*/ 	.word	0x00000001


	//----- nvinfo : EIATTR_CRS_STACK_SIZE
	.align		4
.L_942:
        /*00b8*/ 	.byte	0x04, 0x1e
        /*00ba*/ 	.short	(.L_944 - .L_943)
.L_943:
        /*00bc*/ 	.word	0x00000000


	//----- nvinfo : EIATTR_CBANK_PARAM_SIZE
	.align		4
.L_944:
        /*00c0*/ 	.byte	0x03, 0x19
        /*00c2*/ 	.short	0x0038


	//----- nvinfo : EIATTR_PARAM_CBANK
	.align		4
        /*00c4*/ 	.byte	0x04, 0x0a
        /*00c6*/ 	.short	(.L_946 - .L_945)
	.align		4
.L_945:
        /*00c8*/ 	.word	index@(.nv.constant0._ZN3cub18CUB_300001_SM_10006detail9transform16transform_kernelINS2_10policy_hubILb1EN4cuda3std3__45tupleIJN6thrust24THRUST_300001_SM_1000_NS6detail15normal_iteratorINSA_10device_ptrIfEEEESF_EEEE10policy1000ElN36_GLOBAL__N__9634dbb5_4_k_cu_daceece55local13saxpy_functorESF_JPfSM_EEEvT0_iT1_T2_DpNS2_10kernel_argIT3_EE)
        /*00cc*/ 	.short	0x0380
        /*00ce*/ 	.short	0x0038


	//----- nvinfo : EIATTR_SW_WAR
	.align		4
.L_946:
        /*00d0*/ 	.byte	0x04, 0x36
        /*00d2*/ 	.short	(.L_948 - .L_947)
.L_947:
        /*00d4*/ 	.word	0x00000008
.L_948:


//--------------------- .nv.info._ZN3cub18CUB_300001_SM_10006detail9transform16transform_kernelINS2_10policy_hubILb1EN4cuda3std3__45tupleIJN6thrust24THRUST_300001_SM_1000_NS6detail15normal_iteratorINSA_10device_ptrIfEEEESF_EEEE10policy1000EiN36_GLOBAL__N__9634dbb5_4_k_cu_daceece55local13saxpy_functorESF_JPfSM_EEEvT0_iT1_T2_DpNS2_10kernel_argIT3_EE --------------------------
	.section	.nv.info._ZN3cub18CUB_300001_SM_10006detail9transform16transform_kernelINS2_10policy_hubILb1EN4cuda3std3__45tupleIJN6thrust24THRUST_300001_SM_1000_NS6detail15normal_iteratorINSA_10device_ptrIfEEEESF_EEEE10policy1000EiN36_GLOBAL__N__9634dbb5_4_k_cu_daceece55local13saxpy_functorESF_JPfSM_EEEvT0_iT1_T2_DpNS2_10kernel_argIT3_EE,"",@"SHT_CUDA_INFO"
	.sectionflags	@""
	.align	4


	//----- nvinfo : EIATTR_CUDA_API_VERSION
	.align		4
        /*0000*/ 	.byte	0x04, 0x37
        /*0002*/ 	.short	(.L_950 - .L_949)
.L_949:
        /*0004*/ 	.word	0x00000082


	//----- nvinfo : EIATTR_KPARAM_INFO
	.align		4
.L_950:
        /*0008*/ 	.byte	0x04, 0x17
        /*000a*/ 	.short	(.L_952 - .L_951)
.L_951:
        /*000c*/ 	.word	0x00000000
        /*0010*/ 	.short	0x0005
        /*0012*/ 	.short	0x0028
        /*0014*/ 	.byte	0x00, 0xf0, 0x41, 0x00


	//----- nvinfo : EIATTR_KPARAM_INFO
	.align		4
.L_952:
        /*0018*/ 	.byte	0x04, 0x17
        /*001a*/ 	.short	(.L_954 - .L_953)
.L_953:
        /*001c*/ 	.word	0x00000000
        /*0020*/ 	.short	0x0004
        /*0022*/ 	.short	0x0018
        /*0024*/ 	.byte	0x00, 0xf0, 0x41, 0x00


	//----- nvinfo : EIATTR_KPARAM_INFO
	.align		4
.L_954:
        /*0028*/ 	.byte	0x04, 0x17
        /*002a*/ 	.short	(.L_956 - .L_955)
.L_955:
        /*002c*/ 	.word	0x00000000
        /*0030*/ 	.short	0x0003
        /*0032*/ 	.short	0x0010
        /*0034*/ 	.byte	0x00, 0xf0, 0x21, 0x00


	//----- nvinfo : EIATTR_KPARAM_INFO
	.align		4
.L_956:
        /*0038*/ 	.byte	0x04, 0x17
        /*003a*/ 	.short	(.L_958 - .L_957)
.L_957:
        /*003c*/ 	.word	0x00000000
        /*0040*/ 	.short	0x0002
        /*0042*/ 	.short	0x0008
        /*0044*/ 	.byte	0x00, 0xf0, 0x11, 0x00


	//----- nvinfo : EIATTR_KPARAM_INFO
	.align		4
.L_958:
        /*0048*/ 	.byte	0x04, 0x17
        /*004a*/ 	.short	(.L_960 - .L_959)
.L_959:
        /*004c*/ 	.word	0x00000000
        /*0050*/ 	.short	0x0001
        /*0052*/ 	.short	0x0004
        /*0054*/ 	.byte	0x00, 0xf0, 0x11, 0x00


	//----- nvinfo : EIATTR_KPARAM_INFO
	.align		4
.L_960:
        /*0058*/ 	.byte	0x04, 0x17
        /*005a*/ 	.short	(.L_962 - .L_961)
.L_961:
        /*005c*/ 	.word	0x00000000
        /*0060*/ 	.short	0x0000
        /*0062*/ 	.short	0x0000
        /*0064*/ 	.byte	0x00, 0xf0, 0x11, 0x00


	//----- nvinfo : EIATTR_SPARSE_MMA_MASK
	.align		4
.L_962:
        /*0068*/ 	.byte	0x03, 0x50
        /*006a*/ 	.short	0x0000


	//----- nvinfo : EIATTR_MAXREG_COUNT
	.align		4
        /*006c*/ 	.byte	0x03, 0x1b
        /*006e*/ 	.short	0x00ff


	//----- nvinfo : EIATTR_MERCURY_ISA_VERSION
	.align		4
        /*0070*/ 	.byte	0x03, 0x5f
        /*0072*/ 	.short	0x0101


	//----- nvinfo : EIATTR_VRC_CTA_INIT_COUNT
	.align		4
        /*0074*/ 	.byte	0x02, 0x4a
	.zero		1
	.zero		1


	//----- nvinfo : EIATTR_EXIT_INSTR_OFFSETS
	.align		4
        /*0078*/ 	.byte	0x04, 0x1c
        /*007a*/ 	.short	(.L_964 - .L_963)


	//   ....[0]....
.L_963:
        /*007c*/ 	.word	0x000002f0


	//   ....[1]....
        /*0080*/ 	.word	0x00000800


	//   ....[2]....
        /*0084*/ 	.word	0x00000a60


	//   ....[3]....
        /*0088*/ 	.word	0x00000ba0


	//   ....[4]....
        /*008c*/ 	.word	0x00000c50


	//   ....[5]....
        /*0090*/ 	.word	0x00000c80


	//   ....[6]....
        /*0094*/ 	.word	0x00001200


	//   ....[7]....
        /*0098*/ 	.word	0x00001530


	//   ....[8]....
        /*009c*/ 	.word	0x000016f0


	//   ....[9]....
        /*00a0*/ 	.word	0x00001720


	//   ....[10]....
        /*00a4*/ 	.word	0x000017c0


	//----- nvinfo : EIATTR_MAX_THREADS
	.align		4
.L_964:
        /*00a8*/ 	.byte	0x04, 0x05
        /*00aa*/ 	.short	(.L_966 - .L_965)
.L_965:
        /*00ac*/ 	.word	0x00000080
        /*00b0*/ 	.word	0x00000001
        /*00b4*/ 	.word	0x00000001


	//----- nvinfo : EIATTR_CRS_STACK_SIZE
	.align		4
.L_966:
        /*00b8*/ 	.byte	0x04, 0x1e
        /*00ba*/ 	.short	(.L_968 - .L_967)
.L_967:
        /*00bc*/ 	.word	0x00000000


	//----- nvinfo : EIATTR_CBANK_PARAM_SIZE
	.align		4
.L_968:
        /*00c0*/ 	.byte	0x03, 0x19
        /*00c2*/ 	.short	0x0038


	//----- nvinfo : EIATTR_PARAM_CBANK
	.align		4
        /*00c4*/ 	.byte	0x04, 0x0a
        /*00c6*/ 	.short	(.L_970 - .L_969)
	.align		4
.L_969:
        /*00c8*/ 	.word	index@(.nv.constant0._ZN3cub18CUB_300001_SM_10006detail9transform16transform_kernelINS2_10policy_hubILb1EN4cuda3std3__45tupleIJN6thrust24THRUST_300001_SM_1000_NS6detail15normal_iteratorINSA_10device_ptrIfEEEESF_EEEE10policy1000EiN36_GLOBAL__N__9634dbb5_4_k_cu_daceece55local13saxpy_functorESF_JPfSM_EEEvT0_iT1_T2_DpNS2_10kernel_argIT3_EE)
        /*00cc*/ 	.short	0x0380
        /*00ce*/ 	.short	0x0038


	//----- nvinfo : EIATTR_SW_WAR
	.align		4
.L_970:
        /*00d0*/ 	.byte	0x04, 0x36
        /*00d2*/ 	.short	(.L_972 - .L_971)
.L_971:
        /*00d4*/ 	.word	0x00000008
.L_972:


//--------------------- .nv.info._ZN3cub18CUB_300001_SM_10006detail9transform16transform_kernelINS2_10policy_hubILb0EN4cuda3std3__45tupleIJN6thrust24THRUST_300001_SM_1000_NS6detail15normal_iteratorINSA_10device_ptrIiEEEESF_EEEE10policy1000ElNS7_7modulusIiEESF_JPiSL_EEEvT0_iT1_T2_DpNS2_10kernel_argIT3_EE --------------------------
	.section	.nv.info._ZN3cub18CUB_300001_SM_10006detail9transform16transform_kernelINS2_10policy_hubILb0EN4cuda3std3__45tupleIJN6thrust24THRUST_300001_SM_1000_NS6detail15normal_iteratorINSA_10device_ptrIiEEEESF_EEEE10policy1000ElNS7_7modulusIiEESF_JPiSL_EEEvT0_iT1_T2_DpNS2_10kernel_argIT3_EE,"",@"SHT_CUDA_INFO"
	.sectionflags	@""
	.align	4


	//----- nvinfo : EIATTR_CUDA_API_VERSION
	.align		4
        /*0000*/ 	.byte	0x04, 0x37
        /*0002*/ 	.short	(.L_974 - .L_973)
.L_973:
        /*0004*/ 	.word	0x00000082


	//----- nvinfo : EIATTR_KPARAM_INFO
	.align		4
.L_974:
        /*0008*/ 	.byte	0x04, 0x17
        /*000a*/ 	.short	(.L_976 - .L_975)
.L_975:
        /*000c*/ 	.word	0x00000000
        /*0010*/ 	.short	0x0005
        /*0012*/ 	.short	0x0028
        /*0014*/ 	.byte	0x00, 0xf0, 0x41, 0x00


	//----- nvinfo : EIATTR_KPARAM_INFO
	.align		4
.L_976:
        /*0018*/ 	.byte	0x04, 0x17
        /*001a*/ 	.short	(.L_978 - .L_977)
.L_977:
        /*001c*/ 	.word	0x00000000
        /*0020*/ 	.short	0x0004
        /*0022*/ 	.short	0x0018
        /*0024*/ 	.byte	0x00, 0xf0, 0x41, 0x00


	//----- nvinfo : EIATTR_KPARAM_INFO
	.align		4
.L_978:
        /*0028*/ 	.byte	0x04, 0x17
        /*002a*/ 	.short	(.L_980 - .L_979)
.L_979:
        /*002c*/ 	.word	0x00000000
        /*0030*/ 	.short	0x0003
        /*0032*/ 	.short	0x0010
        /*0034*/ 	.byte	0x00, 0xf0, 0x21, 0x00


	//----- nvinfo : EIATTR_KPARAM_INFO
	.align		4
.L_980:
        /*0038*/ 	.byte	0x04, 0x17
        /*003a*/ 	.short	(.L_982 - .L_981)
.L_981:
        /*003c*/ 	.word	0x00000000
        /*0040*/ 	.short	0x0002
        /*0042*/ 	.short	0x000c
        /*0044*/ 	.byte	0x00, 0xf0, 0x05, 0x00


	//----- nvinfo : EIATTR_KPARAM_INFO
	.align		4
.L_982:
        /*0048*/ 	.byte	0x04, 0x17
        /*004a*/ 	.short	(.L_984 - .L_983)
.L_983:
        /*004c*/ 	.word	0x00000000
        /*0050*/ 	.short	0x0001
        /*0052*/ 	.short	0x0008
        /*0054*/ 	.byte	0x00, 0xf0, 0x11, 0x00


	//----- nvinfo : EIATTR_KPARAM_INFO
	.align		4
.L_984:
        /*0058*/ 	.byte	0x04, 0x17
        /*005a*/ 	.short	(.L_986 - .L_985)
.L_985:
        /*005c*/ 	.word	0x00000000
        /*0060*/ 	.short	0x0000
        /*0062*/ 	.short	0x0000
        /*0064*/ 	.byte	0x00, 0xf0, 0x21, 0x00


	//----- nvinfo : EIATTR_SPARSE_MMA_MASK
	.align		4
.L_986:
        /*0068*/ 	.byte	0x03, 0x50
        /*006a*/ 	.short	0x0000


	//----- nvinfo : EIATTR_MAXREG_COUNT
	.align		4
        /*006c*/ 	.byte	0x03, 0x1b
        /*006e*/ 	.short	0x00ff


	//----- nvinfo : EIATTR_NUM_BARRIERS
	.align		4
        /*0070*/ 	.byte	0x02, 0x4c
        /*0072*/ 	.byte	0x01
	.zero		1


	//----- nvinfo : EIATTR_MERCURY_ISA_VERSION
	.align		4
        /*0074*/ 	.byte	0x03, 0x5f
        /*0076*/ 	.short	0x0101


	//----- nvinfo : EIATTR_COOP_GROUP_MASK_REGIDS
	.align		4
        /*0078*/ 	.byte	0x04, 0x29
        /*007a*/ 	.short	(.L_988 - .L_987)


	//   ....[0]....
.L_987:
        /*007c*/ 	.word	0xffffffff


	//----- nvinfo : EIATTR_COOP_GROUP_INSTR_OFFSETS
	.align		4
.L_988:
        /*0080*/ 	.byte	0x04, 0x28
        /*0082*/ 	.short	(.L_990 - .L_989)


	//   ....[0]....
.L_989:
        /*0084*/ 	.word	0x000019c0


	//----- nvinfo : EIATTR_VRC_CTA_INIT_COUNT
	.align		4
.L_990:
        /*0088*/ 	.byte	0x02, 0x4a
	.zero		1
	.zero		1


	//----- nvinfo : EIATTR_MBARRIER_INSTR_OFFSETS
	.align		4
        /*008c*/ 	.byte	0x04, 0x39
        /*008e*/ 	.short	(.L_992 - .L_991)


	//   ....[0]....
.L_991:
        /*0090*/ 	.word	0x000002d0
        /*0094*/ 	.word	0x000000ff
        /*0098*/ 	.word	0x00000000
        /*009c*/ 	.short	0x0100
        /*009e*/ 	.byte	0x11
	.zero		1


	//   ....[1]....
        /*00a0*/ 	.word	0x000004a0
        /*00a4*/ 	.word	0x000000ff
        /*00a8*/ 	.word	0x00000000
        /*00ac*/ 	.short	0x010a
        /*00ae*/ 	.byte	0x04
	.zero		1


	//----- nvinfo : EIATTR_NUM_MBARRIERS
	.align		4
.L_992:
        /*00b0*/ 	.byte	0x03, 0x38
        /*00b2*/ 	.short	0x0001


	//----- nvinfo : EIATTR_EXIT_INSTR_OFFSETS
	.align		4
        /*00b4*/ 	.byte	0x04, 0x1c
        /*00b6*/ 	.short	(.L_994 - .L_993)


	//   ....[0]....
.L_993:
        /*00b8*/ 	.word	0x00001a10


	//   ....[1]....
        /*00bc*/ 	.word	0x00001d90


	//   ....[2]....
        /*00c0*/ 	.word	0x00001dc0


	//   ....[3]....
        /*00c4*/ 	.word	0x000020c0


	//----- nvinfo : EIATTR_MAX_THREADS
	.align		4
.L_994:
        /*00c8*/ 	.byte	0x04, 0x05
        /*00ca*/ 	.short	(.L_996 - .L_995)
.L_995:
        /*00cc*/ 	.word	0x00000080
        /*00d0*/ 	.word	0x00000001
        /*00d4*/ 	.word	0x00000001


	//----- nvinfo : EIATTR_CRS_STACK_SIZE
	.align		4
.L_996:
        /*00d8*/ 	.byte	0x04, 0x1e
        /*00da*/ 	.short	(.L_998 - .L_997)
.L_997:
        /*00dc*/ 	.word	0x00000000


	//----- nvinfo : EIATTR_CBANK_PARAM_SIZE
	.align		4
.L_998:
        /*00e0*/ 	.byte	0x03, 0x19
        /*00e2*/ 	.short	0x0038


	//----- nvinfo : EIATTR_PARAM_CBANK
	.align		4
        /*00e4*/ 	.byte	0x04, 0x0a
        /*00e6*/ 	.short	(.L_1000 - .L_999)
	.align		4
.L_999:
        /*00e8*/ 	.word	index@(.nv.constant0._ZN3cub18CUB_300001_SM_10006detail9transform16transform_kernelINS2_10policy_hubILb0EN4cuda3std3__45tupleIJN6thrust24THRUST_300001_SM_1000_NS6detail15normal_iteratorINSA_10device_ptrIiEEEESF_EEEE10policy1000ElNS7_7modulusIiEESF_JPiSL_EEEvT0_iT1_T2_DpNS2_10kernel_argIT3_EE)
        /*00ec*/ 	.short	0x0380
        /*00ee*/ 	.short	0x0038


	//----- nvinfo : EIATTR_SW_WAR
	.align		4
.L_1000:
        /*00f0*/ 	.byte	0x04, 0x36
        /*00f2*/ 	.short	(.L_1002 - .L_1001)
.L_1001:
        /*00f4*/ 	.word	0x00000008
.L_1002:


//--------------------- .nv.info._ZN3cub18CUB_300001_SM_10006detail9transform16transform_kernelINS2_10policy_hubILb0EN4cuda3std3__45tupleIJN6thrust24THRUST_300001_SM_1000_NS6detail15normal_iteratorINSA_10device_ptrIiEEEESF_EEEE10policy1000EiNS7_7modulusIiEESF_JPiSL_EEEvT0_iT1_T2_DpNS2_10kernel_argIT3_EE --------------------------
	.section	.nv.info._ZN3cub18CUB_300001_SM_10006detail9transform16transform_kernelINS2_10policy_hubILb0EN4cuda3std3__45tupleIJN6thrust24THRUST_300001_SM_1000_NS6detail15normal_iteratorINSA_10device_ptrIiEEEESF_EEEE10policy1000EiNS7_7modulusIiEESF_JPiSL_EEEvT0_iT1_T2_DpNS2_10kernel_argIT3_EE,"",@"SHT_CUDA_INFO"
	.sectionflags	@""
	.align	4


	//----- nvinfo : EIATTR_CUDA_API_VERSION
	.align		4
        /*0000*/ 	.byte	0x04, 0x37
        /*0002*/ 	.short	(.L_1004 - .L_1003)
.L_1003:
        /*0004*/ 	.word	0x00000082


	//----- nvinfo : EIATTR_KPARAM_INFO
	.align		4
.L_1004:
        /*0008*/ 	.byte	0x04, 0x17
        /*000a*/ 	.short	(.L_1006 - .L_1005)
.L_1005:
        /*000c*/ 	.word	0x00000000
        /*0010*/ 	.short	0x0005
        /*0012*/ 	.short	0x0028
        /*0014*/ 	.byte	0x00, 0xf0, 0x41, 0x00


	//----- nvinfo : EIATTR_KPARAM_INFO
	.align		4
.L_1006:
        /*0018*/ 	.byte	0x04, 0x17
        /*001a*/ 	.short	(.L_1008 - .L_1007)
.L_1007:
        /*001c*/ 	.word	0x00000000
        /*0020*/ 	.short	0x0004
        /*0022*/ 	.short	0x0018
        /*0024*/ 	.byte	0x00, 0xf0, 0x41, 0x00


	//----- nvinfo : EIATTR_KPARAM_INFO
	.align		4
.L_1008:
        /*0028*/ 	.byte	0x04, 0x17
        /*002a*/ 	.short	(.L_1010 - .L_1009)
.L_1009:
        /*002c*/ 	.word	0x00000000
        /*0030*/ 	.short	0x0003
        /*0032*/ 	.short	0x0010
        /*0034*/ 	.byte	0x00, 0xf0, 0x21, 0x00


	//----- nvinfo : EIATTR_KPARAM_INFO
	.align		4
.L_1010:
        /*0038*/ 	.byte	0x04, 0x17
        /*003a*/ 	.short	(.L_1012 - .L_1011)
.L_1011:
        /*003c*/ 	.word	0x00000000
        /*0040*/ 	.short	0x0002
        /*0042*/ 	.short	0x0008
        /*0044*/ 	.byte	0x00, 0xf0, 0x05, 0x00


	//----- nvinfo : EIATTR_KPARAM_INFO
	.align		4
.L_1012:
        /*0048*/ 	.byte	0x04, 0x17
        /*004a*/ 	.short	(.L_1014 - .L_1013)
.L_1013:
        /*004c*/ 	.word	0x00000000
        /*0050*/ 	.short	0x0001
        /*0052*/ 	.short	0x0004
        /*0054*/ 	.byte	0x00, 0xf0, 0x11, 0x00


	//----- nvinfo : EIATTR_KPARAM_INFO
	.align		4
.L_1014:
        /*0058*/ 	.byte	0x04, 0x17
        /*005a*/ 	.short	(.L_1016 - .L_1015)
.L_1015:
        /*005c*/ 	.word	0x00000000
        /*0060*/ 	.short	0x0000
        /*0062*/ 	.short	0x0000
        /*0064*/ 	.byte	0x00, 0xf0, 0x11, 0x00


	//----- nvinfo : EIATTR_SPARSE_MMA_MASK
	.align		4
.L_1016:
        /*0068*/ 	.byte	0x03, 0x50
        /*006a*/ 	.short	0x0000


	//----- nvinfo : EIATTR_MAXREG_COUNT
	.align		4
        /*006c*/ 	.byte	0x03, 0x1b
        /*006e*/ 	.short	0x00ff


	//----- nvinfo : EIATTR_NUM_BARRIERS
	.align		4
        /*0070*/ 	.byte	0x02, 0x4c
        /*0072*/ 	.byte	0x01
	.zero		1


	//----- nvinfo : EIATTR_MERCURY_ISA_VERSION
	.align		4
        /*0074*/ 	.byte	0x03, 0x5f
        /*0076*/ 	.short	0x0101


	//----- nvinfo : EIATTR_COOP_GROUP_MASK_REGIDS
	.align		4
        /*0078*/ 	.byte	0x04, 0x29
        /*007a*/ 	.short	(.L_1018 - .L_1017)


	//   ....[0]....
.L_1017:
        /*007c*/ 	.word	0xffffffff


	//----- nvinfo : EIATTR_COOP_GROUP_INSTR_OFFSETS
	.align		4
.L_1018:
        /*0080*/ 	.byte	0x04, 0x28
        /*0082*/ 	.short	(.L_1020 - .L_1019)


	//   ....[0]....
.L_1019:
        /*0084*/ 	.word	0x000019e0


	//----- nvinfo : EIATTR_VRC_CTA_INIT_COUNT
	.align		4
.L_1020:
        /*0088*/ 	.byte	0x02, 0x4a
	.zero		1
	.zero		1


	//----- nvinfo : EIATTR_MBARRIER_INSTR_OFFSETS
	.align		4
        /*008c*/ 	.byte	0x04, 0x39
        /*008e*/ 	.short	(.L_1022 - .L_1021)


	//   ....[0]....
.L_1021:
        /*0090*/ 	.word	0x00000270
        /*0094*/ 	.word	0x000000ff
        /*0098*/ 	.word	0x00000000
        /*009c*/ 	.short	0x0100
        /*009e*/ 	.byte	0x0f
	.zero		1


	//   ....[1]....
        /*00a0*/ 	.word	0x00000420
        /*00a4*/ 	.word	0x000000ff
        /*00a8*/ 	.word	0x00000000
        /*00ac*/ 	.short	0x010a
        /*00ae*/ 	.byte	0x04
	.zero		1


	//----- nvinfo : EIATTR_NUM_MBARRIERS
	.align		4
.L_1022:
        /*00b0*/ 	.byte	0x03, 0x38
        /*00b2*/ 	.short	0x0001


	//----- nvinfo : EIATTR_EXIT_INSTR_OFFSETS
	.align		4
        /*00b4*/ 	.byte	0x04, 0x1c
        /*00b6*/ 	.short	(.L_1024 - .L_1023)


	//   ....[0]....
.L_1023:
        /*00b8*/ 	.word	0x00001a30


	//   ....[1]....
        /*00bc*/ 	.word	0x00001d20


	//   ....[2]....
        /*00c0*/ 	.word	0x00001d90


	//   ....[3]....
        /*00c4*/ 	.word	0x00002100


	//----- nvinfo : EIATTR_MAX_THREADS
	.align		4
.L_1024:
        /*00c8*/ 	.byte	0x04, 0x05
        /*00ca*/ 	.short	(.L_1026 - .L_1025)
.L_1025:
        /*00cc*/ 	.word	0x00000080
        /*00d0*/ 	.word	0x00000001
        /*00d4*/ 	.word	0x00000001


	//----- nvinfo : EIATTR_CRS_STACK_SIZE
	.align		4
.L_1026:
        /*00d8*/ 	.byte	0x04, 0x1e
        /*00da*/ 	.short	(.L_1028 - .L_1027)
.L_1027:
        /*00dc*/ 	.word	0x00000000


	//----- nvinfo : EIATTR_CBANK_PARAM_SIZE
	.align		4
.L_1028:
        /*00e0*/ 	.byte	0x03, 0x19
        /*00e2*/ 	.short	0x0038


	//----- nvinfo : EIATTR_PARAM_CBANK
	.align		4
        /*00e4*/ 	.byte	0x04, 0x0a
        /*00e6*/ 	.short	(.L_1030 - .L_1029)
	.align		4
.L_1029:
        /*00e8*/ 	.word	index@(.nv.constant0._ZN3cub18CUB_300001_SM_10006detail9transform16transform_kernelINS2_10policy_hubILb0EN4cuda3std3__45tupleIJN6thrust24THRUST_300001_SM_1000_NS6detail15normal_iteratorINSA_10device_ptrIiEEEESF_EEEE10policy1000EiNS7_7modulusIiEESF_JPiSL_EEEvT0_iT1_T2_DpNS2_10kernel_argIT3_EE)
        /*00ec*/ 	.short	0x0380
        /*00ee*/ 	.short	0x0038


	//----- nvinfo : EIATTR_SW_WAR
	.align		4
.L_1030:
        /*00f0*/ 	.byte	0x04, 0x36
        /*00f2*/ 	.short	(.L_1032 - .L_1031)
.L_1031:
        /*00f4*/ 	.word	0x00000008
.L_1032:


//--------------------- .nv.info._ZN3cub18CUB_300001_SM_10006detail9transform16transform_kernelINS2_10policy_hubILb0EN4cuda3std3__45tupleIJN6thrust24THRUST_300001_SM_1000_NS6detail15normal_iteratorINSA_10device_ptrIiEEEEEEEE10policy1000ElNS7_6negateIiEESF_JPiEEEvT0_iT1_T2_DpNS2_10kernel_argIT3_EE --------------------------
	.section	.nv.info._ZN3cub18CUB_300001_SM_10006detail9transform16transform_kernelINS2_10policy_hubILb0EN4cuda3std3__45tupleIJN6thrust24THRUST_300001_SM_1000_NS6detail15normal_iteratorINSA_10device_ptrIiEEEEEEEE10policy1000ElNS7_6negateIiEESF_JPiEEEvT0_iT1_T2_DpNS2_10kernel_argIT3_EE,"",@"SHT_CUDA_INFO"
	.sectionflags	@""
	.align	4


	//----- nvinfo : EIATTR_CUDA_API_VERSION
	.align		4
        /*0000*/ 	.byte	0x04, 0x37
        /*0002*/ 	.short	(.L_1034 - .L_1033)
.L_1033:
        /*0004*/ 	.word	0x00000082


	//----- nvinfo : EIATTR_KPARAM_INFO
	.align		4
.L_1034:
        /*0008*/ 	.byte	0x04, 0x17
        /*000a*/ 	.short	(.L_1036 - .L_1035)
.L_1035:
        /*000c*/ 	.word	0x00000000
        /*0010*/ 	.short	0x0004
        /*0012*/ 	.short	0x0018
        /*0014*/ 	.byte	0x00, 0xf0, 0x41, 0x00


	//----- nvinfo : EIATTR_KPARAM_INFO
	.align		4
.L_1036:
        /*0018*/ 	.byte	0x04, 0x17
        /*001a*/ 	.short	(.L_1038 - .L_1037)
.L_1037:
        /*001c*/ 	.word	0x00000000
        /*0020*/ 	.short	0x0003
        /*0022*/ 	.short	0x0010
        /*0024*/ 	.byte	0x00, 0xf0, 0x21, 0x00


	//----- nvinfo : EIATTR_KPARAM_INFO
	.align		4
.L_1038:
        /*0028*/ 	.byte	0x04, 0x17
        /*002a*/ 	.short	(.L_1040 - .L_1039)
.L_1039:
        /*002c*/ 	.word	0x00000000
        /*0030*/ 	.short	0x0002
        /*0032*/ 	.short	0x000c
        /*0034*/ 	.byte	0x00, 0xf0, 0x05, 0x00


	//----- nvinfo : EIATTR_KPARAM_INFO
	.align		4
.L_1040:
        /*0038*/ 	.byte	0x04, 0x17
        /*003a*/ 	.short	(.L_1042 - .L_1041)
.L_1041:
        /*003c*/ 	.word	0x00000000
        /*0040*/ 	.short	0x0001
        /*0042*/ 	.short	0x0008
        /*0044*/ 	.byte	0x00, 0xf0, 0x11, 0x00


	//----- nvinfo : EIATTR_KPARAM_INFO
	.align		4
.L_1042:
        /*0048*/ 	.byte	0x04, 0x17
        /*004a*/ 	.short	(.L_1044 - .L_1043)
.L_1043:
        /*004c*/ 	.word	0x00000000
        /*0050*/ 	.short	0x0000
        /*0052*/ 	.short	0x0000
        /*0054*/ 	.byte	0x00, 0xf0, 0x21, 0x00


	//----- nvinfo : EIATTR_SPARSE_MMA_MASK
	.align		4
.L_1044:
        /*0058*/ 	.byte	0x03, 0x50
        /*005a*/ 	.short	0x0000


	//----- nvinfo : EIATTR_MAXREG_COUNT
	.align		4
        /*005c*/ 	.byte	0x03, 0x1b
        /*005e*/ 	.short	0x00ff


	//----- nvinfo : EIATTR_NUM_BARRIERS
	.align		4
        /*0060*/ 	.byte	0x02, 0x4c
        /*0062*/ 	.byte	0x01
	.zero		1


	//----- nvinfo : EIATTR_MERCURY_ISA_VERSION
	.align		4
        /*0064*/ 	.byte	0x03, 0x5f
        /*0066*/ 	.short	0x0101


	//----- nvinfo : EIATTR_COOP_GROUP_MASK_REGIDS
	.align		4
        /*0068*/ 	.byte	0x04, 0x29
        /*006a*/ 	.short	(.L_1046 - .L_1045)


	//   ....[0]....
.L_1045:
        /*006c*/ 	.word	0xffffffff


	//----- nvinfo : EIATTR_COOP_GROUP_INSTR_OFFSETS
	.align		4
.L_1046:
        /*0070*/ 	.byte	0x04, 0x28
        /*0072*/ 	.short	(.L_1048 - .L_1047)


	//   ....[0]....
.L_1047:
        /*0074*/ 	.word	0x00000ed0


	//----- nvinfo : EIATTR_VRC_CTA_INIT_COUNT
	.align		4
.L_1048:
        /*0078*/ 	.byte	0x02, 0x4a
	.zero		1
	.zero		1


	//----- nvinfo : EIATTR_MBARRIER_INSTR_OFFSETS
	.align		4
        /*007c*/ 	.byte	0x04, 0x39
        /*007e*/ 	.short	(.L_1050 - .L_1049)


	//   ....[0]....
.L_1049:
        /*0080*/ 	.word	0x000002b0
        /*0084*/ 	.word	0x000000ff
        /*0088*/ 	.word	0x00000000
        /*008c*/ 	.short	0x0100
        /*008e*/ 	.byte	0x0b
	.zero		1


	//   ....[1]....
        /*0090*/ 	.word	0x000003d0
        /*0094*/ 	.word	0x000000ff
        /*0098*/ 	.word	0x00000000
        /*009c*/ 	.short	0x010a
        /*009e*/ 	.byte	0x04
	.zero		1


	//----- nvinfo : EIATTR_NUM_MBARRIERS
	.align		4
.L_1050:
        /*00a0*/ 	.byte	0x03, 0x38
        /*00a2*/ 	.short	0x0001


	//----- nvinfo : EIATTR_EXIT_INSTR_OFFSETS
	.align		4
        /*00a4*/ 	.byte	0x04, 0x1c
        /*00a6*/ 	.short	(.L_1052 - .L_1051)


	//   ....[0]....
.L_1051:
        /*00a8*/ 	.word	0x00000f20


	//   ....[1]....
        /*00ac*/ 	.word	0x000010b0


	//   ....[2]....
        /*00b0*/ 	.word	0x000010e0


	//   ....[3]....
        /*00b4*/ 	.word	0x00001230


	//----- nvinfo : EIATTR_MAX_THREADS
	.align		4
.L_1052:
        /*00b8*/ 	.byte	0x04, 0x05
        /*00ba*/ 	.short	(.L_1054 - .L_1053)
.L_1053:
        /*00bc*/ 	.word	0x00000080
        /*00c0*/ 	.word	0x00000001
        /*00c4*/ 	.word	0x00000001


	//----- nvinfo : EIATTR_CRS_STACK_SIZE
	.align		4
.L_1054:
        /*00c8*/ 	.byte	0x04, 0x1e
        /*00ca*/ 	.short	(.L_1056 - .L_1055)
.L_1055:
        /*00cc*/ 	.word	0x00000000


	//----- nvinfo : EIATTR_CBANK_PARAM_SIZE
	.align		4
.L_1056:
        /*00d0*/ 	.byte	0x03, 0x19
        /*00d2*/ 	.short	0x0028


	//----- nvinfo : EIATTR_PARAM_CBANK
	.align		4
        /*00d4*/ 	.byte	0x04, 0x0a
        /*00d6*/ 	.short	(.L_1058 - .L_1057)
	.align		4
.L_1057:
        /*00d8*/ 	.word	index@(.nv.constant0._ZN3cub18CUB_300001_SM_10006detail9transform16transform_kernelINS2_10policy_hubILb0EN4cuda3std3__45tupleIJN6thrust24THRUST_300001_SM_1000_NS6detail15normal_iteratorINSA_10device_ptrIiEEEEEEEE10policy1000ElNS7_6negateIiEESF_JPiEEEvT0_iT1_T2_DpNS2_10kernel_argIT3_EE)
        /*00dc*/ 	.short	0x0380
        /*00de*/ 	.short	0x0028


	//----- nvinfo : EIATTR_SW_WAR
	.align		4
.L_1058:
        /*00e0*/ 	.byte	0x04, 0x36
        /*00e2*/ 	.short	(.L_1060 - .L_1059)
.L_1059:
        /*00e4*/ 	.word	0x00000008
.L_1060:


//--------------------- .nv.info._ZN3cub18CUB_300001_SM_10006detail9transform16transform_kernelINS2_10policy_hubILb0EN4cuda3std3__45tupleIJN6thrust24THRUST_300001_SM_1000_NS6detail15normal_iteratorINSA_10device_ptrIiEEEEEEEE10policy1000EiNS7_6negateIiEESF_JPiEEEvT0_iT1_T2_DpNS2_10kernel_argIT3_EE --------------------------
	.section	.nv.info._ZN3cub18CUB_300001_SM_10006detail9transform16transform_kernelINS2_10policy_hubILb0EN4cuda3std3__45tupleIJN6thrust24THRUST_300001_SM_1000_NS6detail15normal_iteratorINSA_10device_ptrIiEEEEEEEE10policy1000EiNS7_6negateIiEESF_JPiEEEvT0_iT1_T2_DpNS2_10kernel_argIT3_EE,"",@"SHT_CUDA_INFO"
	.sectionflags	@""
	.align	4


	//----- nvinfo : EIATTR_CUDA_API_VERSION
	.align		4
        /*0000*/ 	.byte	0x04, 0x37
        /*0002*/ 	.short	(.L_1062 - .L_1061)
.L_1061:
        /*0004*/ 	.word	0x00000082


	//----- nvinfo : EIATTR_KPARAM_INFO
	.align		4
.L_1062:
        /*0008*/ 	.byte	0x04, 0x17
        /*000a*/ 	.short	(.L_1064 - .L_1063)
.L_1063:
        /*000c*/ 	.word	0x00000000
        /*0010*/ 	.short	0x0004
        /*0012*/ 	.short	0x0018
        /*0014*/ 	.byte	0x00, 0xf0, 0x41, 0x00


	//----- nvinfo : EIATTR_KPARAM_INFO
	.align		4
.L_1064:
        /*0018*/ 	.byte	0x04, 0x17
        /*001a*/ 	.short	(.L_1066 - .L_1065)
.L_1065:
        /*001c*/ 	.word	0x00000000
        /*0020*/ 	.short	0x0003
        /*0022*/ 	.short	0x0010
        /*0024*/ 	.byte	0x00, 0xf0, 0x21, 0x00


	//----- nvinfo : EIATTR_KPARAM_INFO
	.align		4
.L_1066:
        /*0028*/ 	.byte	0x04, 0x17
        /*002a*/ 	.short	(.L_1068 - .L_1067)
.L_1067:
        /*002c*/ 	.word	0x00000000
        /*0030*/ 	.short	0x0002
        /*0032*/ 	.short	0x0008
        /*0034*/ 	.byte	0x00, 0xf0, 0x05, 0x00


	//----- nvinfo : EIATTR_KPARAM_INFO
	.align		4
.L_1068:
        /*0038*/ 	.byte	0x04, 0x17
        /*003a*/ 	.short	(.L_1070 - .L_1069)
.L_1069:
        /*003c*/ 	.word	0x00000000
        /*0040*/ 	.short	0x0001
        /*0042*/ 	.short	0x0004
        /*0044*/ 	.byte	0x00, 0xf0, 0x11, 0x00


	//----- nvinfo : EIATTR_KPARAM_INFO
	.align		4
.L_1070:
        /*0048*/ 	.byte	0x04, 0x17
        /*004a*/ 	.short	(.L_1072 - .L_1071)
.L_1071:
        /*004c*/ 	.word	0x00000000
        /*0050*/ 	.short	0x0000
        /*0052*/ 	.short	0x0000
        /*0054*/ 	.byte	0x00, 0xf0, 0x11, 0x00


	//----- nvinfo : EIATTR_SPARSE_MMA_MASK
	.align		4
.L_1072:
        /*0058*/ 	.byte	0x03, 0x50
        /*005a*/ 	.short	0x0000


	//----- nvinfo : EIATTR_MAXREG_COUNT
	.align		4
        /*005c*/ 	.byte	0x03, 0x1b
        /*005e*/ 	.short	0x00ff


	//----- nvinfo : EIATTR_NUM_BARRIERS
	.align		4
        /*0060*/ 	.byte	0x02, 0x4c
        /*0062*/ 	.byte	0x01
	.zero		1


	//----- nvinfo : EIATTR_MERCURY_ISA_VERSION
	.align		4
        /*0064*/ 	.byte	0x03, 0x5f
        /*0066*/ 	.short	0x0101


	//----- nvinfo : EIATTR_COOP_GROUP_MASK_REGIDS
	.align		4
        /*0068*/ 	.byte	0x04, 0x29
        /*006a*/ 	.short	(.L_1074 - .L_1073)


	//   ....[0]....
.L_1073:
        /*006c*/ 	.word	0xffffffff


	//----- nvinfo : EIATTR_COOP_GROUP_INSTR_OFFSETS
	.align		4
.L_1074:
        /*0070*/ 	.byte	0x04, 0x28
        /*0072*/ 	.short	(.L_1076 - .L_1075)


	//   ....[0]....
.L_1075:
        /*0074*/ 	.word	0x00000e50


	//----- nvinfo : EIATTR_VRC_CTA_INIT_COUNT
	.align		4
.L_1076:
        /*0078*/ 	.byte	0x02, 0x4a
	.zero		1
	.zero		1


	//----- nvinfo : EIATTR_MBARRIER_INSTR_OFFSETS
	.align		4
        /*007c*/ 	.byte	0x04, 0x39
        /*007e*/ 	.short	(.L_1078 - .L_1077)


	//   ....[0]....
.L_1077:
        /*0080*/ 	.word	0x00000250
        /*0084*/ 	.word	0x000000ff
        /*0088*/ 	.word	0x00000000
        /*008c*/ 	.short	0x0100
        /*008e*/ 	.byte	0x0d
	.zero		1


	//   ....[1]....
        /*0090*/ 	.word	0x00000360
        /*0094*/ 	.word	0x000000ff
        /*0098*/ 	.word	0x00000000
        /*009c*/ 	.short	0x010a
        /*009e*/ 	.byte	0x04
	.zero		1


	//----- nvinfo : EIATTR_NUM_MBARRIERS
	.align		4
.L_1078:
        /*00a0*/ 	.byte	0x03, 0x38
        /*00a2*/ 	.short	0x0001


	//----- nvinfo : EIATTR_EXIT_INSTR_OFFSETS
	.align		4
        /*00a4*/ 	.byte	0x04, 0x1c
        /*00a6*/ 	.short	(.L_1080 - .L_1079)


	//   ....[0]....
.L_1079:
        /*00a8*/ 	.word	0x00000ea0


	//   ....[1]....
        /*00ac*/ 	.word	0x00000fe0


	//   ....[2]....
        /*00b0*/ 	.word	0x00001040


	//   ....[3]....
        /*00b4*/ 	.word	0x000011c0


	//----- nvinfo : EIATTR_MAX_THREADS
	.align		4
.L_1080:
        /*00b8*/ 	.byte	0x04, 0x05
        /*00ba*/ 	.short	(.L_1082 - .L_1081)
.L_1081:
        /*00bc*/ 	.word	0x00000080
        /*00c0*/ 	.word	0x00000001
        /*00c4*/ 	.word	0x00000001


	//----- nvinfo : EIATTR_CRS_STACK_SIZE
	.align		4
.L_1082:
        /*00c8*/ 	.byte	0x04, 0x1e
        /*00ca*/ 	.short	(.L_1084 - .L_1083)
.L_1083:
        /*00cc*/ 	.word	0x00000000


	//----- nvinfo : EIATTR_CBANK_PARAM_SIZE
	.align		4
.L_1084:
        /*00d0*/ 	.byte	0x03, 0x19
        /*00d2*/ 	.short	0x0028


	//----- nvinfo : EIATTR_PARAM_CBANK
	.align		4
        /*00d4*/ 	.byte	0x04, 0x0a
        /*00d6*/ 	.short	(.L_1086 - .L_1085)
	.align		4
.L_1085:
        /*00d8*/ 	.word	index@(.nv.constant0._ZN3cub18CUB_300001_SM_10006detail9transform16transform_kernelINS2_10policy_hubILb0EN4cuda3std3__45tupleIJN6thrust24THRUST_300001_SM_1000_NS6detail15normal_iteratorINSA_10device_ptrIiEEEEEEEE10policy1000EiNS7_6negateIiEESF_JPiEEEvT0_iT1_T2_DpNS2_10kernel_argIT3_EE)
        /*00dc*/ 	.short	0x0380
        /*00de*/ 	.short	0x0028


	//----- nvinfo : EIATTR_SW_WAR
	.align		4
.L_1086:
        /*00e0*/ 	.byte	0x04, 0x36
        /*00e2*/ 	.short	(.L_1088 - .L_1087)
.L_1087:
        /*00e4*/ 	.word	0x00000008
.L_1088:


//--------------------- .nv.info._ZN3cub18CUB_300001_SM_10006detail8for_each13static_kernelINS2_12policy_hub_t12policy_500_tElNS2_12op_wrapper_tIlN36_GLOBAL__N__9634dbb5_4_k_cu_daceece55local17arbitrary_functorEN6thrust24THRUST_300001_SM_1000_NS12zip_iteratorIN4cuda3std3__45tupleIJNSB_6detail15normal_iteratorINSB_10device_ptrIfEEEESL_SL_SL_EEEEEEEEEvT0_T1_ --------------------------
	.section	.nv.info._ZN3cub18CUB_300001_SM_10006detail8for_each13static_kernelINS2_12policy_hub_t12policy_500_tElNS2_12op_wrapper_tIlN36_GLOBAL__N__9634dbb5_4_k_cu_daceece55local17arbitrary_functorEN6thrust24THRUST_300001_SM_1000_NS12zip_iteratorIN4cuda3std3__45tupleIJNSB_6detail15normal_iteratorINSB_10device_ptrIfEEEESL_SL_SL_EEEEEEEEEvT0_T1_,"",@"SHT_CUDA_INFO"
	.sectionflags	@""
	.align	4


	//----- nvinfo : EIATTR_CUDA_API_VERSION
	.align		4
        /*0000*/ 	.byte	0x04, 0x37
        /*0002*/ 	.short	(.L_1090 - .L_1089)
.L_1089:
        /*0004*/ 	.word	0x00000082


	//----- nvinfo : EIATTR_KPARAM_INFO
	.align		4
.L_1090:
        /*0008*/ 	.byte	0x04, 0x17
        /*000a*/ 	.short	(.L_1092 - .L_1091)
.L_1091:
        /*000c*/ 	.word	0x00000000
        /*0010*/ 	.short	0x0001
        /*0012*/ 	.short	0x0008
        /*0014*/ 	.byte	0x00, 0xf0, 0xa1, 0x00


	//----- nvinfo : EIATTR_KPARAM_INFO
	.align		4
.L_1092:
        /*0018*/ 	.byte	0x04, 0x17
        /*001a*/ 	.short	(.L_1094 - .L_1093)
.L_1093:
        /*001c*/ 	.word	0x00000000
        /*0020*/ 	.short	0x0000
        /*0022*/ 	.short	0x0000
        /*0024*/ 	.byte	0x00, 0xf0, 0x21, 0x00


	//----- nvinfo : EIATTR_SPARSE_MMA_MASK
	.align		4
.L_1094:
        /*0028*/ 	.byte	0x03, 0x50
        /*002a*/ 	.short	0x0000


	//----- nvinfo : EIATTR_MAXREG_COUNT
	.align		4
        /*002c*/ 	.byte	0x03, 0x1b
        /*002e*/ 	.short	0x00ff


	//----- nvinfo : EIATTR_MERCURY_ISA_VERSION
	.align		4
        /*0030*/ 	.byte	0x03, 0x5f
        /*0032*/ 	.short	0x0101


	//----- nvinfo : EIATTR_VRC_CTA_INIT_COUNT
	.align		4
        /*0034*/ 	.byte	0x02, 0x4a
	.zero		1
	.zero		1


	//----- nvinfo : EIATTR_EXIT_INSTR_OFFSETS
	.align		4
        /*0038*/ 	.byte	0x04, 0x1c
        /*003a*/ 	.short	(.L_1096 - .L_1095)


	//   ....[0]....
.L_1095:
        /*003c*/ 	.word	0x00000240


	//   ....[1]....
        /*0040*/ 	.word	0x00000450


	//   ....[2]....
        /*0044*/ 	.word	0x000005a0


	//----- nvinfo : EIATTR_MAX_THREADS
	.align		4
.L_1096:
        /*0048*/ 	.byte	0x04, 0x05
        /*004a*/ 	.short	(.L_1098 - .L_1097)
.L_1097:
        /*004c*/ 	.word	0x00000100
        /*0050*/ 	.word	0x00000001
        /*0054*/ 	.word	0x00000001


	//----- nvinfo : EIATTR_CRS_STACK_SIZE
	.align		4
.L_1098:
        /*0058*/ 	.byte	0x04, 0x1e
        /*005a*/ 	.short	(.L_1100 - .L_1099)
.L_1099:
        /*005c*/ 	.word	0x00000000


	//----- nvinfo : EIATTR_CBANK_PARAM_SIZE
	.align		4
.L_1100:
        /*0060*/ 	.byte	0x03, 0x19
        /*0062*/ 	.short	0x0030


	//----- nvinfo : EIATTR_PARAM_CBANK
	.align		4
        /*0064*/ 	.byte	0x04, 0x0a
        /*0066*/ 	.short	(.L_1102 - .L_1101)
	.align		4
.L_1101:
        /*0068*/ 	.word	index@(.nv.constant0._ZN3cub18CUB_300001_SM_10006detail8for_each13static_kernelINS2_12policy_hub_t12policy_500_tElNS2_12op_wrapper_tIlN36_GLOBAL__N__9634dbb5_4_k_cu_daceece55local17arbitrary_functorEN6thrust24THRUST_300001_SM_1000_NS12zip_iteratorIN4cuda3std3__45tupleIJNSB_6detail15normal_iteratorINSB_10device_ptrIfEEEESL_SL_SL_EEEEEEEEEvT0_T1_)
        /*006c*/ 	.short	0x0380
        /*006e*/ 	.short	0x0030


	//----- nvinfo : EIATTR_SW_WAR
	.align		4
.L_1102:
        /*0070*/ 	.byte	0x04, 0x36
        /*0072*/ 	.short	(.L_1104 - .L_1103)
.L_1103:
        /*0074*/ 	.word	0x00000008
.L_1104:


//--------------------- .nv.info._ZN3cub18CUB_300001_SM_10006detail8for_each13static_kernelINS2_12policy_hub_t12policy_500_tElN6thrust24THRUST_300001_SM_1000_NS8cuda_cub20__uninitialized_copy7functorINS7_6detail15normal_iteratorINS7_10device_ptrIfEEEENS7_7pointerIfNS8_3tagENS7_11use_defaultESI_EEEEEEvT0_T1_ --------------------------
	.section	.nv.info._ZN3cub18CUB_300001_SM_10006detail8for_each13static_kernelINS2_12policy_hub_t12policy_500_tElN6thrust24THRUST_300001_SM_1000_NS8cuda_cub20__uninitialized_copy7functorINS7_6detail15normal_iteratorINS7_10device_ptrIfEEEENS7_7pointerIfNS8_3tagENS7_11use_defaultESI_EEEEEEvT0_T1_,"",@"SHT_CUDA_INFO"
	.sectionflags	@""
	.align	4


	//----- nvinfo : EIATTR_CUDA_API_VERSION
	.align		4
        /*0000*/ 	.byte	0x04, 0x37
        /*0002*/ 	.short	(.L_1106 - .L_1105)
.L_1105:
        /*0004*/ 	.word	0x00000082


	//----- nvinfo : EIATTR_KPARAM_INFO
	.align		4
.L_1106:
        /*0008*/ 	.byte	0x04, 0x17
        /*000a*/ 	.short	(.L_1108 - .L_1107)
.L_1107:
        /*000c*/ 	.word	0x00000000
        /*0010*/ 	.short	0x0001
        /*0012*/ 	.short	0x0008
        /*0014*/ 	.byte	0x00, 0xf0, 0x41, 0x00


	//----- nvinfo : EIATTR_KPARAM_INFO
	.align		4
.L_1108:
        /*0018*/ 	.byte	0x04, 0x17
        /*001a*/ 	.short	(.L_1110 - .L_1109)
.L_1109:
        /*001c*/ 	.word	0x00000000
        /*0020*/ 	.short	0x0000
        /*0022*/ 	.short	0x0000
        /*0024*/ 	.byte	0x00, 0xf0, 0x21, 0x00


	//----- nvinfo : EIATTR_SPARSE_MMA_MASK
	.align		4
.L_1110:
        /*0028*/ 	.byte	0x03, 0x50
        /*002a*/ 	.short	0x0000


	//----- nvinfo : EIATTR_MAXREG_COUNT
	.align		4
        /*002c*/ 	.byte	0x03, 0x1b
        /*002e*/ 	.short	0x00ff


	//----- nvinfo : EIATTR_MERCURY_ISA_VERSION
	.align		4
        /*0030*/ 	.byte	0x03, 0x5f
        /*0032*/ 	.short	0x0101


	//----- nvinfo : EIATTR_VRC_CTA_INIT_COUNT
	.align		4
        /*0034*/ 	.byte	0x02, 0x4a
	.zero		1
	.zero		1


	//----- nvinfo : EIATTR_EXIT_INSTR_OFFSETS
	.align		4
        /*0038*/ 	.byte	0x04, 0x1c
        /*003a*/ 	.short	(.L_1112 - .L_1111)


	//   ....[0]....
.L_1111:
        /*003c*/ 	.word	0x00000190


	//   ....[1]....
        /*0040*/ 	.word	0x00000320


	//   ....[2]....
        /*0044*/ 	.word	0x000003f0


	//----- nvinfo : EIATTR_MAX_THREADS
	.align		4
.L_1112:
        /*0048*/ 	.byte	0x04, 0x05
        /*004a*/ 	.short	(.L_1114 - .L_1113)
.L_1113:
        /*004c*/ 	.word	0x00000100
        /*0050*/ 	.word	0x00000001
        /*0054*/ 	.word	0x00000001


	//----- nvinfo : EIATTR_CRS_STACK_SIZE
	.align		4
.L_1114:
        /*0058*/ 	.byte	0x04, 0x1e
        /*005a*/ 	.short	(.L_1116 - .L_1115)
.L_1115:
        /*005c*/ 	.word	0x00000000


	//----- nvinfo : EIATTR_CBANK_PARAM_SIZE
	.align		4
.L_1116:
        /*0060*/ 	.byte	0x03, 0x19
        /*0062*/ 	.short	0x0018


	//----- nvinfo : EIATTR_PARAM_CBANK
	.align		4
        /*0064*/ 	.byte	0x04, 0x0a
        /*0066*/ 	.short	(.L_1118 - .L_1117)
	.align		4
.L_1117:
        /*0068*/ 	.word	index@(.nv.constant0._ZN3cub18CUB_300001_SM_10006detail8for_each13static_kernelINS2_12policy_hub_t12policy_500_tElN6thrust24THRUST_300001_SM_1000_NS8cuda_cub20__uninitialized_copy7functorINS7_6detail15normal_iteratorINS7_10device_ptrIfEEEENS7_7pointerIfNS8_3tagENS7_11use_defaultESI_EEEEEEvT0_T1_)
        /*006c*/ 	.short	0x0380
        /*006e*/ 	.short	0x0018


	//----- nvinfo : EIATTR_SW_WAR
	.align		4
.L_1118:
        /*0070*/ 	.byte	0x04, 0x36
        /*0072*/ 	.short	(.L_1120 - .L_1119)
.L_1119:
        /*0074*/ 	.word	0x00000008
.L_1120:


//--------------------- .nv.info._ZN3cub18CUB_300001_SM_10006detail8for_each13static_kernelINS2_12policy_hub_t12policy_500_tElN6thrust24THRUST_300001_SM_1000_NS8cuda_cub10__tabulate7functorINS7_6detail15normal_iteratorINS7_10device_ptrIfEEEENS7_6system6detail7generic6detail22compute_sequence_valueIfvEElEEEEvT0_T1_ --------------------------
	.section	.nv.info._ZN3cub18CUB_300001_SM_10006detail8for_each13static_kernelINS2_12policy_hub_t12policy_500_tElN6thrust24THRUST_300001_SM_1000_NS8cuda_cub10__tabulate7functorINS7_6detail15normal_iteratorINS7_10device_ptrIfEEEENS7_6system6detail7generic6detail22compute_sequence_valueIfvEElEEEEvT0_T1_,"",@"SHT_CUDA_INFO"
	.sectionflags	@""
	.align	4


	//----- nvinfo : EIATTR_CUDA_API_VERSION
	.align		4
        /*0000*/ 	.byte	0x04, 0x37
        /*0002*/ 	.short	(.L_1122 - .L_1121)
.L_1121:
        /*0004*/ 	.word	0x00000082


	//----- nvinfo : EIATTR_KPARAM_INFO
	.align		4
.L_1122:
        /*0008*/ 	.byte	0x04, 0x17
        /*000a*/ 	.short	(.L_1124 - .L_1123)
.L_1123:
        /*000c*/ 	.word	0x00000000
        /*0010*/ 	.short	0x0001
        /*0012*/ 	.short	0x0008
        /*0014*/ 	.byte	0x00, 0xf0, 0x41, 0x00


	//----- nvinfo : EIATTR_KPARAM_INFO
	.align		4
.L_1124:
        /*0018*/ 	.byte	0x04, 0x17
        /*001a*/ 	.short	(.L_1126 - .L_1125)
.L_1125:
        /*001c*/ 	.word	0x00000000
        /*0020*/ 	.short	0x0000
        /*0022*/ 	.short	0x0000
        /*0024*/ 	.byte	0x00, 0xf0, 0x21, 0x00


	//----- nvinfo : EIATTR_SPARSE_MMA_MASK
	.align		4
.L_1126:
        /*0028*/ 	.byte	0x03, 0x50
        /*002a*/ 	.short	0x0000


	//----- nvinfo : EIATTR_MAXREG_COUNT
	.align		4
        /*002c*/ 	.byte	0x03, 0x1b
        /*002e*/ 	.short	0x00ff


	//----- nvinfo : EIATTR_MERCURY_ISA_VERSION
	.align		4
        /*0030*/ 	.byte	0x03, 0x5f
        /*0032*/ 	.short	0x0101


	//----- nvinfo : EIATTR_VRC_CTA_INIT_COUNT
	.align		4
        /*0034*/ 	.byte	0x02, 0x4a
	.zero		1
	.zero		1


	//----- nvinfo : EIATTR_EXIT_INSTR_OFFSETS
	.align		4
        /*0038*/ 	.byte	0x04, 0x1c
        /*003a*/ 	.short	(.L_1128 - .L_1127)


	//   ....[0]....
.L_1127:
        /*003c*/ 	.word	0x00000190


	//   ....[1]....
        /*0040*/ 	.word	0x000002f0


	//   ....[2]....
        /*0044*/ 	.word	0x00000390


	//----- nvinfo : EIATTR_MAX_THREADS
	.align		4
.L_1128:
        /*0048*/ 	.byte	0x04, 0x05
        /*004a*/ 	.short	(.L_1130 - .L_1129)
.L_1129:
        /*004c*/ 	.word	0x00000100
        /*0050*/ 	.word	0x00000001
        /*0054*/ 	.word	0x00000001


	//----- nvinfo : EIATTR_CRS_STACK_SIZE
	.align		4
.L_1130:
        /*0058*/ 	.byte	0x04, 0x1e
        /*005a*/ 	.short	(.L_1132 - .L_1131)
.L_1131:
        /*005c*/ 	.word	0x00000000


	//----- nvinfo : EIATTR_CBANK_PARAM_SIZE
	.align		4
.L_1132:
        /*0060*/ 	.byte	0x03, 0x19
        /*0062*/ 	.short	0x0018


	//----- nvinfo : EIATTR_PARAM_CBANK
	.align		4
        /*0064*/ 	.byte	0x04, 0x0a
        /*0066*/ 	.short	(.L_1134 - .L_1133)
	.align		4
.L_1133:
        /*0068*/ 	.word	index@(.nv.constant0._ZN3cub18CUB_300001_SM_10006detail8for_each13static_kernelINS2_12policy_hub_t12policy_500_tElN6thrust24THRUST_300001_SM_1000_NS8cuda_cub10__tabulate7functorINS7_6detail15normal_iteratorINS7_10device_ptrIfEEEENS7_6system6detail7generic6detail22compute_sequence_valueIfvEElEEEEvT0_T1_)
        /*006c*/ 	.short	0x0380
        /*006e*/ 	.short	0x0018


	//----- nvinfo : EIATTR_SW_WAR
	.align		4
.L_1134:
        /*0070*/ 	.byte	0x04, 0x36
        /*0072*/ 	.short	(.L_1136 - .L_1135)
.L_1135:
        /*0074*/ 	.word	0x00000008
.L_1136:


//--------------------- .nv.info._ZN3cub18CUB_300001_SM_10006detail8for_each13static_kernelINS2_12policy_hub_t12policy_500_tElN6thrust24THRUST_300001_SM_1000_NS8cuda_cub6__fill7functorINS7_6detail15normal_iteratorINS7_10device_ptrIfEEEEfEEEEvT0_T1_ --------------------------
	.section	.nv.info._ZN3cub18CUB_300001_SM_10006detail8for_each13static_kernelINS2_12policy_hub_t12policy_500_tElN6thrust24THRUST_300001_SM_1000_NS8cuda_cub6__fill7functorINS7_6detail15normal_iteratorINS7_10device_ptrIfEEEEfEEEEvT0_T1_,"",@"SHT_CUDA_INFO"
	.sectionflags	@""
	.align	4


	//----- nvinfo : EIATTR_CUDA_API_VERSION
	.align		4
        /*0000*/ 	.byte	0x04, 0x37
        /*0002*/ 	.short	(.L_1138 - .L_1137)
.L_1137:
        /*0004*/ 	.word	0x00000082


	//----- nvinfo : EIATTR_KPARAM_INFO
	.align		4
.L_1138:
        /*0008*/ 	.byte	0x04, 0x17
        /*000a*/ 	.short	(.L_1140 - .L_1139)
.L_1139:
        /*000c*/ 	.word	0x00000000
        /*0010*/ 	.short	0x0001
        /*0012*/ 	.short	0x0008
        /*0014*/ 	.byte	0x00, 0xf0, 0x41, 0x00


	//----- nvinfo : EIATTR_KPARAM_INFO
	.align		4
.L_1140:
        /*0018*/ 	.byte	0x04, 0x17
        /*001a*/ 	.short	(.L_1142 - .L_1141)
.L_1141:
        /*001c*/ 	.word	0x00000000
        /*0020*/ 	.short	0x0000
        /*0022*/ 	.short	0x0000
        /*0024*/ 	.byte	0x00, 0xf0, 0x21, 0x00


	//----- nvinfo : EIATTR_SPARSE_MMA_MASK
	.align		4
.L_1142:
        /*0028*/ 	.byte	0x03, 0x50
        /*002a*/ 	.short	0x0000


	//----- nvinfo : EIATTR_MAXREG_COUNT
	.align		4
        /*002c*/ 	.byte	0x03, 0x1b
        /*002e*/ 	.short	0x00ff


	//----- nvinfo : EIATTR_MERCURY_ISA_VERSION
	.align		4
        /*0030*/ 	.byte	0x03, 0x5f
        /*0032*/ 	.short	0x0101


	//----- nvinfo : EIATTR_VRC_CTA_INIT_COUNT
	.align		4
        /*0034*/ 	.byte	0x02, 0x4a
	.zero		1
	.zero		1


	//----- nvinfo : EIATTR_EXIT_INSTR_OFFSETS
	.align		4
        /*0038*/ 	.byte	0x04, 0x1c
        /*003a*/ 	.short	(.L_1144 - .L_1143)


	//   ....[0]....
.L_1143:
        /*003c*/ 	.word	0x00000130


	//   ....[1]....
        /*0040*/ 	.word	0x00000240


	//   ....[2]....
        /*0044*/ 	.word	0x00000270


	//----- nvinfo : EIATTR_MAX_THREADS
	.align		4
.L_1144:
        /*0048*/ 	.byte	0x04, 0x05
        /*004a*/ 	.short	(.L_1146 - .L_1145)
.L_1145:
        /*004c*/ 	.word	0x00000100
        /*0050*/ 	.word	0x00000001
        /*0054*/ 	.word	0x00000001


	//----- nvinfo : EIATTR_CBANK_PARAM_SIZE
	.align		4
.L_1146:
        /*0058*/ 	.byte	0x03, 0x19
        /*005a*/ 	.short	0x0018


	//----- nvinfo : EIATTR_PARAM_CBANK
	.align		4
        /*005c*/ 	.byte	0x04, 0x0a
        /*005e*/ 	.short	(.L_1148 - .L_1147)
	.align		4
.L_1147:
        /*0060*/ 	.word	index@(.nv.constant0._ZN3cub18CUB_300001_SM_10006detail8for_each13static_kernelINS2_12policy_hub_t12policy_500_tElN6thrust24THRUST_300001_SM_1000_NS8cuda_cub6__fill7functorINS7_6detail15normal_iteratorINS7_10device_ptrIfEEEEfEEEEvT0_T1_)
        /*0064*/ 	.short	0x0380
        /*0066*/ 	.short	0x0018


	//----- nvinfo : EIATTR_SW_WAR
	.align		4
.L_1148:
        /*0068*/ 	.byte	0x04, 0x36
        /*006a*/ 	.short	(.L_1150 - .L_1149)
.L_1149:
        /*006c*/ 	.word	0x00000008
.L_1150:


//--------------------- .nv.info._ZN3cub18CUB_300001_SM_10006detail8for_each13static_kernelINS2_12policy_hub_t12policy_500_tEmN6thrust24THRUST_300001_SM_1000_NS8cuda_cub20__uninitialized_fill7functorINS7_10device_ptrIfEEfEEEEvT0_T1_ --------------------------
	.section	.nv.info._ZN3cub18CUB_300001_SM_10006detail8for_each13static_kernelINS2_12policy_hub_t12policy_500_tEmN6thrust24THRUST_300001_SM_1000_NS8cuda_cub20__uninitialized_fill7functorINS7_10device_ptrIfEEfEEEEvT0_T1_,"",@"SHT_CUDA_INFO"
	.sectionflags	@""
	.align	4


	//----- nvinfo : EIATTR_CUDA_API_VERSION
	.align		4
        /*0000*/ 	.byte	0x04, 0x37
        /*0002*/ 	.short	(.L_1152 - .L_1151)
.L_1151:
        /*0004*/ 	.word	0x00000082


	//----- nvinfo : EIATTR_KPARAM_INFO
	.align		4
.L_1152:
        /*0008*/ 	.byte	0x04, 0x17
        /*000a*/ 	.short	(.L_1154 - .L_1153)
.L_1153:
        /*000c*/ 	.word	0x00000000
        /*0010*/ 	.short	0x0001
        /*0012*/ 	.short	0x0008
        /*0014*/ 	.byte	0x00, 0xf0, 0x41, 0x00


	//----- nvinfo : EIATTR_KPARAM_INFO
	.align		4
.L_1154:
        /*0018*/ 	.byte	0x04, 0x17
        /*001a*/ 	.short	(.L_1156 - .L_1155)
.L_1155:
        /*001c*/ 	.word	0x00000000
        /*0020*/ 	.short	0x0000
        /*0022*/ 	.short	0x0000
        /*0024*/ 	.byte	0x00, 0xf0, 0x21, 0x00


	//----- nvinfo : EIATTR_SPARSE_MMA_MASK
	.align		4
.L_1156:
        /*0028*/ 	.byte	0x03, 0x50
        /*002a*/ 	.short	0x0000


	//----- nvinfo : EIATTR_MAXREG_COUNT
	.align		4
        /*002c*/ 	.byte	0x03, 0x1b
        /*002e*/ 	.short	0x00ff


	//----- nvinfo : EIATTR_MERCURY_ISA_VERSION
	.align		4
        /*0030*/ 	.byte	0x03, 0x5f
        /*0032*/ 	.short	0x0101


	//----- nvinfo : EIATTR_VRC_CTA_INIT_COUNT
	.align		4
        /*0034*/ 	.byte	0x02, 0x4a
	.zero		1
	.zero		1


	//----- nvinfo : EIATTR_EXIT_INSTR_OFFSETS
	.align		4
        /*0038*/ 	.byte	0x04, 0x1c
        /*003a*/ 	.short	(.L_1158 - .L_1157)


	//   ....[0]....
.L_1157:
        /*003c*/ 	.word	0x00000130


	//   ....[1]....
        /*0040*/ 	.word	0x00000230


	//   ....[2]....
        /*0044*/ 	.word	0x00000260


	//----- nvinfo : EIATTR_MAX_THREADS
	.align		4
.L_1158:
        /*0048*/ 	.byte	0x04, 0x05
        /*004a*/ 	.short	(.L_1160 - .L_1159)
.L_1159:
        /*004c*/ 	.word	0x00000100
        /*0050*/ 	.word	0x00000001
        /*0054*/ 	.word	0x00000001


	//----- nvinfo : EIATTR_CBANK_PARAM_SIZE
	.align		4
.L_1160:
        /*0058*/ 	.byte	0x03, 0x19
        /*005a*/ 	.short	0x0018


	//----- nvinfo : EIATTR_PARAM_CBANK
	.align		4
        /*005c*/ 	.byte	0x04, 0x0a
        /*005e*/ 	.short	(.L_1162 - .L_1161)
	.align		4
.L_1161:
        /*0060*/ 	.word	index@(.nv.constant0._ZN3cub18CUB_300001_SM_10006detail8for_each13static_kernelINS2_12policy_hub_t12policy_500_tEmN6thrust24THRUST_300001_SM_1000_NS8cuda_cub20__uninitialized_fill7functorINS7_10device_ptrIfEEfEEEEvT0_T1_)
        /*0064*/ 	.short	0x0380
        /*0066*/ 	.short	0x0018


	//----- nvinfo : EIATTR_SW_WAR
	.align		4
.L_1162:
        /*0068*/ 	.byte	0x04, 0x36
        /*006a*/ 	.short	(.L_1164 - .L_1163)
.L_1163:
        /*006c*/ 	.word	0x00000008
.L_1164:


//--------------------- .nv.info._ZN3cub18CUB_300001_SM_10006detail8for_each13static_kernelINS2_12policy_hub_t12policy_500_tElN6thrust24THRUST_300001_SM_1000_NS8cuda_cub20__uninitialized_copy7functorINS7_6detail15normal_iteratorINS7_10device_ptrIiEEEENS7_7pointerIiNS8_3tagENS7_11use_defaultESI_EEEEEEvT0_T1_ --------------------------
	.section	.nv.info._ZN3cub18CUB_300001_SM_10006detail8for_each13static_kernelINS2_12policy_hub_t12policy_500_tElN6thrust24THRUST_300001_SM_1000_NS8cuda_cub20__uninitialized_copy7functorINS7_6detail15normal_iteratorINS7_10device_ptrIiEEEENS7_7pointerIiNS8_3tagENS7_11use_defaultESI_EEEEEEvT0_T1_,"",@"SHT_CUDA_INFO"
	.sectionflags	@""
	.align	4


	//----- nvinfo : EIATTR_CUDA_API_VERSION
	.align		4
        /*0000*/ 	.byte	0x04, 0x37
        /*0002*/ 	.short	(.L_1166 - .L_1165)
.L_1165:
        /*0004*/ 	.word	0x00000082


	//----- nvinfo : EIATTR_KPARAM_INFO
	.align		4
.L_1166:
        /*0008*/ 	.byte	0x04, 0x17
        /*000a*/ 	.short	(.L_1168 - .L_1167)
.L_1167:
        /*000c*/ 	.word	0x00000000
        /*0010*/ 	.short	0x0001
        /*0012*/ 	.short	0x0008
        /*0014*/ 	.byte	0x00, 0xf0, 0x41, 0x00


	//----- nvinfo : EIATTR_KPARAM_INFO
	.align		4
.L_1168:
        /*0018*/ 	.byte	0x04, 0x17
        /*001a*/ 	.short	(.L_1170 - .L_1169)
.L_1169:
        /*001c*/ 	.word	0x00000000
        /*0020*/ 	.short	0x0000
        /*0022*/ 	.short	0x0000
        /*0024*/ 	.byte	0x00, 0xf0, 0x21, 0x00


	//----- nvinfo : EIATTR_SPARSE_MMA_MASK
	.align		4
.L_1170:
        /*0028*/ 	.byte	0x03, 0x50
        /*002a*/ 	.short	0x0000


	//----- nvinfo : EIATTR_MAXREG_COUNT
	.align		4
        /*002c*/ 	.byte	0x03, 0x1b
        /*002e*/ 	.short	0x00ff


	//----- nvinfo : EIATTR_MERCURY_ISA_VERSION
	.align		4
        /*0030*/ 	.byte	0x03, 0x5f
        /*0032*/ 	.short	0x0101


	//----- nvinfo : EIATTR_VRC_CTA_INIT_COUNT
	.align		4
        /*0034*/ 	.byte	0x02, 0x4a
	.zero		1
	.zero		1


	//----- nvinfo : EIATTR_EXIT_INSTR_OFFSETS
	.align		4
        /*0038*/ 	.byte	0x04, 0x1c
        /*003a*/ 	.short	(.L_1172 - .L_1171)


	//   ....[0]....
.L_1171:
        /*003c*/ 	.word	0x00000190


	//   ....[1]....
        /*0040*/ 	.word	0x00000320


	//   ....[2]....
        /*0044*/ 	.word	0x000003f0


	//----- nvinfo : EIATTR_MAX_THREADS
	.align		4
.L_1172:
        /*0048*/ 	.byte	0x04, 0x05
        /*004a*/ 	.short	(.L_1174 - .L_1173)
.L_1173:
        /*004c*/ 	.word	0x00000100
        /*0050*/ 	.word	0x00000001
        /*0054*/ 	.word	0x00000001


	//----- nvinfo : EIATTR_CRS_STACK_SIZE
	.align		4
.L_1174:
        /*0058*/ 	.byte	0x04, 0x1e
        /*005a*/ 	.short	(.L_1176 - .L_1175)
.L_1175:
        /*005c*/ 	.word	0x00000000


	//----- nvinfo : EIATTR_CBANK_PARAM_SIZE
	.align		4
.L_1176:
        /*0060*/ 	.byte	0x03, 0x19
        /*0062*/ 	.short	0x0018


	//----- nvinfo : EIATTR_PARAM_CBANK
	.align		4
        /*0064*/ 	.byte	0x04, 0x0a
        /*0066*/ 	.short	(.L_1178 - .L_1177)
	.align		4
.L_1177:
        /*0068*/ 	.word	index@(.nv.constant0._ZN3cub18CUB_300001_SM_10006detail8for_each13static_kernelINS2_12policy_hub_t12policy_500_tElN6thrust24THRUST_300001_SM_1000_NS8cuda_cub20__uninitialized_copy7functorINS7_6detail15normal_iteratorINS7_10device_ptrIiEEEENS7_7pointerIiNS8_3tagENS7_11use_defaultESI_EEEEEEvT0_T1_)
        /*006c*/ 	.short	0x0380
        /*006e*/ 	.short	0x0018


	//----- nvinfo : EIATTR_SW_WAR
	.align		4
.L_1178:
        /*0070*/ 	.byte	0x04, 0x36
        /*0072*/ 	.short	(.L_1180 - .L_1179)
.L_1179:
        /*0074*/ 	.word	0x00000008
.L_1180:


//--------------------- .nv.info._ZN3cub18CUB_300001_SM_10006detail8for_each13static_kernelINS2_12policy_hub_t12policy_500_tElN6thrust24THRUST_300001_SM_1000_NS8cuda_cub11__transform17unary_transform_fINS7_6detail15normal_iteratorINS7_10device_ptrIiEEEESF_NS9_14no_stencil_tagENS8_9__replace10constant_fIiEENSB_10functional5actorINSK_9compositeIJNSK_16operator_adaptorIN4cuda3std3__48equal_toIvEEEENSL_INSK_8argumentILj0EEEEENSL_INSK_5valueIiEEEEEEEEEEEEEvT0_T1_ --------------------------
	.section	.nv.info._ZN3cub18CUB_300001_SM_10006detail8for_each13static_kernelINS2_12policy_hub_t12policy_500_tElN6thrust24THRUST_300001_SM_1000_NS8cuda_cub11__transform17unary_transform_fINS7_6detail15normal_iteratorINS7_10device_ptrIiEEEESF_NS9_14no_stencil_tagENS8_9__replace10constant_fIiEENSB_10functional5actorINSK_9compositeIJNSK_16operator_adaptorIN4cuda3std3__48equal_toIvEEEENSL_INSK_8argumentILj0EEEEENSL_INSK_5valueIiEEEEEEEEEEEEEvT0_T1_,"",@"SHT_CUDA_INFO"
	.sectionflags	@""
	.align	4


	//----- nvinfo : EIATTR_CUDA_API_VERSION
	.align		4
        /*0000*/ 	.byte	0x04, 0x37
        /*0002*/ 	.short	(.L_1182 - .L_1181)
.L_1181:
        /*0004*/ 	.word	0x00000082


	//----- nvinfo : EIATTR_KPARAM_INFO
	.align		4
.L_1182:
        /*0008*/ 	.byte	0x04, 0x17
        /*000a*/ 	.short	(.L_1184 - .L_1183)
.L_1183:
        /*000c*/ 	.word	0x00000000
        /*0010*/ 	.short	0x0001
        /*0012*/ 	.short	0x0008
        /*0014*/ 	.byte	0x00, 0xf0, 0x81, 0x00


	//----- nvinfo : EIATTR_KPARAM_INFO
	.align		4
.L_1184:
        /*0018*/ 	.byte	0x04, 0x17
        /*001a*/ 	.short	(.L_1186 - .L_1185)
.L_1185:
        /*001c*/ 	.word	0x00000000
        /*0020*/ 	.short	0x0000
        /*0022*/ 	.short	0x0000
        /*0024*/ 	.byte	0x00, 0xf0, 0x21, 0x00


	//----- nvinfo : EIATTR_SPARSE_MMA_MASK
	.align		4
.L_1186:
        /*0028*/ 	.byte	0x03, 0x50
        /*002a*/ 	.short	0x0000


	//----- nvinfo : EIATTR_MAXREG_COUNT
	.align		4
        /*002c*/ 	.byte	0x03, 0x1b
        /*002e*/ 	.short	0x00ff


	//----- nvinfo : EIATTR_MERCURY_ISA_VERSION
	.align		4
        /*0030*/ 	.byte	0x03, 0x5f
        /*0032*/ 	.short	0x0101


	//----- nvinfo : EIATTR_VRC_CTA_INIT_COUNT
	.align		4
        /*0034*/ 	.byte	0x02, 0x4a
	.zero		1
	.zero		1


	//----- nvinfo : EIATTR_EXIT_INSTR_OFFSETS
	.align		4
        /*0038*/ 	.byte	0x04, 0x1c
        /*003a*/ 	.short	(.L_1188 - .L_1187)


	//   ....[0]....
.L_1187:
        /*003c*/ 	.word	0x000001c0


	//   ....[1]....
        /*0040*/ 	.word	0x000001f0


	//   ....[2]....
        /*0044*/ 	.word	0x000003b0


	//   ....[3]....
        /*0048*/ 	.word	0x00000460


	//   ....[4]....
        /*004c*/ 	.word	0x000004c0


	//----- nvinfo : EIATTR_MAX_THREADS
	.align		4
.L_1188:
        /*0050*/ 	.byte	0x04, 0x05
        /*0052*/ 	.short	(.L_1190 - .L_1189)
.L_1189:
        /*0054*/ 	.word	0x00000100
        /*0058*/ 	.word	0x00000001
        /*005c*/ 	.word	0x00000001


	//----- nvinfo : EIATTR_CRS_STACK_SIZE
	.align		4
.L_1190:
        /*0060*/ 	.byte	0x04, 0x1e
        /*0062*/ 	.short	(.L_1192 - .L_1191)
.L_1191:
        /*0064*/ 	.word	0x00000000


	//----- nvinfo : EIATTR_CBANK_PARAM_SIZE
	.align		4
.L_1192:
        /*0068*/ 	.byte	0x03, 0x19
        /*006a*/ 	.short	0x0028


	//----- nvinfo : EIATTR_PARAM_CBANK
	.align		4
        /*006c*/ 	.byte	0x04, 0x0a
        /*006e*/ 	.short	(.L_1194 - .L_1193)
	.align		4
.L_1193:
        /*0070*/ 	.word	index@(.nv.constant0._ZN3cub18CUB_300001_SM_10006detail8for_each13static_kernelINS2_12policy_hub_t12policy_500_tElN6thrust24THRUST_300001_SM_1000_NS8cuda_cub11__transform17unary_transform_fINS7_6detail15normal_iteratorINS7_10device_ptrIiEEEESF_NS9_14no_stencil_tagENS8_9__replace10constant_fIiEENSB_10functional5actorINSK_9compositeIJNSK_16operator_adaptorIN4cuda3std3__48equal_toIvEEEENSL_INSK_8argumentILj0EEEEENSL_INSK_5valueIiEEEEEEEEEEEEEvT0_T1_)
        /*0074*/ 	.short	0x0380
        /*0076*/ 	.short	0x0028


	//----- nvinfo : EIATTR_SW_WAR
	.align		4
.L_1194:
        /*0078*/ 	.byte	0x04, 0x36
        /*007a*/ 	.short	(.L_1196 - .L_1195)
.L_1195:
        /*007c*/ 	.word	0x00000008
.L_1196:


//--------------------- .nv.info._ZN3cub18CUB_300001_SM_10006detail8for_each13static_kernelINS2_12policy_hub_t12policy_500_tElN6thrust24THRUST_300001_SM_1000_NS8cuda_cub6__fill7functorINS7_6detail15normal_iteratorINS7_10device_ptrIiEEEEiEEEEvT0_T1_ --------------------------
	.section	.nv.info._ZN3cub18CUB_300001_SM_10006detail8for_each13static_kernelINS2_12policy_hub_t12policy_500_tElN6thrust24THRUST_300001_SM_1000_NS8cuda_cub6__fill7functorINS7_6detail15normal_iteratorINS7_10device_ptrIiEEEEiEEEEvT0_T1_,"",@"SHT_CUDA_INFO"
	.sectionflags	@""
	.align	4


	//----- nvinfo : EIATTR_CUDA_API_VERSION
	.align		4
        /*0000*/ 	.byte	0x04, 0x37
        /*0002*/ 	.short	(.L_1198 - .L_1197)
.L_1197:
        /*0004*/ 	.word	0x00000082


	//----- nvinfo : EIATTR_KPARAM_INFO
	.align		4
.L_1198:
        /*0008*/ 	.byte	0x04, 0x17
        /*000a*/ 	.short	(.L_1200 - .L_1199)
.L_1199:
        /*000c*/ 	.word	0x00000000
        /*0010*/ 	.short	0x0001
        /*0012*/ 	.short	0x0008
        /*0014*/ 	.byte	0x00, 0xf0, 0x41, 0x00


	//----- nvinfo : EIATTR_KPARAM_INFO
	.align		4
.L_1200:
        /*0018*/ 	.byte	0x04, 0x17
        /*001a*/ 	.short	(.L_1202 - .L_1201)
.L_1201:
        /*001c*/ 	.word	0x00000000
        /*0020*/ 	.short	0x0000
        /*0022*/ 	.short	0x0000
        /*0024*/ 	.byte	0x00, 0xf0, 0x21, 0x00


	//----- nvinfo : EIATTR_SPARSE_MMA_MASK
	.align		4
.L_1202:
        /*0028*/ 	.byte	0x03, 0x50
        /*002a*/ 	.short	0x0000


	//----- nvinfo : EIATTR_MAXREG_COUNT
	.align		4
        /*002c*/ 	.byte	0x03, 0x1b
        /*002e*/ 	.short	0x00ff


	//----- nvinfo : EIATTR_MERCURY_ISA_VERSION
	.align		4
        /*0030*/ 	.byte	0x03, 0x5f
        /*0032*/ 	.short	0x0101


	//----- nvinfo : EIATTR_VRC_CTA_INIT_COUNT
	.align		4
        /*0034*/ 	.byte	0x02, 0x4a
	.zero		1
	.zero		1


	//----- nvinfo : EIATTR_EXIT_INSTR_OFFSETS
	.align		4
        /*0038*/ 	.byte	0x04, 0x1c
        /*003a*/ 	.short	(.L_1204 - .L_1203)


	//   ....[0]....
.L_1203:
        /*003c*/ 	.word	0x00000130


	//   ....[1]....
        /*0040*/ 	.word	0x00000240


	//   ....[2]....
        /*0044*/ 	.word	0x00000270


	//----- nvinfo : EIATTR_MAX_THREADS
	.align		4
.L_1204:
        /*0048*/ 	.byte	0x04, 0x05
        /*004a*/ 	.short	(.L_1206 - .L_1205)
.L_1205:
        /*004c*/ 	.word	0x00000100
        /*0050*/ 	.word	0x00000001
        /*0054*/ 	.word	0x00000001


	//----- nvinfo : EIATTR_CBANK_PARAM_SIZE
	.align		4
.L_1206:
        /*0058*/ 	.byte	0x03, 0x19
        /*005a*/ 	.short	0x0018


	//----- nvinfo : EIATTR_PARAM_CBANK
	.align		4
        /*005c*/ 	.byte	0x04, 0x0a
        /*005e*/ 	.short	(.L_1208 - .L_1207)
	.align		4
.L_1207:
        /*0060*/ 	.word	index@(.nv.constant0._ZN3cub18CUB_300001_SM_10006detail8for_each13static_kernelINS2_12policy_hub_t12policy_500_tElN6thrust24THRUST_300001_SM_1000_NS8cuda_cub6__fill7functorINS7_6detail15normal_iteratorINS7_10device_ptrIiEEEEiEEEEvT0_T1_)
        /*0064*/ 	.short	0x0380
        /*0066*/ 	.short	0x0018


	//----- nvinfo : EIATTR_SW_WAR
	.align		4
.L_1208:
        /*0068*/ 	.byte	0x04, 0x36
        /*006a*/ 	.short	(.L_1210 - .L_1209)
.L_1209:
        /*006c*/ 	.word	0x00000008
.L_1210:


//--------------------- .nv.info._ZN3cub18CUB_300001_SM_10006detail8for_each13static_kernelINS2_12policy_hub_t12policy_500_tElN6thrust24THRUST_300001_SM_1000_NS8cuda_cub10__tabulate7functorINS7_6detail15normal_iteratorINS7_10device_ptrIiEEEENS7_6system6detail7generic6detail22compute_sequence_valueIivEElEEEEvT0_T1_ --------------------------
	.section	.nv.info._ZN3cub18CUB_300001_SM_10006detail8for_each13static_kernelINS2_12policy_hub_t12policy_500_tElN6thrust24THRUST_300001_SM_1000_NS8cuda_cub10__tabulate7functorINS7_6detail15normal_iteratorINS7_10device_ptrIiEEEENS7_6system6detail7generic6detail22compute_sequence_valueIivEElEEEEvT0_T1_,"",@"SHT_CUDA_INFO"
	.sectionflags	@""
	.align	4


	//----- nvinfo : EIATTR_CUDA_API_VERSION
	.align		4
        /*0000*/ 	.byte	0x04, 0x37
        /*0002*/ 	.short	(.L_1212 - .L_1211)
.L_1211:
        /*0004*/ 	.word	0x00000082


	//----- nvinfo : EIATTR_KPARAM_INFO
	.align		4
.L_1212:
        /*0008*/ 	.byte	0x04, 0x17
        /*000a*/ 	.short	(.L_1214 - .L_1213)
.L_1213:
        /*000c*/ 	.word	0x00000000
        /*0010*/ 	.short	0x0001
        /*0012*/ 	.short	0x0008
        /*0014*/ 	.byte	0x00, 0xf0, 0x41, 0x00


	//----- nvinfo : EIATTR_KPARAM_INFO
	.align		4
.L_1214:
        /*0018*/ 	.byte	0x04, 0x17
        /*001a*/ 	.short	(.L_1216 - .L_1215)
.L_1215:
        /*001c*/ 	.word	0x00000000
        /*0020*/ 	.short	0x0000
        /*0022*/ 	.short	0x0000
        /*0024*/ 	.byte	0x00, 0xf0, 0x21, 0x00


	//----- nvinfo : EIATTR_SPARSE_MMA_MASK
	.align		4
.L_1216:
        /*0028*/ 	.byte	0x03, 0x50
        /*002a*/ 	.short	0x0000


	//----- nvinfo : EIATTR_MAXREG_COUNT
	.align		4
        /*002c*/ 	.byte	0x03, 0x1b
        /*002e*/ 	.short	0x00ff


	//----- nvinfo : EIATTR_MERCURY_ISA_VERSION
	.align		4
        /*0030*/ 	.byte	0x03, 0x5f
        /*0032*/ 	.short	0x0101


	//----- nvinfo : EIATTR_VRC_CTA_INIT_COUNT
	.align		4
        /*0034*/ 	.byte	0x02, 0x4a
	.zero		1
	.zero		1


	//----- nvinfo : EIATTR_EXIT_INSTR_OFFSETS
	.align		4
        /*0038*/ 	.byte	0x04, 0x1c
        /*003a*/ 	.short	(.L_1218 - .L_1217)


	//   ....[0]....
.L_1217:
        /*003c*/ 	.word	0x00000160


	//   ....[1]....
        /*0040*/ 	.word	0x000002b0


	//   ....[2]....
        /*0044*/ 	.word	0x00000340


	//----- nvinfo : EIATTR_MAX_THREADS
	.align		4
.L_1218:
        /*0048*/ 	.byte	0x04, 0x05
        /*004a*/ 	.short	(.L_1220 - .L_1219)
.L_1219:
        /*004c*/ 	.word	0x00000100
        /*0050*/ 	.word	0x00000001
        /*0054*/ 	.word	0x00000001


	//----- nvinfo : EIATTR_CRS_STACK_SIZE
	.align		4
.L_1220:
        /*0058*/ 	.byte	0x04, 0x1e
        /*005a*/ 	.short	(.L_1222 - .L_1221)
.L_1221:
        /*005c*/ 	.word	0x00000000


	//----- nvinfo : EIATTR_CBANK_PARAM_SIZE
	.align		4
.L_1222:
        /*0060*/ 	.byte	0x03, 0x19
        /*0062*/ 	.short	0x0018


	//----- nvinfo : EIATTR_PARAM_CBANK
	.align		4
        /*0064*/ 	.byte	0x04, 0x0a
        /*0066*/ 	.short	(.L_1224 - .L_1223)
	.align		4
.L_1223:
        /*0068*/ 	.word	index@(.nv.constant0._ZN3cub18CUB_300001_SM_10006detail8for_each13static_kernelINS2_12policy_hub_t12policy_500_tElN6thrust24THRUST_300001_SM_1000_NS8cuda_cub10__tabulate7functorINS7_6detail15normal_iteratorINS7_10device_ptrIiEEEENS7_6system6detail7generic6detail22compute_sequence_valueIivEElEEEEvT0_T1_)
        /*006c*/ 	.short	0x0380
        /*006e*/ 	.short	0x0018


	//----- nvinfo : EIATTR_SW_WAR
	.align		4
.L_1224:
        /*0070*/ 	.byte	0x04, 0x36
        /*0072*/ 	.short	(.L_1226 - .L_1225)
.L_1225:
        /*0074*/ 	.word	0x00000008
.L_1226:


//--------------------- .nv.info._ZN3cub18CUB_300001_SM_10006detail8for_each13static_kernelINS2_12policy_hub_t12policy_500_tEmN6thrust24THRUST_300001_SM_1000_NS8cuda_cub20__uninitialized_fill7functorINS7_10device_ptrIiEEiEEEEvT0_T1_ --------------------------
	.section	.nv.info._ZN3cub18CUB_300001_SM_10006detail8for_each13static_kernelINS2_12policy_hub_t12policy_500_tEmN6thrust24THRUST_300001_SM_1000_NS8cuda_cub20__uninitialized_fill7functorINS7_10device_ptrIiEEiEEEEvT0_T1_,"",@"SHT_CUDA_INFO"
	.sectionflags	@""
	.align	4


	//----- nvinfo : EIATTR_CUDA_API_VERSION
	.align		4
        /*0000*/ 	.byte	0x04, 0x37
        /*0002*/ 	.short	(.L_1228 - .L_1227)
.L_1227:
        /*0004*/ 	.word	0x00000082


	//----- nvinfo : EIATTR_KPARAM_INFO
	.align		4
.L_1228:
        /*0008*/ 	.byte	0x04, 0x17
        /*000a*/ 	.short	(.L_1230 - .L_1229)
.L_1229:
        /*000c*/ 	.word	0x00000000
        /*0010*/ 	.short	0x0001
        /*0012*/ 	.short	0x0008
        /*0014*/ 	.byte	0x00, 0xf0, 0x41, 0x00


	//----- nvinfo : EIATTR_KPARAM_INFO
	.align		4
.L_1230:
        /*0018*/ 	.byte	0x04, 0x17
        /*001a*/ 	.short	(.L_1232 - .L_1231)
.L_1231:
        /*001c*/ 	.word	0x00000000
        /*0020*/ 	.short	0x0000
        /*0022*/ 	.short	0x0000
        /*0024*/ 	.byte	0x00, 0xf0, 0x21, 0x00


	//----- nvinfo : EIATTR_SPARSE_MMA_MASK
	.align		4
.L_1232:
        /*0028*/ 	.byte	0x03, 0x50
        /*002a*/ 	.short	0x0000


	//----- nvinfo : EIATTR_MAXREG_COUNT
	.align		4
        /*002c*/ 	.byte	0x03, 0x1b
        /*002e*/ 	.short	0x00ff


	//----- nvinfo : EIATTR_MERCURY_ISA_VERSION
	.align		4
        /*0030*/ 	.byte	0x03, 0x5f
        /*0032*/ 	.short	0x0101


	//----- nvinfo : EIATTR_VRC_CTA_INIT_COUNT
	.align		4
        /*0034*/ 	.byte	0x02, 0x4a
	.zero		1
	.zero		1


	//----- nvinfo : EIATTR_EXIT_INSTR_OFFSETS
	.align		4
        /*0038*/ 	.byte	0x04, 0x1c
        /*003a*/ 	.short	(.L_1234 - .L_1233)


	//   ....[0]....
.L_1233:
        /*003c*/ 	.word	0x00000130


	//   ....[1]....
        /*0040*/ 	.word	0x00000230


	//   ....[2]....
        /*0044*/ 	.word	0x00000260


	//----- nvinfo : EIATTR_MAX_THREADS
	.align		4
.L_1234:
        /*0048*/ 	.byte	0x04, 0x05
        /*004a*/ 	.short	(.L_1236 - .L_1235)
.L_1235:
        /*004c*/ 	.word	0x00000100
        /*0050*/ 	.word	0x00000001
        /*0054*/ 	.word	0x00000001


	//----- nvinfo : EIATTR_CBANK_PARAM_SIZE
	.align		4
.L_1236:
        /*0058*/ 	.byte	0x03, 0x19
        /*005a*/ 	.short	0x0018


	//----- nvinfo : EIATTR_PARAM_CBANK
	.align		4
        /*005c*/ 	.byte	0x04, 0x0a
        /*005e*/ 	.short	(.L_1238 - .L_1237)
	.align		4
.L_1237:
        /*0060*/ 	.word	index@(.nv.constant0._ZN3cub18CUB_300001_SM_10006detail8for_each13static_kernelINS2_12policy_hub_t12policy_500_tEmN6thrust24THRUST_300001_SM_1000_NS8cuda_cub20__uninitialized_fill7functorINS7_10device_ptrIiEEiEEEEvT0_T1_)
        /*0064*/ 	.short	0x0380
        /*0066*/ 	.short	0x0018


	//----- nvinfo : EIATTR_SW_WAR
	.align		4
.L_1238:
        /*0068*/ 	.byte	0x04, 0x36
        /*006a*/ 	.short	(.L_1240 - .L_1239)
.L_1239:
        /*006c*/ 	.word	0x00000008
.L_1240:


//--------------------- .nv.info._ZN3cub18CUB_300001_SM_10006detail11EmptyKernelIvEEvv --------------------------
	.section	.nv.info._ZN3cub18CUB_300001_SM_10006detail11EmptyKernelIvEEvv,"",@"SHT_CUDA_INFO"
	.sectionflags	@""
	.align	4


	//----- nvinfo : EIATTR_CUDA_API_VERSION
	.align		4
        /*0000*/ 	.byte	0x04, 0x37
        /*0002*/ 	.short	(.L_1242 - .L_1241)
.L_1241:
        /*0004*/ 	.word	0x00000082


	//----- nvinfo : EIATTR_SPARSE_MMA_MASK
	.align		4
.L_1242:
        /*0008*/ 	.byte	0x03, 0x50
        /*000a*/ 	.short	0x0000


	//----- nvinfo : EIATTR_MAXREG_COUNT
	.align		4
        /*000c*/ 	.byte	0x03, 0x1b
        /*000e*/ 	.short	0x00ff


	//----- nvinfo : EIATTR_MERCURY_ISA_VERSION
	.align		4
        /*0010*/ 	.byte	0x03, 0x5f
        /*0012*/ 	.short	0x0101


	//----- nvinfo : EIATTR_VRC_CTA_INIT_COUNT
	.align		4
        /*0014*/ 	.byte	0x02, 0x4a
	.zero		1
	.zero		1


	//----- nvinfo : EIATTR_EXIT_INSTR_OFFSETS
	.align		4
        /*0018*/ 	.byte	0x04, 0x1c
        /*001a*/ 	.short	(.L_1244 - .L_1243)


	//   ....[0]....
.L_1243:
        /*001c*/ 	.word	0x00000010


	//----- nvinfo : EIATTR_SW_WAR
	.align		4
.L_1244:
        /*0020*/ 	.byte	0x04, 0x36
        /*0022*/ 	.short	(.L_1246 - .L_1245)
.L_1245:
        /*0024*/ 	.word	0x00000008
.L_1246:


//--------------------- .nv.callgraph             --------------------------
	.section	.nv.callgraph,"",@"SHT_CUDA_CALLGRAPH"
	.align	4
	.sectionentsize	8
	.align		4
        /*0000*/ 	.word	0x00000000
	.align		4
        /*0004*/ 	.word	0xffffffff
	.align		4
        /*0008*/ 	.word	0x00000000
	.align		4
        /*000c*/ 	.word	0xfffffffe
	.align		4
        /*0010*/ 	.word	0x00000000
	.align		4
        /*0014*/ 	.word	0xfffffffd
	.align		4
        /*0018*/ 	.word	0x00000000
	.align		4
        /*001c*/ 	.word	0xfffffffc


//--------------------- .nv.constant4             --------------------------
	.section	.nv.constant4,"a",@progbits
	.align	8
	.align		8
.nv.constant4:
        /*0000*/ 	.dword	_ZN34_INTERNAL_9634dbb5_4_k_cu_daceece54cuda3std3__45__cpo5beginE
	.align		8
        /*0008*/ 	.dword	_ZN34_INTERNAL_9634dbb5_4_k_cu_daceece54cuda3std3__45__cpo3endE
	.align		8
        /*0010*/ 	.dword	_ZN34_INTERNAL_9634dbb5_4_k_cu_daceece54cuda3std3__45__cpo6cbeginE
	.align		8
        /*0018*/ 	.dword	_ZN34_INTERNAL_9634dbb5_4_k_cu_daceece54cuda3std3__45__cpo4cendE
	.align		8
        /*0020*/ 	.dword	_ZN34_INTERNAL_9634dbb5_4_k_cu_daceece54cuda3std3__45__cpo6rbeginE
	.align		8
        /*0028*/ 	.dword	_ZN34_INTERNAL_9634dbb5_4_k_cu_daceece54cuda3std3__45__cpo4rendE
	.align		8
        /*0030*/ 	.dword	_ZN34_INTERNAL_9634dbb5_4_k_cu_daceece54cuda3std3__45__cpo7crbeginE
	.align		8
        /*0038*/ 	.dword	_ZN34_INTERNAL_9634dbb5_4_k_cu_daceece54cuda3std3__45__cpo5crendE
	.align		8
        /*0040*/ 	.dword	_ZN34_INTERNAL_9634dbb5_4_k_cu_daceece54cuda3std3__436_GLOBAL__N__9634dbb5_4_k_cu_daceece56ignoreE
	.align		8
        /*0048*/ 	.dword	_ZN34_INTERNAL_9634dbb5_4_k_cu_daceece54cuda3std3__419piecewise_constructE
	.align		8
        /*0050*/ 	.dword	_ZN34_INTERNAL_9634dbb5_4_k_cu_daceece54cuda3std3__48in_placeE
	.align		8
        /*0058*/ 	.dword	_ZN34_INTERNAL_9634dbb5_4_k_cu_daceece54cuda3std3__420unreachable_sentinelE
	.align		8
        /*0060*/ 	.dword	_ZN34_INTERNAL_9634dbb5_4_k_cu_daceece54cuda3std3__47nulloptE
	.align		8
        /*0068*/ 	.dword	_ZN34_INTERNAL_9634dbb5_4_k_cu_daceece54cuda3std3__48unexpectE
	.align		8
        /*0070*/ 	.dword	_ZN34_INTERNAL_9634dbb5_4_k_cu_daceece54cuda3std6ranges3__45__cpo4swapE
	.align		8
        /*0078*/ 	.dword	_ZN34_INTERNAL_9634dbb5_4_k_cu_daceece54cuda3std6ranges3__45__cpo9iter_moveE
	.align		8
        /*0080*/ 	.dword	_ZN34_INTERNAL_9634dbb5_4_k_cu_daceece54cuda3std6ranges3__45__cpo5beginE
	.align		8
        /*0088*/ 	.dword	_ZN34_INTERNAL_9634dbb5_4_k_cu_daceece54cuda3std6ranges3__45__cpo3endE
	.align		8
        /*0090*/ 	.dword	_ZN34_INTERNAL_9634dbb5_4_k_cu_daceece54cuda3std6ranges3__45__cpo6cbeginE
	.align		8
        /*0098*/ 	.dword	_ZN34_INTERNAL_9634dbb5_4_k_cu_daceece54cuda3std6ranges3__45__cpo4cendE
	.align		8
        /*00a0*/ 	.dword	_ZN34_INTERNAL_9634dbb5_4_k_cu_daceece54cuda3std6ranges3__45__cpo7advanceE
	.align		8
        /*00a8*/ 	.dword	_ZN34_INTERNAL_9634dbb5_4_k_cu_daceece54cuda3std6ranges3__45__cpo9iter_swapE
	.align		8
        /*00b0*/ 	.dword	_ZN34_INTERNAL_9634dbb5_4_k_cu_daceece54cuda3std6ranges3__45__cpo4nextE
	.align		8
        /*00b8*/ 	.dword	_ZN34_INTERNAL_9634dbb5_4_k_cu_daceece54cuda3std6ranges3__45__cpo4prevE
	.align		8
        /*00c0*/ 	.dword	_ZN34_INTERNAL_9634dbb5_4_k_cu_daceece54cuda3std6ranges3__45__cpo4dataE
	.align		8
        /*00c8*/ 	.dword	_ZN34_INTERNAL_9634dbb5_4_k_cu_daceece54cuda3std6ranges3__45__cpo5cdataE
	.align		8
        /*00d0*/ 	.dword	_ZN34_INTERNAL_9634dbb5_4_k_cu_daceece54cuda3std6ranges3__45__cpo4sizeE
	.align		8
        /*00d8*/ 	.dword	_ZN34_INTERNAL_9634dbb5_4_k_cu_daceece54cuda3std6ranges3__45__cpo5ssizeE
	.align		8
        /*00e0*/ 	.dword	_ZN34_INTERNAL_9634dbb5_4_k_cu_daceece54cuda3std6ranges3__45__cpo8distanceE
	.align		8
        /*00e8*/ 	.dword	_ZN34_INTERNAL_9634dbb5_4_k_cu_daceece56thrust24THRUST_300001_SM_1000_NS8cuda_cub3parE
	.align		8
        /*00f0*/ 	.dword	_ZN34_INTERNAL_9634dbb5_4_k_cu_daceece56thrust24THRUST_300001_SM_1000_NS8cuda_cub10par_nosyncE
	.align		8
        /*00f8*/ 	.dword	_ZN34_INTERNAL_9634dbb5_4_k_cu_daceece56thrust24THRUST_300001_SM_1000_NS6system6detail10sequential3seqE
	.align		8
        /*0100*/ 	.dword	_ZN34_INTERNAL_9634dbb5_4_k_cu_daceece56thrust24THRUST_300001_SM_1000_NS6system3cpp3parE
	.align		8
        /*0108*/ 	.dword	_ZN34_INTERNAL_9634dbb5_4_k_cu_daceece56thrust24THRUST_300001_SM_1000_NS12placeholders2_1E
	.align		8
        /*0110*/ 	.dword	_ZN34_INTERNAL_9634dbb5_4_k_cu_daceece56thrust24THRUST_300001_SM_1000_NS12placeholders2_2E
	.align		8
        /*0118*/ 	.dword	_ZN34_INTERNAL_9634dbb5_4_k_cu_daceece56thrust24THRUST_300001_SM_1000_NS12placeholders2_3E
	.align		8
        /*0120*/ 	.dword	_ZN34_INTERNAL_9634dbb5_4_k_cu_daceece56thrust24THRUST_300001_SM_1000_NS12placeholders2_4E
	.align		8
        /*0128*/ 	.dword	_ZN34_INTERNAL_9634dbb5_4_k_cu_daceece56thrust24THRUST_300001_SM_1000_NS12placeholders2_5E
	.align		8
        /*0130*/ 	.dword	_ZN34_INTERNAL_9634dbb5_4_k_cu_daceece56thrust24THRUST_300001_SM_1000_NS12placeholders2_6E
	.align		8
        /*0138*/ 	.dword	_ZN34_INTERNAL_9634dbb5_4_k_cu_daceece56thrust24THRUST_300001_SM_1000_NS12placeholders2_7E
	.align		8
        /*0140*/ 	.dword	_ZN34_INTERNAL_9634dbb5_4_k_cu_daceece56thrust24THRUST_300001_SM_1000_NS12placeholders2_8E
	.align		8
        /*0148*/ 	.dword	_ZN34_INTERNAL_9634dbb5_4_k_cu_daceece56thrust24THRUST_300001_SM_1000_NS12placeholders2_9E
	.align		8
        /*0150*/ 	.dword	_ZN34_INTERNAL_9634dbb5_4_k_cu_daceece56thrust24THRUST_300001_SM_1000_NS12placeholders3_10E
	.align		8
        /*0158*/ 	.dword	_ZN34_INTERNAL_9634dbb5_4_k_cu_daceece56thrust24THRUST_300001_SM_1000_NS3seqE
	.align		8
        /*0160*/ 	.dword	_ZN34_INTERNAL_9634dbb5_4_k_cu_daceece56thrust24THRUST_300001_SM_1000_NS6deviceE


//--------------------- .text._ZN3cub18CUB_300001_SM_10006detail6reduce28DeviceReduceSingleTileKernelINS2_10policy_hubIfyN4cuda3std3__44plusIfEEE10Policy1000EPfSC_iS9_ffNS7_10__identityEEEvT0_T1_T2_T3_T4_T6_ --------------------------
	.section	.text._ZN3cub18CUB_300001_SM_10006detail6reduce28DeviceReduceSingleTileKernelINS2_10policy_hubIfyN4cuda3std3__44plusIfEEE10Policy1000EPfSC_iS9_ffNS7_10__identityEEEvT0_T1_T2_T3_T4_T6_,"ax",@progbits
	.align	128
        .global         _ZN3cub18CUB_300001_SM_10006detail6reduce28DeviceReduceSingleTileKernelINS2_10policy_hubIfyN4cuda3std3__44plusIfEEE10Policy1000EPfSC_iS9_ffNS7_10__identityEEEvT0_T1_T2_T3_T4_T6_
        .type           _ZN3cub18CUB_300001_SM_10006detail6reduce28DeviceReduceSingleTileKernelINS2_10policy_hubIfyN4cuda3std3__44plusIfEEE10Policy1000EPfSC_iS9_ffNS7_10__identityEEEvT0_T1_T2_T3_T4_T6_,@function
        .size           _ZN3cub18CUB_300001_SM_10006detail6reduce28DeviceReduceSingleTileKernelINS2_10policy_hubIfyN4cuda3std3__44plusIfEEE10Policy1000EPfSC_iS9_ffNS7_10__identityEEEvT0_T1_T2_T3_T4_T6_,(.L_x_935 - _ZN3cub18CUB_300001_SM_10006detail6reduce28DeviceReduceSingleTileKernelINS2_10policy_hubIfyN4cuda3std3__44plusIfEEE10Policy1000EPfSC_iS9_ffNS7_10__identityEEEvT0_T1_T2_T3_T4_T6_)
        .other          _ZN3cub18CUB_300001_SM_10006detail6reduce28DeviceReduceSingleTileKernelINS2_10policy_hubIfyN4cuda3std3__44plusIfEEE10Policy1000EPfSC_iS9_ffNS7_10__identityEEEvT0_T1_T2_T3_T4_T6_,@"STO_CUDA_ENTRY STV_DEFAULT"
_ZN3cub18CUB_300001_SM_10006detail6reduce28DeviceReduceSingleTileKernelINS2_10policy_hubIfyN4cuda3std3__44plusIfEEE10Policy1000EPfSC_iS9_ffNS7_10__identityEEEvT0_T1_T2_T3_T4_T6_:
.text._ZN3cub18CUB_300001_SM_10006detail6reduce28DeviceReduceSingleTileKernelINS2_10policy_hubIfyN4cuda3std3__44plusIfEEE10Policy1000EPfSC_iS9_ffNS7_10__identityEEEvT0_T1_T2_T3_T4_T6_:
[----:B------:R-:W-:Y:S01]  /*0000*/  LDC R1, c[0x0][0x37c] ;  /* 0x0000df00ff017b82 */ /* 0x000fe20000000800 */
[----:B------:R-:W0:Y:S01]  /*0010*/  LDCU UR4, c[0x0][0x390] ;  /* 0x00007200ff0477ac */ /* 0x000e220008000800 */
[----:B------:R-:W1:Y:S01]  /*0020*/  LDCU.64 UR6, c[0x0][0x358] ;  /* 0x00006b00ff0677ac */ /* 0x000e620008000a00 */
[----:B0-----:R-:W-:-:S04]  /*0030*/  MOV R20, UR4 ;  /* 0x0000000400147c02 */ /* 0x001fc80008000f00 */
[----:B------:R-:W-:-:S13]  /*0040*/  ISETP.NE.AND P0, PT, R20, RZ, PT ;  /* 0x000000ff1400720c */ /* 0x000fda0003f05270 */
[----:B-1----:R-:W-:Y:S05]  /*0050*/  @P0 BRA `(.L_x_0) ;  /* 0x00000000001c0947 */ /* 0x002fea0003800000 */
[----:B------:R-:W0:Y:S02]  /*0060*/  S2R R0, SR_TID.X ;  /* 0x0000000000007919 */ /* 0x000e240000002100 */
[----:B0-----:R-:W-:-:S13]  /*0070*/  ISETP.NE.AND P0, PT, R0, RZ, PT ;  /* 0x000000ff0000720c */ /* 0x001fda0003f05270 */
[----:B------:R-:W-:Y:S05]  /*0080*/  @P0 EXIT ;  /* 0x000000000000094d */ /* 0x000fea0003800000 */
[----:B------:R-:W0:Y:S08]  /*0090*/  LDC R5, c[0x0][0x398] ;  /* 0x0000e600ff057b82 */ /* 0x000e300000000800 */
[----:B------:R-:W0:Y:S02]  /*00a0*/  LDC.64 R2, c[0x0][0x388] ;  /* 0x0000e200ff027b82 */ /* 0x000e240000000a00 */
[----:B0-----:R-:W-:Y:S01]  /*00b0*/  STG.E desc[UR6][R2.64], R5 ;  /* 0x0000000502007986 */ /* 0x001fe2000c101906 */
[----:B------:R-:W-:Y:S05]  /*00c0*/  EXIT ;  /* 0x000000000000794d */ /* 0x000fea0003800000 */
.L_x_0:
[----:B------:R-:W0:Y:S01]  /*00d0*/  LDCU UR4, c[0x0][0x380] ;  /* 0x00007000ff0477ac */ /* 0x000e220008000800 */
[----:B------:R-:W-:Y:S01]  /*00e0*/  BSSY.RECONVERGENT B0, `(.L_x_1) ;  /* 0x00003ca000007945 */ /* 0x000fe20003800200 */
[----:B0-----:R-:W-:-:S09]  /*00f0*/  ULOP3.LUT UP0, URZ, UR4, 0xf, URZ, 0xc0, !UPT ;  /* 0x0000000f04ff7892 */ /* 0x001fd2000f80c0ff */
[----:B------:R-:W-:Y:S05]  /*0100*/  BRA.U UP0, `(.L_x_2) ;  /* 0x0000001d00607547 */ /* 0x000fea000b800000 */
[----:B------:R-:W-:-:S13]  /*0110*/  ISETP.GT.AND P0, PT, R20, 0xfff, PT ;  /* 0x00000fff1400780c */ /* 0x000fda0003f04270 */
[----:B------:R-:W-:Y:S05]  /*0120*/  @P0 BRA `(.L_x_3) ;  /* 0x0000000c00a80947 */ /* 0x000fea0003800000 */
[----:B------:R-:W0:Y:S01]  /*0130*/  S2R R9, SR_TID.X ;  /* 0x0000000000097919 */ /* 0x000e220000002100 */
[----:B------:R-:W-:Y:S01]  /*0140*/  BSSY.RECONVERGENT B1, `(.L_x_4) ;  /* 0x0000009000017945 */ /* 0x000fe20003800200 */
[----:B------:R-:W-:Y:S01]  /*0150*/  HFMA2 R0, -RZ, RZ, 0, 0 ;  /* 0x00000000ff007431 */ /* 0x000fe200000001ff */
[----:B0-----:R-:W-:Y:S02]  /*0160*/  ISETP.GE.AND P0, PT, R9, R20, PT ;  /* 0x000000140900720c */ /* 0x001fe40003f06270 */
[----:B------:R-:W-:-:S11]  /*0170*/  MOV R11, R9 ;  /* 0x00000009000b7202 */ /* 0x000fd60000000f00 */
[----:B------:R-:W-:Y:S05]  /*0180*/  @P0 BRA `(.L_x_5) ;  /* 0x0000000000100947 */ /* 0x000fea0003800000 */
[----:B------:R-:W0:Y:S02]  /*0190*/  LDC.64 R2, c[0x0][0x380] ;  /* 0x0000e000ff027b82 */ /* 0x000e240000000a00 */
[----:B0-----:R-:W-:-:S05]  /*01a0*/  IMAD.WIDE.U32 R2, R9, 0x4, R2 ;  /* 0x0000000409027825 */ /* 0x001fca00078e0002 */
[----:B------:R0:W5:Y:S01]  /*01b0*/  LDG.E.CONSTANT R0, desc[UR6][R2.64] ;  /* 0x0000000602007981 */ /* 0x000162000c1e9900 */
[----:B------:R-:W-:-:S07]  /*01c0*/  IADD3 R11, PT, PT, R9, 0x100, RZ ;  /* 0x00000100090b7810 */ /* 0x000fce0007ffe0ff */
.L_x_5:
[----:B------:R-:W-:Y:S05]  /*01d0*/  BSYNC.RECONVERGENT B1 ;  /* 0x0000000000017941 */ /* 0x000fea0003800200 */
.L_x_4:
[----:B------:R-:W-:Y:S01]  /*01e0*/  ISETP.GE.AND P0, PT, R11, R20, PT ;  /* 0x000000140b00720c */ /* 0x000fe20003f06270 */
[----:B------:R-:W-:-:S12]  /*01f0*/  BSSY.RECONVERGENT B1, `(.L_x_6) ;  /* 0x0000074000017945 */ /* 0x000fd80003800200 */
[----:B------:R-:W-:Y:S05]  /*0200*/  @P0 BRA `(.L_x_7) ;  /* 0x0000000400c80947 */ /* 0x000fea0003800000 */
[----:B0-----:R-:W-:Y:S01]  /*0210*/  LOP3.LUT R3, RZ, R11, RZ, 0x33, !PT ;  /* 0x0000000bff037212 */ /* 0x001fe200078e33ff */
[----:B------:R-:W-:Y:S03]  /*0220*/  BSSY.RECONVERGENT B2, `(.L_x_8) ;  /* 0x0000015000027945 */ /* 0x000fe60003800200 */
[----:B------:R-:W-:-:S04]  /*0230*/  IADD3 R4, PT, PT, R3, R20, RZ ;  /* 0x0000001403047210 */ /* 0x000fc80007ffe0ff */
[C---:B------:R-:W-:Y:S02]  /*0240*/  LOP3.LUT R2, R4.reuse, 0x300, RZ, 0xc0, !PT ;  /* 0x0000030004027812 */ /* 0x040fe400078ec0ff */
[----:B------:R-:W-:Y:S02]  /*0250*/  ISETP.GE.U32.AND P1, PT, R4, 0x300, PT ;  /* 0x000003000400780c */ /* 0x000fe40003f26070 */
[----:B------:R-:W-:-:S13]  /*0260*/  ISETP.NE.AND P0, PT, R2, 0x300, PT ;  /* 0x000003000200780c */ /* 0x000fda0003f05270 */
[----:B------:R-:W-:Y:S05]  /*0270*/  @!P0 BRA `(.L_x_9) ;  /* 0x00000000003c8947 */ /* 0x000fea0003800000 */
[----:B------:R-:W0:Y:S01]  /*0280*/  LDC.64 R2, c[0x0][0x380] ;  /* 0x0000e000ff027b82 */ /* 0x000e220000000a00 */
[----:B------:R-:W-:-:S04]  /*0290*/  LEA.HI R4, R4, 0x1, RZ, 0x18 ;  /* 0x0000000104047811 */ /* 0x000fc800078fc0ff */
[----:B------:R-:W-:-:S04]  /*02a0*/  LOP3.LUT R4, R4, 0x3, RZ, 0xc0, !PT ;  /* 0x0000000304047812 */ /* 0x000fc800078ec0ff */
[----:B------:R-:W-:Y:S01]  /*02b0*/  IADD3 R4, PT, PT, -R4, RZ, RZ ;  /* 0x000000ff04047210 */ /* 0x000fe20007ffe1ff */
[----:B0-----:R-:W-:-:S05]  /*02c0*/  IMAD.WIDE.U32 R2, R11, 0x4, R2 ;  /* 0x000000040b027825 */ /* 0x001fca00078e0002 */
[----:B------:R-:W-:-:S07]  /*02d0*/  MOV R5, R3 ;  /* 0x0000000300057202 */ /* 0x000fce0000000f00 */
.L_x_10:
[----:B------:R-:W-:-:S06]  /*02e0*/  MOV R3, R5 ;  /* 0x0000000500037202 */ /* 0x000fcc0000000f00 */
[----:B------:R0:W2:Y:S01]  /*02f0*/  LDG.E.CONSTANT R3, desc[UR6][R2.64] ;  /* 0x0000000602037981 */ /* 0x0000a2000c1e9900 */
[----:B------:R-:W-:Y:S01]  /*0300*/  IADD3 R4, PT, PT, R4, 0x1, RZ ;  /* 0x0000000104047810 */ /* 0x000fe20007ffe0ff */
[----:B------:R-:W-:-:S03]  /*0310*/  VIADD R11, R11, 0x100 ;  /* 0x000001000b0b7836 */ /* 0x000fc60000000000 */
[----:B------:R-:W-:Y:S02]  /*0320*/  ISETP.NE.AND P0, PT, R4, RZ, PT ;  /* 0x000000ff0400720c */ /* 0x000fe40003f05270 */
[----:B0-----:R-:W-:-:S04]  /*0330*/  IADD3 R2, P2, PT, R2, 0x400, RZ ;  /* 0x0000040002027810 */ /* 0x001fc80007f5e0ff */
[----:B------:R-:W-:Y:S01]  /*0340*/  IADD3.X R5, PT, PT, RZ, R5, RZ, P2, !PT ;  /* 0x00000005ff057210 */ /* 0x000fe200017fe4ff */
[----:B--2--5:R-:W-:-:S06]  /*0350*/  FADD R0, R3, R0 ;  /* 0x0000000003007221 */ /* 0x024fcc0000000000 */
[----:B------:R-:W-:Y:S05]  /*0360*/  @P0 BRA `(.L_x_10) ;  /* 0xfffffffc00dc0947 */ /* 0x000fea000383ffff */
.L_x_9:
[----:B------:R-:W-:Y:S05]  /*0370*/  BSYNC.RECONVERGENT B2 ;  /* 0x0000000000027941 */ /* 0x000fea0003800200 */
.L_x_8:
[----:B------:R-:W-:Y:S05]  /*0380*/  @!P1 BRA `(.L_x_7) ;  /* 0x0000000400689947 */ /* 0x000fea0003800000 */
[----:B------:R-:W-:Y:S01]  /*0390*/  IADD3 R2, PT, PT, -R11, R20, RZ ;  /* 0x000000140b027210 */ /* 0x000fe20007ffe1ff */
[----:B------:R-:W-:Y:S01]  /*03a0*/  BSSY.RECONVERGENT B2, `(.L_x_11) ;  /* 0x0000031000027945 */ /* 0x000fe20003800200 */
[----:B------:R-:W-:Y:S02]  /*03b0*/  PLOP3.LUT P0, PT, PT, PT, PT, 0x80, 0x8 ;  /* 0x000000000008781c */ /* 0x000fe40003f0f070 */
[----:B------:R-:W-:-:S13]  /*03c0*/  ISETP.GT.AND P1, PT, R2, 0xc00, PT ;  /* 0x00000c000200780c */ /* 0x000fda0003f24270 */
[----:B------:R-:W-:Y:S05]  /*03d0*/  @!P1 BRA `(.L_x_12) ;  /* 0x0000000000b49947 */ /* 0x000fea0003800000 */
[----:B------:R-:W-:Y:S02]  /*03e0*/  PLOP3.LUT P0, PT, PT, PT, PT, 0x8, 0x80 ;  /* 0x000000000080781c */ /* 0x000fe40003f0e170 */
[----:B------:R-:W-:-:S11]  /*03f0*/  IADD3 R8, PT, PT, R20, -0xc00, RZ ;  /* 0xfffff40014087810 */ /* 0x000fd60007ffe0ff */
.L_x_13:
[----:B------:R-:W0:Y:S01]  /*0400*/  LDC.64 R6, c[0x0][0x380] ;  /* 0x0000e000ff067b82 */ /* 0x000e220000000a00 */
[C---:B------:R-:W-:Y:S01]  /*0410*/  IADD3 R5, PT, PT, R11.reuse, 0x400, RZ ;  /* 0x000004000b057810 */ /* 0x040fe20007ffe0ff */
[----:B0-----:R-:W-:-:S05]  /*0420*/  IMAD.WIDE R24, R11, 0x4, R6 ;  /* 0x000000040b187825 */ /* 0x001fca00078e0206 */
[----:B------:R-:W2:Y:S04]  /*0430*/  LDG.E.CONSTANT R13, desc[UR6][R24.64] ;  /* 0x00000006180d7981 */ /* 0x000ea8000c1e9900 */
[----:B------:R-:W3:Y:S01]  /*0440*/  LDG.E.CONSTANT R10, desc[UR6][R24.64+0x400] ;  /* 0x00040006180a7981 */ /* 0x000ee2000c1e9900 */
[----:B------:R-:W-:-:S03]  /*0450*/  IMAD.WIDE R4, R5, 0x4, R6 ;  /* 0x0000000405047825 */ /* 0x000fc600078e0206 */
[----:B------:R-:W4:Y:S04]  /*0460*/  LDG.E.CONSTANT R12, desc[UR6][R24.64+0x800] ;  /* 0x00080006180c7981 */ /* 0x000f28000c1e9900 */
[----:B------:R-:W4:Y:S04]  /*0470*/  LDG.E.CONSTANT R17, desc[UR6][R24.64+0xc00] ;  /* 0x000c000618117981 */ /* 0x000f28000c1e9900 */
[----:B------:R-:W4:Y:S01]  /*0480*/  LDG.E.CONSTANT R16, desc[UR6][R4.64] ;  /* 0x0000000604107981 */ /* 0x000f22000c1e9900 */
[----:B------:R-:W-:-:S03]  /*0490*/  IADD3 R3, PT, PT, R11, 0x800, RZ ;  /* 0x000008000b037810 */ /* 0x000fc60007ffe0ff */
[----:B------:R-:W4:Y:S04]  /*04a0*/  LDG.E.CONSTANT R15, desc[UR6][R4.64+0x400] ;  /* 0x00040006040f7981 */ /* 0x000f28000c1e9900 */
[----:B------:R-:W4:Y:S01]  /*04b0*/  LDG.E.CONSTANT R14, desc[UR6][R4.64+0x800] ;  /* 0x00080006040e7981 */ /* 0x000f22000c1e9900 */
[----:B------:R-:W-:-:S03]  /*04c0*/  IMAD.WIDE R2, R3, 0x4, R6 ;  /* 0x0000000403027825 */ /* 0x000fc600078e0206 */
[----:B------:R-:W4:Y:S04]  /*04d0*/  LDG.E.CONSTANT R22, desc[UR6][R4.64+0xc00] ;  /* 0x000c000604167981 */ /* 0x000f28000c1e9900 */
[----:B------:R-:W4:Y:S01]  /*04e0*/  LDG.E.CONSTANT R21, desc[UR6][R2.64] ;  /* 0x0000000602157981 */ /* 0x000f22000c1e9900 */
[----:B------:R-:W-:-:S03]  /*04f0*/  IADD3 R23, PT, PT, R11, 0xc00, RZ ;  /* 0x00000c000b177810 */ /* 0x000fc60007ffe0ff */
[----:B------:R-:W4:Y:S04]  /*0500*/  LDG.E.CONSTANT R19, desc[UR6][R2.64+0x400] ;  /* 0x0004000602137981 */ /* 0x000f28000c1e9900 */
[----:B------:R-:W4:Y:S01]  /*0510*/  LDG.E.CONSTANT R18, desc[UR6][R2.64+0x800] ;  /* 0x0008000602127981 */ /* 0x000f22000c1e9900 */
[----:B------:R-:W-:-:S03]  /*0520*/  IMAD.WIDE R6, R23, 0x4, R6 ;  /* 0x0000000417067825 */ /* 0x000fc600078e0206 */
[----:B------:R-:W4:Y:S04]  /*0530*/  LDG.E.CONSTANT R26, desc[UR6][R2.64+0xc00] ;  /* 0x000c0006021a7981 */ /* 0x000f28000c1e9900 */
[----:B------:R-:W4:Y:S04]  /*0540*/  LDG.E.CONSTANT R25, desc[UR6][R6.64] ;  /* 0x0000000606197981 */ /* 0x000f28000c1e9900 */
[----:B------:R-:W4:Y:S04]  /*0550*/  LDG.E.CONSTANT R23, desc[UR6][R6.64+0x400] ;  /* 0x0004000606177981 */ /* 0x000f28000c1e9900 */
[----:B------:R-:W4:Y:S04]  /*0560*/  LDG.E.CONSTANT R24, desc[UR6][R6.64+0x800] ;  /* 0x0008000606187981 */ /* 0x000f28000c1e9900 */
[----:B------:R-:W4:Y:S01]  /*0570*/  LDG.E.CONSTANT R27, desc[UR6][R6.64+0xc00] ;  /* 0x000c0006061b7981 */ /* 0x000f22000c1e9900 */
[----:B------:R-:W-:-:S04]  /*0580*/  IADD3 R11, PT, PT, R11, 0x1000, RZ ;  /* 0x000010000b0b7810 */ /* 0x000fc80007ffe0ff */
[----:B------:R-:W-:Y:S01]  /*0590*/  ISETP.GE.AND P1, PT, R11, R8, PT ;  /* 0x000000080b00720c */ /* 0x000fe20003f26270 */
[----:B--2--5:R-:W-:-:S04]  /*05a0*/  FADD R13, R13, R0 ;  /* 0x000000000d0d7221 */ /* 0x024fc80000000000 */
[----:B---3--:R-:W-:-:S04]  /*05b0*/  FADD R13, R13, R10 ;  /* 0x0000000a0d0d7221 */ /* 0x008fc80000000000 */
[----:B----4-:R-:W-:-:S04]  /*05c0*/  FADD R12, R13, R12 ;  /* 0x0000000c0d0c7221 */ /* 0x010fc80000000000 */
[----:B------:R-:W-:-:S04]  /*05d0*/  FADD R17, R12, R17 ;  /* 0x000000110c117221 */ /* 0x000fc80000000000 */
        /* <DEDUP_REMOVED lines=11> */
[----:B------:R-:W-:Y:S01]  /*0690*/  FADD R0, R24, R27 ;  /* 0x0000001b18007221 */ /* 0x000fe20000000000 */
[----:B------:R-:W-:Y:S06]  /*06a0*/  @!P1 BRA `(.L_x_13) ;  /* 0xfffffffc00549947 */ /* 0x000fec000383ffff */
.L_x_12:
[----:B------:R-:W-:Y:S05]  /*06b0*/  BSYNC.RECONVERGENT B2 ;  /* 0x0000000000027941 */ /* 0x000fea0003800200 */
.L_x_11:
[----:B------:R-:W-:Y:S01]  /*06c0*/  IADD3 R2, PT, PT, -R11, R20, RZ ;  /* 0x000000140b027210 */ /* 0x000fe20007ffe1ff */
[----:B------:R-:W-:Y:S03]  /*06d0*/  BSSY.RECONVERGENT B2, `(.L_x_14) ;  /* 0x0000019000027945 */ /* 0x000fe60003800200 */
[----:B------:R-:W-:-:S13]  /*06e0*/  ISETP.GT.AND P1, PT, R2, 0x400, PT ;  /* 0x000004000200780c */ /* 0x000fda0003f24270 */
[----:B------:R-:W-:Y:S05]  /*06f0*/  @!P1 BRA `(.L_x_15) ;  /* 0x0000000000589947 */ /* 0x000fea0003800000 */
[----:B------:R-:W0:Y:S01]  /*0700*/  LDC.64 R4, c[0x0][0x380] ;  /* 0x0000e000ff047b82 */ /* 0x000e220000000a00 */
[C---:B------:R-:W-:Y:S02]  /*0710*/  VIADD R15, R11.reuse, 0x400 ;  /* 0x000004000b0f7836 */ /* 0x040fe40000000000 */
[----:B0-----:R-:W-:-:S05]  /*0720*/  IMAD.WIDE R2, R11, 0x4, R4 ;  /* 0x000000040b027825 */ /* 0x001fca00078e0204 */
[----:B------:R-:W2:Y:S04]  /*0730*/  LDG.E.CONSTANT R7, desc[UR6][R2.64] ;  /* 0x0000000602077981 */ /* 0x000ea8000c1e9900 */
[----:B------:R-:W3:Y:S01]  /*0740*/  LDG.E.CONSTANT R6, desc[UR6][R2.64+0x400] ;  /* 0x0004000602067981 */ /* 0x000ee2000c1e9900 */
[----:B------:R-:W-:-:S03]  /*0750*/  IMAD.WIDE R4, R15, 0x4, R4 ;  /* 0x000000040f047825 */ /* 0x000fc600078e0204 */
[----:B------:R-:W4:Y:S04]  /*0760*/  LDG.E.CONSTANT R13, desc[UR6][R2.64+0x800] ;  /* 0x00080006020d7981 */ /* 0x000f28000c1e9900 */
[----:B------:R-:W4:Y:S04]  /*0770*/  LDG.E.CONSTANT R15, desc[UR6][R2.64+0xc00] ;  /* 0x000c0006020f7981 */ /* 0x000f28000c1e9900 */
[----:B------:R-:W4:Y:S04]  /*0780*/  LDG.E.CONSTANT R17, desc[UR6][R4.64] ;  /* 0x0000000604117981 */ /* 0x000f28000c1e9900 */
[----:B------:R-:W4:Y:S04]  /*0790*/  LDG.E.CONSTANT R19, desc[UR6][R4.64+0x400] ;  /* 0x0004000604137981 */ /* 0x000f28000c1e9900 */
[----:B------:R-:W4:Y:S04]  /*07a0*/  LDG.E.CONSTANT R21, desc[UR6][R4.64+0x800] ;  /* 0x0008000604157981 */ /* 0x000f28000c1e9900 */
[----:B------:R-:W4:Y:S01]  /*07b0*/  LDG.E.CONSTANT R23, desc[UR6][R4.64+0xc00] ;  /* 0x000c000604177981 */ /* 0x000f22000c1e9900 */
[----:B------:R-:W-:-:S02]  /*07c0*/  PLOP3.LUT P0, PT, PT, PT, PT, 0x8, 0x80 ;  /* 0x000000000080781c */ /* 0x000fc40003f0e170 */
[----:B------:R-:W-:Y:S01]  /*07d0*/  IADD3 R11, PT, PT, R11, 0x800, RZ ;  /* 0x000008000b0b7810 */ /* 0x000fe20007ffe0ff */
[----:B--2--5:R-:W-:-:S04]  /*07e0*/  FADD R7, R0, R7 ;  /* 0x0000000700077221 */ /* 0x024fc80000000000 */
[----:B---3--:R-:W-:-:S04]  /*07f0*/  FADD R6, R7, R6 ;  /* 0x0000000607067221 */ /* 0x008fc80000000000 */
[----:B----4-:R-:W-:-:S04]  /*0800*/  FADD R6, R6, R13 ;  /* 0x0000000d06067221 */ /* 0x010fc80000000000 */
[----:B------:R-:W-:-:S04]  /*0810*/  FADD R6, R6, R15 ;  /* 0x0000000f06067221 */ /* 0x000fc80000000000 */
[----:B------:R-:W-:-:S04]  /*0820*/  FADD R6, R6, R17 ;  /* 0x0000001106067221 */ /* 0x000fc80000000000 */
[----:B------:R-:W-:-:S04]  /*0830*/  FADD R6, R6, R19 ;  /* 0x0000001306067221 */ /* 0x000fc80000000000 */
[----:B------:R-:W-:-:S04]  /*0840*/  FADD R6, R6, R21 ;  /* 0x0000001506067221 */ /* 0x000fc80000000000 */
[----:B------:R-:W-:-:S07]  /*0850*/  FADD R0, R6, R23 ;  /* 0x0000001706007221 */ /* 0x000fce0000000000 */
.L_x_15:
[----:B------:R-:W-:Y:S05]  /*0860*/  BSYNC.RECONVERGENT B2 ;  /* 0x0000000000027941 */ /* 0x000fea0003800200 */
.L_x_14:
[----:B------:R-:W-:-:S13]  /*0870*/  ISETP.LT.OR P0, PT, R11, R20, P0 ;  /* 0x000000140b00720c */ /* 0x000fda0000701670 */
[----:B------:R-:W-:Y:S05]  /*0880*/  @!P0 BRA `(.L_x_7) ;  /* 0x0000000000288947 */ /* 0x000fea0003800000 */
[----:B------:R-:W0:Y:S02]  /*0890*/  LDC.64 R2, c[0x0][0x380] ;  /* 0x0000e000ff027b82 */ /* 0x000e240000000a00 */
[----:B0-----:R-:W-:-:S05]  /*08a0*/  IMAD.WIDE R2, R11, 0x4, R2 ;  /* 0x000000040b027825 */ /* 0x001fca00078e0202 */
[----:B------:R-:W2:Y:S04]  /*08b0*/  LDG.E.CONSTANT R5, desc[UR6][R2.64] ;  /* 0x0000000602057981 */ /* 0x000ea8000c1e9900 */
[----:B------:R-:W3:Y:S04]  /*08c0*/  LDG.E.CONSTANT R4, desc[UR6][R2.64+0x400] ;  /* 0x0004000602047981 */ /* 0x000ee8000c1e9900 */
[----:B------:R-:W4:Y:S04]  /*08d0*/  LDG.E.CONSTANT R7, desc[UR6][R2.64+0x800] ;  /* 0x0008000602077981 */ /* 0x000f28000c1e9900 */
[----:B------:R-:W4:Y:S01]  /*08e0*/  LDG.E.CONSTANT R11, desc[UR6][R2.64+0xc00] ;  /* 0x000c0006020b7981 */ /* 0x000f22000c1e9900 */
[----:B--2--5:R-:W-:-:S04]  /*08f0*/  FADD R5, R0, R5 ;  /* 0x0000000500057221 */ /* 0x024fc80000000000 */
[----:B---3--:R-:W-:-:S04]  /*0900*/  FADD R4, R5, R4 ;  /* 0x0000000405047221 */ /* 0x008fc80000000000 */
[----:B----4-:R-:W-:-:S04]  /*0910*/  FADD R4, R4, R7 ;  /* 0x0000000704047221 */ /* 0x010fc80000000000 */
[----:B------:R-:W-:-:S07]  /*0920*/  FADD R0, R4, R11 ;  /* 0x0000000b04007221 */ /* 0x000fce0000000000 */
.L_x_7:
[----:B------:R-:W-:Y:S05]  /*0930*/  BSYNC.RECONVERGENT B1 ;  /* 0x0000000000017941 */ /* 0x000fea0003800200 */
.L_x_6:
[----:B------:R-:W-:Y:S02]  /*0940*/  ISETP.GE.AND P0, PT, R20, 0x100, PT ;  /* 0x000001001400780c */ /* 0x000fe40003f06270 */
[----:B-----5:R-:W-:-:S11]  /*0950*/  MOV R7, R0 ;  /* 0x0000000000077202 */ /* 0x020fd60000000f00 */
[----:B------:R-:W-:Y:S05]  /*0960*/  @!P0 BRA `(.L_x_16) ;  /* 0x0000000000ac8947 */ /* 0x000fea0003800000 */
[----:B------:R-:W1:Y:S01]  /*0970*/  S2R R6, SR_LANEID ;  /* 0x0000000000067919 */ /* 0x000e620000000000 */
[----:B------:R-:W2:Y:S02]  /*0980*/  SHFL.DOWN PT, R0, R7, 0x1, 0x1f ;  /* 0x08201f0007007f89 */ /* 0x000ea400000e0000 */
[----:B--2---:R-:W-:Y:S01]  /*0990*/  FADD R0, R0, R7 ;  /* 0x0000000700007221 */ /* 0x004fe20000000000 */
[C---:B-1----:R-:W-:Y:S02]  /*09a0*/  ISETP.GT.AND P0, PT, R6.reuse, 0x1e, PT ;  /* 0x0000001e0600780c */ /* 0x042fe40003f04270 */
[C---:B------:R-:W-:Y:S02]  /*09b0*/  ISETP.NE.AND P1, PT, R6.reuse, RZ, PT ;  /* 0x000000ff0600720c */ /* 0x040fe40003f25270 */
[----:B------:R-:W-:Y:S02]  /*09c0*/  FSEL R0, R7, R0, P0 ;  /* 0x0000000007007208 */ /* 0x000fe40000000000 */
[----:B------:R-:W-:-:S03]  /*09d0*/  ISETP.GT.AND P0, PT, R6, 0x1d, PT ;  /* 0x0000001d0600780c */ /* 0x000fc60003f04270 */
[----:B0-----:R-:W0:Y:S06]  /*09e0*/  SHFL.DOWN PT, R3, R0, 0x2, 0x1f ;  /* 0x08401f0000037f89 */ /* 0x001e2c00000e0000 */
[----:B------:R-:W1:Y:S01]  /*09f0*/  @!P1 S2R R5, SR_CgaCtaId ;  /* 0x0000000000059919 */ /* 0x000e620000008800 */
[----:B------:R-:W-:Y:S02]  /*0a00*/  @!P1 MOV R4, 0x400 ;  /* 0x0000040000049802 */ /* 0x000fe40000000f00 */
[----:B------:R-:W-:-:S04]  /*0a10*/  @!P1 SHF.R.U32.HI R2, RZ, 0x3, R9 ;  /* 0x00000003ff029819 */ /* 0x000fc80000011609 */
[----:B------:R-:W-:Y:S01]  /*0a20*/  @!P1 LOP3.LUT R2, R2, 0x7c, RZ, 0xc0, !PT ;  /* 0x0000007c02029812 */ /* 0x000fe200078ec0ff */
[----:B0-----:R-:W-:Y:S01]  /*0a30*/  @!P0 FADD R0, R0, R3 ;  /* 0x0000000300008221 */ /* 0x001fe20000000000 */
[----:B------:R-:W-:-:S04]  /*0a40*/  ISETP.GT.AND P0, PT, R6, 0x1b, PT ;  /* 0x0000001b0600780c */ /* 0x000fc80003f04270 */
[----:B------:R-:W0:Y:S01]  /*0a50*/  SHFL.DOWN PT, R3, R0, 0x4, 0x1f ;  /* 0x08801f0000037f89 */ /* 0x000e2200000e0000 */
[----:B-1----:R-:W-:-:S04]  /*0a60*/  @!P1 LEA R5, R5, R4, 0x18 ;  /* 0x0000000405059211 */ /* 0x002fc800078ec0ff */
[----:B------:R-:W-:-:S04]  /*0a70*/  @!P1 IADD3 R2, PT, PT, R2, R5, RZ ;  /* 0x0000000502029210 */ /* 0x000fc80007ffe0ff */
[----:B0-----:R-:W-:Y:S01]  /*0a80*/  @!P0 FADD R0, R0, R3 ;  /* 0x0000000300008221 */ /* 0x001fe20000000000 */
[----:B------:R-:W-:-:S04]  /*0a90*/  ISETP.GT.AND P0, PT, R6, 0x17, PT ;  /* 0x000000170600780c */ /* 0x000fc80003f04270 */
[----:B------:R-:W0:Y:S09]  /*0aa0*/  SHFL.DOWN PT, R3, R0, 0x8, 0x1f ;  /* 0x09001f0000037f89 */ /* 0x000e3200000e0000 */
[----:B0-----:R-:W-:Y:S01]  /*0ab0*/  @!P0 FADD R0, R0, R3 ;  /* 0x0000000300008221 */ /* 0x001fe20000000000 */
[----:B------:R-:W-:-:S04]  /*0ac0*/  ISETP.NE.AND P0, PT, R9, RZ, PT ;  /* 0x000000ff0900720c */ /* 0x000fc80003f05270 */
[----:B------:R-:W0:Y:S02]  /*0ad0*/  SHFL.DOWN PT, R3, R0, 0x10, 0x1f ;  /* 0x0a001f0000037f89 */ /* 0x000e2400000e0000 */
[----:B0-----:R-:W-:-:S05]  /*0ae0*/  FADD R3, R0, R3 ;  /* 0x0000000300037221 */ /* 0x001fca0000000000 */
[----:B------:R0:W-:Y:S01]  /*0af0*/  @!P1 STS [R2+0x8], R3 ;  /* 0x0000080302009388 */ /* 0x0001e20000000800 */
[----:B------:R-:W-:Y:S01]  /*0b00*/  BAR.SYNC.DEFER_BLOCKING 0x0 ;  /* 0x0000000000007b1d */ /* 0x000fe20000010000 */
[----:B------:R-:W-:-:S04]  /*0b10*/  ISETP.GT.AND P1, PT, R6, 0xf, PT ;  /* 0x0000000f0600780c */ /* 0x000fc80003f24270 */
[----:B------:R-:W-:Y:S01]  /*0b20*/  FSEL R0, R0, R3, P1 ;  /* 0x0000000300007208 */ /* 0x000fe20000800000 */
[----:B------:R-:W-:Y:S08]  /*0b30*/  @P0 BRA `(.L_x_17) ;  /* 0x0000003000900947 */ /* 0x000ff00003800000 */
[----:B------:R-:W1:Y:S01]  /*0b40*/  S2UR UR5, SR_CgaCtaId ;  /* 0x00000000000579c3 */ /* 0x000e620000008800 */
[----:B------:R-:W-:Y:S02]  /*0b50*/  UMOV UR4, 0x400 ;  /* 0x0000040000047882 */ /* 0x000fe40000000000 */
[----:B-1----:R-:W-:-:S09]  /*0b60*/  ULEA UR4, UR5, UR4, 0x18 ;  /* 0x0000000405047291 */ /* 0x002fd2000f8ec0ff */
[----:B0-----:R-:W0:Y:S04]  /*0b70*/  LDS R3, [UR4+0xc] ;  /* 0x00000c04ff037984 */ /* 0x001e280008000800 */
[----:B------:R-:W1:Y:S04]  /*0b80*/  LDS.128 R4, [UR4+0x10] ;  /* 0x00001004ff047984 */ /* 0x000e680008000c00 */
[----:B------:R-:W2:Y:S01]  /*0b90*/  LDS.64 R8, [UR4+0x20] ;  /* 0x00002004ff087984 */ /* 0x000ea20008000a00 */
[----:B0-----:R-:W-:-:S04]  /*0ba0*/  FADD R3, R0, R3 ;  /* 0x0000000300037221 */ /* 0x001fc80000000000 */
[----:B-1----:R-:W-:-:S04]  /*0bb0*/  FADD R4, R3, R4 ;  /* 0x0000000403047221 */ /* 0x002fc80000000000 */
[----:B------:R-:W-:-:S04]  /*0bc0*/  FADD R5, R4, R5 ;  /* 0x0000000504057221 */ /* 0x000fc80000000000 */
[----:B------:R-:W-:-:S04]  /*0bd0*/  FADD R6, R5, R6 ;  /* 0x0000000605067221 */ /* 0x000fc80000000000 */
[----:B------:R-:W-:-:S04]  /*0be0*/  FADD R7, R6, R7 ;  /* 0x0000000706077221 */ /* 0x000fc80000000000 */
[----:B--2---:R-:W-:-:S04]  /*0bf0*/  FADD R8, R7, R8 ;  /* 0x0000000807087221 */ /* 0x004fc80000000000 */
[----:B------:R-:W-:Y:S01]  /*0c00*/  FADD R0, R8, R9 ;  /* 0x0000000908007221 */ /* 0x000fe20000000000 */
[----:B------:R-:W-:Y:S06]  /*0c10*/  BRA `(.L_x_17) ;  /* 0x0000003000587947 */ /* 0x000fec0003800000 */
.L_x_16:
[----:B------:R-:W1:Y:S01]  /*0c20*/  S2R R4, SR_LANEID ;  /* 0x0000000000047919 */ /* 0x000e620000000000 */
[----:B------:R-:W-:-:S04]  /*0c30*/  LOP3.LUT R0, R9, 0x3e0, RZ, 0xc0, !PT ;  /* 0x000003e009007812 */ /* 0x000fc800078ec0ff */
[----:B0-----:R-:W-:Y:S02]  /*0c40*/  IADD3 R3, PT, PT, R0, 0x20, RZ ;  /* 0x0000002000037810 */ /* 0x001fe40007ffe0ff */
[----:B------:R-:W-:Y:S02]  /*0c50*/  LOP3.LUT R5, RZ, R0, RZ, 0x33, !PT ;  /* 0x00000000ff057212 */ /* 0x000fe400078e33ff */
[-C--:B------:R-:W-:Y:S02]  /*0c60*/  ISETP.GT.AND P0, PT, R3, R20.reuse, PT ;  /* 0x000000140300720c */ /* 0x080fe40003f04270 */
[----:B------:R-:W-:-:S04]  /*0c70*/  IADD3 R5, PT, PT, R5, R20, RZ ;  /* 0x0000001405057210 */ /* 0x000fc80007ffe0ff */
[----:B------:R-:W-:-:S05]  /*0c80*/  SEL R5, R5, 0x1f, P0 ;  /* 0x0000001f05057807 */ /* 0x000fca0000000000 */
[----:B------:R-:W0:Y:S01]  /*0c90*/  SHFL.DOWN PT, R0, R7, 0x1, R5 ;  /* 0x0820000007007989 */ /* 0x000e2200000e0005 */
[C---:B-1----:R-:W-:Y:S02]  /*0ca0*/  ISETP.GE.AND P0, PT, R4.reuse, R5, PT ;  /* 0x000000050400720c */ /* 0x042fe40003f06270 */
[C---:B------:R-:W-:Y:S02]  /*0cb0*/  IADD3 R2, PT, PT, R4.reuse, 0x2, RZ ;  /* 0x0000000204027810 */ /* 0x040fe40007ffe0ff */
[----:B------:R-:W-:-:S09]  /*0cc0*/  ISETP.NE.AND P1, PT, R4, RZ, PT ;  /* 0x000000ff0400720c */ /* 0x000fd20003f25270 */
[----:B0-----:R-:W-:Y:S01]  /*0cd0*/  @!P0 FADD R7, R0, R7 ;  /* 0x0000000700078221 */ /* 0x001fe20000000000 */
[-C--:B------:R-:W-:Y:S02]  /*0ce0*/  ISETP.GT.AND P0, PT, R2, R5.reuse, PT ;  /* 0x000000050200720c */ /* 0x080fe40003f04270 */
[----:B------:R-:W-:Y:S01]  /*0cf0*/  IADD3 R2, PT, PT, R4, 0x4, RZ ;  /* 0x0000000404027810 */ /* 0x000fe20007ffe0ff */
[----:B------:R-:W0:Y:S01]  /*0d00*/  @!P1 S2R R6, SR_CgaCtaId ;  /* 0x0000000000069919 */ /* 0x000e220000008800 */
[----:B------:R-:W-:Y:S01]  /*0d10*/  @!P1 MOV R3, 0x400 ;  /* 0x0000040000039802 */ /* 0x000fe20000000f00 */
[----:B------:R-:W1:Y:S08]  /*0d20*/  SHFL.DOWN PT, R0, R7, 0x2, R5 ;  /* 0x0840000007007989 */ /* 0x000e7000000e0005 */
[----:B-1----:R-:W-:Y:S01]  /*0d30*/  @!P0 FADD R7, R7, R0 ;  /* 0x0000000007078221 */ /* 0x002fe20000000000 */
[----:B------:R-:W-:-:S02]  /*0d40*/  ISETP.GT.AND P0, PT, R2, R5, PT ;  /* 0x000000050200720c */ /* 0x000fc40003f04270 */
[----:B------:R-:W-:Y:S02]  /*0d50*/  IADD3 R2, PT, PT, R4, 0x8, RZ ;  /* 0x0000000804027810 */ /* 0x000fe40007ffe0ff */
[----:B------:R-:W1:Y:S01]  /*0d60*/  SHFL.DOWN PT, R0, R7, 0x4, R5 ;  /* 0x0880000007007989 */ /* 0x000e6200000e0005 */
[----:B0-----:R-:W-:-:S08]  /*0d70*/  @!P1 LEA R3, R6, R3, 0x18 ;  /* 0x0000000306039211 */ /* 0x001fd000078ec0ff */
[----:B-1----:R-:W-:Y:S01]  /*0d80*/  @!P0 FADD R7, R7, R0 ;  /* 0x0000000007078221 */ /* 0x002fe20000000000 */
[----:B------:R-:W-:Y:S01]  /*0d90*/  ISETP.GT.AND P0, PT, R2, R5, PT ;  /* 0x000000050200720c */ /* 0x000fe20003f04270 */
[----:B------:R-:W-:-:S03]  /*0da0*/  VIADD R2, R4, 0x10 ;  /* 0x0000001004027836 */ /* 0x000fc60000000000 */
[----:B------:R-:W0:Y:S09]  /*0db0*/  SHFL.DOWN PT, R0, R7, 0x8, R5 ;  /* 0x0900000007007989 */ /* 0x000e3200000e0005 */
[----:B0-----:R-:W-:Y:S01]  /*0dc0*/  @!P0 FADD R7, R7, R0 ;  /* 0x0000000007078221 */ /* 0x001fe20000000000 */
[----:B------:R-:W-:-:S02]  /*0dd0*/  ISETP.GT.AND P0, PT, R2, R5, PT ;  /* 0x000000050200720c */ /* 0x000fc40003f04270 */
[----:B------:R-:W-:Y:S02]  /*0de0*/  @!P1 SHF.R.U32.HI R2, RZ, 0x3, R9 ;  /* 0x00000003ff029819 */ /* 0x000fe40000011609 */
[----:B------:R-:W0:Y:S02]  /*0df0*/  SHFL.DOWN PT, R0, R7, 0x10, R5 ;  /* 0x0a00000007007989 */ /* 0x000e2400000e0005 */
[----:B------:R-:W-:-:S04]  /*0e00*/  @!P1 LOP3.LUT R2, R2, 0x7c, RZ, 0xc0, !PT ;  /* 0x0000007c02029812 */ /* 0x000fc800078ec0ff */
[----:B------:R-:W-:-:S03]  /*0e10*/  @!P1 IADD3 R3, PT, PT, R2, R3, RZ ;  /* 0x0000000302039210 */ /* 0x000fc60007ffe0ff */
[----:B0-----:R-:W-:Y:S01]  /*0e20*/  @!P0 FADD R7, R7, R0 ;  /* 0x0000000007078221 */ /* 0x001fe20000000000 */
[----:B------:R-:W-:-:S04]  /*0e30*/  ISETP.NE.AND P0, PT, R9, RZ, PT ;  /* 0x000000ff0900720c */ /* 0x000fc80003f05270 */
[----:B------:R-:W-:-:S05]  /*0e40*/  MOV R0, R7 ;  /* 0x0000000700007202 */ /* 0x000fca0000000f00 */
[----:B------:R4:W-:Y:S01]  /*0e50*/  @!P1 STS [R3+0x8], R0 ;  /* 0x0000080003009388 */ /* 0x0009e20000000800 */
[----:B------:R-:W-:Y:S06]  /*0e60*/  BAR.SYNC.DEFER_BLOCKING 0x0 ;  /* 0x0000000000007b1d */ /* 0x000fec0000010000 */
[----:B------:R-:W-:Y:S05]  /*0e70*/  @P0 BRA `(.L_x_17) ;  /* 0x0000002c00c00947 */ /* 0x000fea0003800000 */
[----:B------:R-:W0:Y:S01]  /*0e80*/  S2UR UR5, SR_CgaCtaId ;  /* 0x00000000000579c3 */ /* 0x000e220000008800 */
[----:B------:R-:W-:Y:S01]  /*0e90*/  UMOV UR4, 0x400 ;  /* 0x0000040000047882 */ /* 0x000fe20000000000 */
[C---:B------:R-:W-:Y:S02]  /*0ea0*/  ISETP.GT.AND P2, PT, R20.reuse, 0x20, PT ;  /* 0x000000201400780c */ /* 0x040fe40003f44270 */
[C---:B------:R-:W-:Y:S02]  /*0eb0*/  ISETP.GT.AND P4, PT, R20.reuse, 0x40, PT ;  /* 0x000000401400780c */ /* 0x040fe40003f84270 */
[C---:B------:R-:W-:Y:S02]  /*0ec0*/  ISETP.GT.AND P3, PT, R20.reuse, 0x60, PT ;  /* 0x000000601400780c */ /* 0x040fe40003f64270 */
[----:B------:R-:W-:Y:S01]  /*0ed0*/  ISETP.GT.AND P1, PT, R20, 0x80, PT ;  /* 0x000000801400780c */ /* 0x000fe20003f24270 */
[----:B0-----:R-:W-:-:S09]  /*0ee0*/  ULEA UR4, UR5, UR4, 0x18 ;  /* 0x0000000405047291 */ /* 0x001fd2000f8ec0ff */
[----:B----4-:R-:W0:Y:S04]  /*0ef0*/  LDS R3, [UR4+0xc] ;  /* 0x00000c04ff037984 */ /* 0x010e280008000800 */
[----:B------:R-:W1:Y:S04]  /*0f00*/  LDS.128 R4, [UR4+0x10] ;  /* 0x00001004ff047984 */ /* 0x000e680008000c00 */
[----:B------:R-:W2:Y:S01]  /*0f10*/  LDS.64 R8, [UR4+0x20] ;  /* 0x00002004ff087984 */ /* 0x000ea20008000a00 */
[----:B0-----:R-:W-:Y:S01]  /*0f20*/  @P2 FADD R0, R0, R3 ;  /* 0x0000000300002221 */ /* 0x001fe20000000000 */
[----:B------:R-:W-:-:S03]  /*0f30*/  ISETP.GT.AND P2, PT, R20, 0xa0, PT ;  /* 0x000000a01400780c */ /* 0x000fc60003f44270 */
[----:B-1----:R-:W-:Y:S01]  /*0f40*/  @P4 FADD R0, R0, R4 ;  /* 0x0000000400004221 */ /* 0x002fe20000000000 */
[----:B------:R-:W-:-:S03]  /*0f50*/  ISETP.GT.AND P4, PT, R20, 0xc0, PT ;  /* 0x000000c01400780c */ /* 0x000fc60003f84270 */
[----:B------:R-:W-:Y:S01]  /*0f60*/  @P3 FADD R0, R0, R5 ;  /* 0x0000000500003221 */ /* 0x000fe20000000000 */
[----:B------:R-:W-:-:S03]  /*0f70*/  ISETP.GT.AND P3, PT, R20, 0xe0, PT ;  /* 0x000000e01400780c */ /* 0x000fc60003f64270 */
[----:B------:R-:W-:-:S04]  /*0f80*/  @P1 FADD R0, R0, R6 ;  /* 0x0000000600001221 */ /* 0x000fc80000000000 */
[----:B------:R-:W-:-:S04]  /*0f90*/  @P2 FADD R0, R0, R7 ;  /* 0x0000000700002221 */ /* 0x000fc80000000000 */
[----:B--2---:R-:W-:-:S04]  /*0fa0*/  @P4 FADD R0, R0, R8 ;  /* 0x0000000800004221 */ /* 0x004fc80000000000 */
[----:B------:R-:W-:Y:S01]  /*0fb0*/  @P3 FADD R0, R0, R9 ;  /* 0x0000000900003221 */ /* 0x000fe20000000000 */
[----:B------:R-:W-:Y:S06]  /*0fc0*/  BRA `(.L_x_17) ;  /* 0x0000002c006c7947 */ /* 0x000fec0003800000 */
.L_x_3:
[----:B------:R-:W0:Y:S01]  /*0fd0*/  S2R R0, SR_TID.X ;  /* 0x0000000000007919 */ /* 0x000e220000002100 */
[----:B------:R-:W1:Y:S01]  /*0fe0*/  LDC.64 R2, c[0x0][0x380] ;  /* 0x0000e000ff027b82 */ /* 0x000e620000000a00 */
[----:B0-----:R-:W-:-:S05]  /*0ff0*/  SHF.L.U32 R5, R0, 0x2, RZ ;  /* 0x0000000200057819 */ /* 0x001fca00000006ff */
[----:B-1----:R-:W-:-:S05]  /*1000*/  IMAD.WIDE.U32 R2, R5, 0x4, R2 ;  /* 0x0000000405027825 */ /* 0x002fca00078e0002 */
[----:B------:R-:W2:Y:S04]  /*1010*/  LDG.E.128.CONSTANT R4, desc[UR6][R2.64] ;  /* 0x0000000602047981 */ /* 0x000ea8000c1e9d00 */
[----:B------:R-:W3:Y:S04]  /*1020*/  LDG.E.128.CONSTANT R8, desc[UR6][R2.64+0x1000] ;  /* 0x0010000602087981 */ /* 0x000ee8000c1e9d00 */
[----:B------:R-:W4:Y:S04]  /*1030*/  LDG.E.128.CONSTANT R12, desc[UR6][R2.64+0x2000] ;  /* 0x00200006020c7981 */ /* 0x000f28000c1e9d00 */
[----:B------:R-:W5:Y:S01]  /*1040*/  LDG.E.128.CONSTANT R16, desc[UR6][R2.64+0x3000] ;  /* 0x0030000602107981 */ /* 0x000f62000c1e9d00 */
[----:B------:R-:W-:Y:S01]  /*1050*/  ISETP.GE.U32.AND P0, PT, R20, 0x2000, PT ;  /* 0x000020001400780c */ /* 0x000fe20003f06070 */
[----:B------:R-:W-:-:S02]  /*1060*/  HFMA2 R23, -RZ, RZ, 0, 0.00048828125 ;  /* 0x00001000ff177431 */ /* 0x000fc400000001ff */
[----:B--2---:R-:W-:Y:S01]  /*1070*/  FADD R4, R4, R5 ;  /* 0x0000000504047221 */ /* 0x004fe20000000000 */
[----:B------:R-:W-:Y:S01]  /*1080*/  FADD R7, R6, R7 ;  /* 0x0000000706077221 */ /* 0x000fe20000000000 */
[----:B---3--:R-:W-:Y:S01]  /*1090*/  FADD R8, R8, R9 ;  /* 0x0000000908087221 */ /* 0x008fe20000000000 */
[----:B------:R-:W-:Y:S02]  /*10a0*/  FADD R11, R10, R11 ;  /* 0x0000000b0a0b7221 */ /* 0x000fe40000000000 */
[----:B------:R-:W-:Y:S01]  /*10b0*/  FADD R4, R4, R7 ;  /* 0x0000000704047221 */ /* 0x000fe20000000000 */
[----:B----4-:R-:W-:Y:S01]  /*10c0*/  FADD R12, R12, R13 ;  /* 0x0000000d0c0c7221 */ /* 0x010fe20000000000 */
[----:B------:R-:W-:Y:S01]  /*10d0*/  FADD R15, R14, R15 ;  /* 0x0000000f0e0f7221 */ /* 0x000fe20000000000 */
[----:B------:R-:W-:Y:S01]  /*10e0*/  FADD R11, R8, R11 ;  /* 0x0000000b080b7221 */ /* 0x000fe20000000000 */
[----:B-----5:R-:W-:Y:S01]  /*10f0*/  FADD R16, R16, R17 ;  /* 0x0000001110107221 */ /* 0x020fe20000000000 */
[----:B------:R-:W-:Y:S01]  /*1100*/  FADD R19, R18, R19 ;  /* 0x0000001312137221 */ /* 0x000fe20000000000 */
[----:B------:R-:W-:Y:S01]  /*1110*/  FADD R12, R12, R15 ;  /* 0x0000000f0c0c7221 */ /* 0x000fe20000000000 */
[----:B------:R-:W-:-:S02]  /*1120*/  FADD R4, R4, R11 ;  /* 0x0000000b04047221 */ /* 0x000fc40000000000 */
[----:B------:R-:W-:-:S04]  /*1130*/  FADD R19, R16, R19 ;  /* 0x0000001310137221 */ /* 0x000fc80000000000 */
[----:B------:R-:W-:-:S04]  /*1140*/  FADD R19, R12, R19 ;  /* 0x000000130c137221 */ /* 0x000fc80000000000 */
[----:B------:R-:W-:Y:S01]  /*1150*/  FADD R21, R4, R19 ;  /* 0x0000001304157221 */ /* 0x000fe20000000000 */
[----:B------:R-:W-:Y:S06]  /*1160*/  @!P0 BRA `(.L_x_18) ;  /* 0x00000000007c8947 */ /* 0x000fec0003800000 */
[----:B------:R-:W0:Y:S01]  /*1170*/  LDC R24, c[0x0][0x390] ;  /* 0x0000e400ff187b82 */ /* 0x000e220000000800 */
[----:B------:R-:W-:Y:S02]  /*1180*/  IADD3 R22, PT, PT, R20, -0x1000, RZ ;  /* 0xfffff00014167810 */ /* 0x000fe40007ffe0ff */
[----:B------:R-:W-:-:S07]  /*1190*/  MOV R23, 0x1000 ;  /* 0x0000100000177802 */ /* 0x000fce0000000f00 */
.L_x_20:
[----:B------:R-:W-:-:S05]  /*11a0*/  IMAD.WIDE R26, R23, 0x4, R2 ;  /* 0x00000004171a7825 */ /* 0x000fca00078e0202 */
[----:B------:R-:W2:Y:S04]  /*11b0*/  LDG.E.128.CONSTANT R16, desc[UR6][R26.64+0x2000] ;  /* 0x002000061a107981 */ /* 0x000ea8000c1e9d00 */
[----:B------:R-:W3:Y:S04]  /*11c0*/  LDG.E.128.CONSTANT R4, desc[UR6][R26.64+0x3000] ;  /* 0x003000061a047981 */ /* 0x000ee8000c1e9d00 */
[----:B------:R-:W4:Y:S04]  /*11d0*/  LDG.E.128.CONSTANT R8, desc[UR6][R26.64] ;  /* 0x000000061a087981 */ /* 0x000f28000c1e9d00 */
[----:B------:R-:W5:Y:S01]  /*11e0*/  LDG.E.128.CONSTANT R12, desc[UR6][R26.64+0x1000] ;  /* 0x001000061a0c7981 */ /* 0x000f62000c1e9d00 */
[----:B0-----:R-:W-:Y:S01]  /*11f0*/  MOV R20, R24 ;  /* 0x0000001800147202 */ /* 0x001fe20000000f00 */
[----:B--2---:R-:W-:Y:S01]  /*1200*/  FADD R17, R17, R18 ;  /* 0x0000001211117221 */ /* 0x004fe20000000000 */
[----:B---3--:R-:W-:-:S02]  /*1210*/  FADD R18, R19, R4 ;  /* 0x0000000413127221 */ /* 0x008fc40000000000 */
[----:B------:R-:W-:Y:S01]  /*1220*/  IADD3 R4, PT, PT, -R23, R20, RZ ;  /* 0x0000001417047210 */ /* 0x000fe20007ffe1ff */
[----:B------:R-:W-:Y:S01]  /*1230*/  FADD R5, R5, R6 ;  /* 0x0000000605057221 */ /* 0x000fe20000000000 */
[----:B----4-:R-:W-:Y:S01]  /*1240*/  FADD R9, R9, R10 ;  /* 0x0000000a09097221 */ /* 0x010fe20000000000 */
[----:B------:R-:W-:Y:S01]  /*1250*/  FADD R8, R8, R21 ;  /* 0x0000001508087221 */ /* 0x000fe20000000000 */
[----:B------:R-:W-:Y:S01]  /*1260*/  ISETP.GE.AND P0, PT, R4, 0x1000, PT ;  /* 0x000010000400780c */ /* 0x000fe20003f06270 */
[----:B-----5:R-:W-:Y:S01]  /*1270*/  FADD R13, R13, R14 ;  /* 0x0000000e0d0d7221 */ /* 0x020fe20000000000 */
[----:B------:R-:W-:Y:S01]  /*1280*/  FADD R10, R11, R12 ;  /* 0x0000000c0b0a7221 */ /* 0x000fe20000000000 */
[----:B------:R-:W-:Y:S01]  /*1290*/  FADD R14, R15, R16 ;  /* 0x000000100f0e7221 */ /* 0x000fe20000000000 */
[----:B------:R-:W-:Y:S01]  /*12a0*/  FADD R8, R8, R9 ;  /* 0x0000000908087221 */ /* 0x000fe20000000000 */
[----:B------:R-:W-:Y:S01]  /*12b0*/  FADD R5, R18, R5 ;  /* 0x0000000512057221 */ /* 0x000fe20000000000 */
[----:B------:R-:W-:Y:S01]  /*12c0*/  FADD R13, R10, R13 ;  /* 0x0000000d0a0d7221 */ /* 0x000fe20000000000 */
[----:B------:R-:W-:-:S03]  /*12d0*/  FADD R14, R14, R17 ;  /* 0x000000110e0e7221 */ /* 0x000fc60000000000 */
[----:B------:R-:W-:Y:S01]  /*12e0*/  FADD R8, R8, R13 ;  /* 0x0000000d08087221 */ /* 0x000fe20000000000 */
[----:B------:R-:W-:-:S04]  /*12f0*/  FADD R5, R14, R5 ;  /* 0x000000050e057221 */ /* 0x000fc80000000000 */
[----:B------:R-:W-:-:S04]  /*1300*/  FADD R5, R8, R5 ;  /* 0x0000000508057221 */ /* 0x000fc80000000000 */
[----:B------:R-:W-:Y:S01]  /*1310*/  FADD R21, R7, R5 ;  /* 0x0000000507157221 */ /* 0x000fe20000000000 */
[----:B------:R-:W-:Y:S06]  /*1320*/  @!P0 BRA `(.L_x_19) ;  /* 0x0000000800308947 */ /* 0x000fec0003800000 */
[----:B------:R-:W-:-:S04]  /*1330*/  IADD3 R23, PT, PT, R23, 0x1000, RZ ;  /* 0x0000100017177810 */ /* 0x000fc80007ffe0ff */
[----:B------:R-:W-:-:S13]  /*1340*/  ISETP.GT.AND P0, PT, R23, R22, PT ;  /* 0x000000161700720c */ /* 0x000fda0003f04270 */
[----:B------:R-:W-:Y:S05]  /*1350*/  @!P0 BRA `(.L_x_20) ;  /* 0xfffffffc00908947 */ /* 0x000fea000383ffff */
.L_x_18:
[----:B------:R-:W-:-:S13]  /*1360*/  ISETP.GE.AND P0, PT, R23, R20, PT ;  /* 0x000000141700720c */ /* 0x000fda0003f06270 */
[----:B------:R-:W-:Y:S05]  /*1370*/  @P0 BRA `(.L_x_19) ;  /* 0x00000008001c0947 */ /* 0x000fea0003800000 */
[----:B------:R-:W-:Y:S01]  /*1380*/  IMAD.IADD R9, R20, 0x1, -R23 ;  /* 0x0000000114097824 */ /* 0x000fe200078e0a17 */
[----:B------:R-:W-:Y:S04]  /*1390*/  BSSY.RECONVERGENT B1, `(.L_x_19) ;  /* 0x0000085000017945 */ /* 0x000fe80003800200 */
[----:B------:R-:W-:-:S13]  /*13a0*/  ISETP.GE.AND P0, PT, R0, R9, PT ;  /* 0x000000090000720c */ /* 0x000fda0003f06270 */
[----:B------:R-:W-:Y:S05]  /*13b0*/  @P0 BRA `(.L_x_21) ;  /* 0x0000000800080947 */ /* 0x000fea0003800000 */
[-C--:B------:R-:W-:Y:S01]  /*13c0*/  LOP3.LUT R2, RZ, R0.reuse, RZ, 0x33, !PT ;  /* 0x00000000ff027212 */ /* 0x080fe200078e33ff */
[----:B------:R-:W-:Y:S01]  /*13d0*/  BSSY.RECONVERGENT B2, `(.L_x_22) ;  /* 0x0000015000027945 */ /* 0x000fe20003800200 */
[----:B------:R-:W-:Y:S02]  /*13e0*/  MOV R8, R0 ;  /* 0x0000000000087202 */ /* 0x000fe40000000f00 */
[----:B------:R-:W-:-:S04]  /*13f0*/  IADD3 R2, PT, PT, -R23, R20, R2 ;  /* 0x0000001417027210 */ /* 0x000fc80007ffe102 */
[C---:B------:R-:W-:Y:S02]  /*1400*/  LOP3.LUT R3, R2.reuse, 0x300, RZ, 0xc0, !PT ;  /* 0x0000030002037812 */ /* 0x040fe400078ec0ff */
[----:B------:R-:W-:Y:S02]  /*1410*/  ISETP.GE.U32.AND P1, PT, R2, 0x300, PT ;  /* 0x000003000200780c */ /* 0x000fe40003f26070 */
[----:B------:R-:W-:-:S13]  /*1420*/  ISETP.NE.AND P0, PT, R3, 0x300, PT ;  /* 0x000003000300780c */ /* 0x000fda0003f05270 */
[----:B------:R-:W-:Y:S05]  /*1430*/  @!P0 BRA `(.L_x_23) ;  /* 0x0000000000388947 */ /* 0x000fea0003800000 */
[----:B------:R-:W0:Y:S01]  /*1440*/  LDC.64 R4, c[0x0][0x380] ;  /* 0x0000e000ff047b82 */ /* 0x000e220000000a00 */
[----:B------:R-:W-:Y:S02]  /*1450*/  LEA.HI R2, R2, 0x1, RZ, 0x18 ;  /* 0x0000000102027811 */ /* 0x000fe400078fc0ff */
[----:B------:R-:W-:Y:S02]  /*1460*/  IADD3 R7, PT, PT, R0, R23, RZ ;  /* 0x0000001700077210 */ /* 0x000fe40007ffe0ff */
[----:B------:R-:W-:Y:S02]  /*1470*/  LOP3.LUT R2, R2, 0x3, RZ, 0xc0, !PT ;  /* 0x0000000302027812 */ /* 0x000fe400078ec0ff */
[----:B------:R-:W-:Y:S02]  /*1480*/  MOV R8, R0 ;  /* 0x0000000000087202 */ /* 0x000fe40000000f00 */
[----:B------:R-:W-:-:S07]  /*1490*/  IADD3 R6, PT, PT, -R2, RZ, RZ ;  /* 0x000000ff02067210 */ /* 0x000fce0007ffe1ff */
.L_x_24:
[----:B0-----:R-:W-:-:S06]  /*14a0*/  IMAD.WIDE.U32 R2, R7, 0x4, R4 ;  /* 0x0000000407027825 */ /* 0x001fcc00078e0004 */
[----:B------:R-:W2:Y:S01]  /*14b0*/  LDG.E.CONSTANT R2, desc[UR6][R2.64] ;  /* 0x0000000602027981 */ /* 0x000ea2000c1e9900 */
[----:B------:R-:W-:Y:S02]  /*14c0*/  IADD3 R6, PT, PT, R6, 0x1, RZ ;  /* 0x0000000106067810 */ /* 0x000fe40007ffe0ff */
[----:B------:R-:W-:Y:S02]  /*14d0*/  IADD3 R8, PT, PT, R8, 0x100, RZ ;  /* 0x0000010008087810 */ /* 0x000fe40007ffe0ff */
[----:B------:R-:W-:Y:S02]  /*14e0*/  ISETP.NE.AND P0, PT, R6, RZ, PT ;  /* 0x000000ff0600720c */ /* 0x000fe40003f05270 */
[----:B------:R-:W-:Y:S01]  /*14f0*/  IADD3 R7, PT, PT, R7, 0x100, RZ ;  /* 0x0000010007077810 */ /* 0x000fe20007ffe0ff */
[----:B--2---:R-:W-:-:S10]  /*1500*/  FADD R21, R2, R21 ;  /* 0x0000001502157221 */ /* 0x004fd40000000000 */
[----:B------:R-:W-:Y:S05]  /*1510*/  @P0 BRA `(.L_x_24) ;  /* 0xfffffffc00e00947 */ /* 0x000fea000383ffff */
.L_x_23:
[----:B------:R-:W-:Y:S05]  /*1520*/  BSYNC.RECONVERGENT B2 ;  /* 0x0000000000027941 */ /* 0x000fea0003800200 */
.L_x_22:
[----:B------:R-:W-:Y:S05]  /*1530*/  @!P1 BRA `(.L_x_21) ;  /* 0x0000000400a89947 */ /* 0x000fea0003800000 */
[----:B------:R-:W0:Y:S01]  /*1540*/  LDCU.64 UR4, c[0x0][0x380] ;  /* 0x00007000ff0477ac */ /* 0x000e220008000a00 */
[----:B------:R-:W-:Y:S01]  /*1550*/  IADD3 R5, PT, PT, R9, -R8, RZ ;  /* 0x8000000809057210 */ /* 0x000fe20007ffe0ff */
[----:B------:R-:W-:Y:S01]  /*1560*/  BSSY.RECONVERGENT B2, `(.L_x_25) ;  /* 0x000003b000027945 */ /* 0x000fe20003800200 */
[CC--:B------:R-:W-:Y:S02]  /*1570*/  IADD3 R3, P0, PT, R8.reuse, R23.reuse, RZ ;  /* 0x0000001708037210 */ /* 0x0c0fe40007f1e0ff */
[----:B------:R-:W-:Y:S02]  /*1580*/  ISETP.GT.AND P1, PT, R5, 0xc00, PT ;  /* 0x00000c000500780c */ /* 0x000fe40003f24270 */
[----:B------:R-:W-:Y:S02]  /*1590*/  IADD3.X R4, PT, PT, RZ, RZ, RZ, P0, !PT ;  /* 0x000000ffff047210 */ /* 0x000fe400007fe4ff */
[----:B------:R-:W-:Y:S02]  /*15a0*/  IADD3 R11, PT, PT, R8, R23, RZ ;  /* 0x00000017080b7210 */ /* 0x000fe40007ffe0ff */
[----:B0-----:R-:W-:-:S04]  /*15b0*/  LEA R2, P0, R3, UR4, 0x2 ;  /* 0x0000000403027c11 */ /* 0x001fc8000f8010ff */
[----:B------:R-:W-:Y:S02]  /*15c0*/  LEA.HI.X R3, R3, UR5, R4, 0x2, P0 ;  /* 0x0000000503037c11 */ /* 0x000fe400080f1404 */
[----:B------:R-:W-:-:S05]  /*15d0*/  IADD3 R2, P0, PT, R2, 0x800, RZ ;  /* 0x0000080002027810 */ /* 0x000fca0007f1e0ff */
[----:B------:R-:W-:Y:S01]  /*15e0*/  IMAD.X R3, RZ, RZ, R3, P0 ;  /* 0x000000ffff037224 */ /* 0x000fe200000e0603 */
[----:B------:R-:W-:Y:S01]  /*15f0*/  PLOP3.LUT P0, PT, PT, PT, PT, 0x80, 0x8 ;  /* 0x000000000008781c */ /* 0x000fe20003f0f070 */
[----:B------:R-:W-:-:S12]  /*1600*/  @!P1 BRA `(.L_x_26) ;  /* 0x0000000000c09947 */ /* 0x000fd80003800000 */
[----:B------:R-:W-:Y:S02]  /*1610*/  PLOP3.LUT P0, PT, PT, PT, PT, 0x8, 0x80 ;  /* 0x000000000080781c */ /* 0x000fe40003f0e170 */
[----:B------:R-:W-:-:S11]  /*1620*/  IADD3 R13, PT, PT, R9, -0xc00, RZ ;  /* 0xfffff400090d7810 */ /* 0x000fd60007ffe0ff */
.L_x_27:
[----:B------:R-:W0:Y:S01]  /*1630*/  LDC.64 R4, c[0x0][0x380] ;  /* 0x0000e000ff047b82 */ /* 0x000e220000000a00 */
[----:B------:R-:W2:Y:S01]  /*1640*/  LDG.E.CONSTANT R10, desc[UR6][R2.64+-0x400] ;  /* 0xfffc0006020a7981 */ /* 0x000ea2000c1e9900 */
[----:B------:R-:W-:-:S03]  /*1650*/  IADD3 R25, PT, PT, R11, 0x400, RZ ;  /* 0x000004000b197810 */ /* 0x000fc60007ffe0ff */
[----:B------:R-:W3:Y:S04]  /*1660*/  LDG.E.CONSTANT R19, desc[UR6][R2.64] ;  /* 0x0000000602137981 */ /* 0x000ee8000c1e9900 */
[----:B------:R-:W4:Y:S01]  /*1670*/  LDG.E.CONSTANT R18, desc[UR6][R2.64+0x400] ;  /* 0x0004000602127981 */ /* 0x000f22000c1e9900 */
[----:B------:R-:W-:-:S03]  /*1680*/  IADD3 R7, PT, PT, R11, 0x800, RZ ;  /* 0x000008000b077810 */ /* 0x000fc60007ffe0ff */
[----:B------:R-:W5:Y:S04]  /*1690*/  LDG.E.CONSTANT R16, desc[UR6][R2.64+0xc00] ;  /* 0x000c000602107981 */ /* 0x000f68000c1e9900 */
[----:B------:R-:W5:Y:S04]  /*16a0*/  LDG.E.CONSTANT R15, desc[UR6][R2.64+0x1000] ;  /* 0x00100006020f7981 */ /* 0x000f68000c1e9900 */
[----:B------:R-:W5:Y:S01]  /*16b0*/  LDG.E.CONSTANT R14, desc[UR6][R2.64+0x1400] ;  /* 0x00140006020e7981 */ /* 0x000f62000c1e9900 */
[----:B0-----:R-:W-:-:S03]  /*16c0*/  IMAD.WIDE.U32 R22, R11, 0x4, R4 ;  /* 0x000000040b167825 */ /* 0x001fc600078e0004 */
[----:B------:R-:W5:Y:S04]  /*16d0*/  LDG.E.CONSTANT R20, desc[UR6][R2.64+0x2000] ;  /* 0x0020000602147981 */ /* 0x000f68000c1e9900 */
[----:B------:R0:W2:Y:S01]  /*16e0*/  LDG.E.CONSTANT R12, desc[UR6][R22.64] ;  /* 0x00000006160c7981 */ /* 0x0000a2000c1e9900 */
[----:B------:R-:W-:-:S03]  /*16f0*/  IMAD.WIDE.U32 R24, R25, 0x4, R4 ;  /* 0x0000000419187825 */ /* 0x000fc600078e0004 */
[----:B------:R-:W5:Y:S04]  /*1700*/  LDG.E.CONSTANT R26, desc[UR6][R2.64+0x3000] ;  /* 0x00300006021a7981 */ /* 0x000f68000c1e9900 */
[----:B------:R-:W5:Y:S01]  /*1710*/  LDG.E.CONSTANT R17, desc[UR6][R24.64] ;  /* 0x0000000618117981 */ /* 0x000f62000c1e9900 */
[--C-:B------:R-:W-:Y:S01]  /*1720*/  IMAD.WIDE.U32 R6, R7, 0x4, R4.reuse ;  /* 0x0000000407067825 */ /* 0x100fe200078e0004 */
[----:B0-----:R-:W-:Y:S02]  /*1730*/  IADD3 R23, PT, PT, R11, 0xc00, RZ ;  /* 0x00000c000b177810 */ /* 0x001fe40007ffe0ff */
[----:B------:R-:W5:Y:S04]  /*1740*/  LDG.E.CONSTANT R22, desc[UR6][R2.64+0x1c00] ;  /* 0x001c000602167981 */ /* 0x000f68000c1e9900 */
[----:B------:R-:W5:Y:S01]  /*1750*/  LDG.E.CONSTANT R6, desc[UR6][R6.64] ;  /* 0x0000000606067981 */ /* 0x000f62000c1e9900 */
[----:B------:R-:W-:-:S03]  /*1760*/  IMAD.WIDE.U32 R4, R23, 0x4, R4 ;  /* 0x0000000417047825 */ /* 0x000fc600078e0004 */
[----:B------:R-:W5:Y:S04]  /*1770*/  LDG.E.CONSTANT R23, desc[UR6][R2.64+0x2400] ;  /* 0x0024000602177981 */ /* 0x000f68000c1e9900 */
[----:B------:R-:W5:Y:S04]  /*1780*/  LDG.E.CONSTANT R4, desc[UR6][R4.64] ;  /* 0x0000000604047981 */ /* 0x000f68000c1e9900 */
[----:B------:R-:W5:Y:S04]  /*1790*/  LDG.E.CONSTANT R24, desc[UR6][R2.64+0x2c00] ;  /* 0x002c000602187981 */ /* 0x000f68000c1e9900 */
[----:B------:R0:W5:Y:S01]  /*17a0*/  LDG.E.CONSTANT R25, desc[UR6][R2.64+0x3400] ;  /* 0x0034000602197981 */ /* 0x000162000c1e9900 */
[----:B------:R-:W-:-:S04]  /*17b0*/  IADD3 R8, PT, PT, R8, 0x1000, RZ ;  /* 0x0000100008087810 */ /* 0x000fc80007ffe0ff */
[----:B------:R-:W-:Y:S02]  /*17c0*/  ISETP.GE.AND P1, PT, R8, R13, PT ;  /* 0x0000000d0800720c */ /* 0x000fe40003f26270 */
[----:B0-----:R-:W-:Y:S02]  /*17d0*/  IADD3 R2, P2, PT, R2, 0x4000, RZ ;  /* 0x0000400002027810 */ /* 0x001fe40007f5e0ff */
[----:B------:R-:W-:Y:S02]  /*17e0*/  IADD3 R11, PT, PT, R11, 0x1000, RZ ;  /* 0x000010000b0b7810 */ /* 0x000fe40007ffe0ff */
[----:B------:R-:W-:Y:S01]  /*17f0*/  IADD3.X R3, PT, PT, RZ, R3, RZ, P2, !PT ;  /* 0x00000003ff037210 */ /* 0x000fe200017fe4ff */
[----:B--2---:R-:W-:-:S04]  /*1800*/  FADD R21, R12, R21 ;  /* 0x000000150c157221 */ /* 0x004fc80000000000 */
[----:B------:R-:W-:-:S04]  /*1810*/  FADD R10, R21, R10 ;  /* 0x0000000a150a7221 */ /* 0x000fc80000000000 */
[----:B---3--:R-:W-:-:S04]  /*1820*/  FADD R19, R10, R19 ;  /* 0x000000130a137221 */ /* 0x008fc80000000000 */
[----:B----4-:R-:W-:-:S04]  /*1830*/  FADD R18, R19, R18 ;  /* 0x0000001213127221 */ /* 0x010fc80000000000 */
[----:B-----5:R-:W-:-:S04]  /*1840*/  FADD R17, R18, R17 ;  /* 0x0000001112117221 */ /* 0x020fc80000000000 */
        /* <DEDUP_REMOVED lines=12> */
.L_x_26:
[----:B------:R-:W-:Y:S05]  /*1910*/  BSYNC.RECONVERGENT B2 ;  /* 0x0000000000027941 */ /* 0x000fea0003800200 */
.L_x_25:
[----:B------:R-:W-:Y:S01]  /*1920*/  IADD3 R4, PT, PT, R9, -R8, RZ ;  /* 0x8000000809047210 */ /* 0x000fe20007ffe0ff */
[----:B------:R-:W-:Y:S03]  /*1930*/  BSSY.RECONVERGENT B2, `(.L_x_28) ;  /* 0x000001e000027945 */ /* 0x000fe60003800200 */
[----:B------:R-:W-:-:S13]  /*1940*/  ISETP.GT.AND P1, PT, R4, 0x400, PT ;  /* 0x000004000400780c */ /* 0x000fda0003f24270 */
[----:B------:R-:W-:Y:S05]  /*1950*/  @!P1 BRA `(.L_x_29) ;  /* 0x00000000006c9947 */ /* 0x000fea0003800000 */
[----:B------:R-:W0:Y:S01]  /*1960*/  LDC.64 R6, c[0x0][0x380] ;  /* 0x0000e000ff067b82 */ /* 0x000e220000000a00 */
[----:B------:R-:W2:Y:S01]  /*1970*/  LDG.E.CONSTANT R10, desc[UR6][R2.64+-0x400] ;  /* 0xfffc0006020a7981 */ /* 0x000ea2000c1e9900 */
[----:B------:R-:W-:-:S03]  /*1980*/  VIADD R15, R11, 0x400 ;  /* 0x000004000b0f7836 */ /* 0x000fc60000000000 */
[----:B------:R-:W3:Y:S04]  /*1990*/  LDG.E.CONSTANT R13, desc[UR6][R2.64] ;  /* 0x00000006020d7981 */ /* 0x000ee8000c1e9900 */
[----:B------:R-:W4:Y:S04]  /*19a0*/  LDG.E.CONSTANT R17, desc[UR6][R2.64+0xc00] ;  /* 0x000c000602117981 */ /* 0x000f28000c1e9900 */
[----:B------:R-:W5:Y:S04]  /*19b0*/  LDG.E.CONSTANT R19, desc[UR6][R2.64+0x1000] ;  /* 0x0010000602137981 */ /* 0x000f68000c1e9900 */
[----:B------:R1:W5:Y:S01]  /*19c0*/  LDG.E.CONSTANT R23, desc[UR6][R2.64+0x1400] ;  /* 0x0014000602177981 */ /* 0x000362000c1e9900 */
[----:B0-----:R-:W-:-:S06]  /*19d0*/  IMAD.WIDE.U32 R4, R11, 0x4, R6 ;  /* 0x000000040b047825 */ /* 0x001fcc00078e0006 */
[----:B------:R-:W2:Y:S01]  /*19e0*/  LDG.E.CONSTANT R4, desc[UR6][R4.64] ;  /* 0x0000000604047981 */ /* 0x000ea2000c1e9900 */
[----:B------:R-:W-:-:S03]  /*19f0*/  IMAD.WIDE.U32 R6, R15, 0x4, R6 ;  /* 0x000000040f067825 */ /* 0x000fc600078e0006 */
[----:B------:R-:W4:Y:S04]  /*1a00*/  LDG.E.CONSTANT R15, desc[UR6][R2.64+0x400] ;  /* 0x00040006020f7981 */ /* 0x000f28000c1e9900 */
[----:B------:R-:W5:Y:S01]  /*1a10*/  LDG.E.CONSTANT R7, desc[UR6][R6.64] ;  /* 0x0000000606077981 */ /* 0x000f62000c1e9900 */
[----:B------:R-:W-:Y:S02]  /*1a20*/  PLOP3.LUT P0, PT, PT, PT, PT, 0x8, 0x80 ;  /* 0x000000000080781c */ /* 0x000fe40003f0e170 */
[----:B------:R-:W-:Y:S02]  /*1a30*/  IADD3 R8, PT, PT, R8, 0x800, RZ ;  /* 0x0000080008087810 */ /* 0x000fe40007ffe0ff */
[----:B------:R-:W-:Y:S01]  /*1a40*/  IADD3 R11, PT, PT, R11, 0x800, RZ ;  /* 0x000008000b0b7810 */ /* 0x000fe20007ffe0ff */
[----:B--2---:R-:W-:-:S04]  /*1a50*/  FADD R21, R21, R4 ;  /* 0x0000000415157221 */ /* 0x004fc80000000000 */
[----:B------:R-:W-:-:S04]  /*1a60*/  FADD R10, R21, R10 ;  /* 0x0000000a150a7221 */ /* 0x000fc80000000000 */
[----:B---3--:R-:W-:-:S04]  /*1a70*/  FADD R10, R10, R13 ;  /* 0x0000000d0a0a7221 */ /* 0x008fc80000000000 */
[----:B----4-:R-:W-:-:S04]  /*1a80*/  FADD R10, R10, R15 ;  /* 0x0000000f0a0a7221 */ /* 0x010fc80000000000 */
[----:B-----5:R-:W-:Y:S01]  /*1a90*/  FADD R10, R10, R7 ;  /* 0x000000070a0a7221 */ /* 0x020fe20000000000 */
[----:B------:R-:W-:-:S03]  /*1aa0*/  IADD3 R4, P1, PT, R2, 0x2000, RZ ;  /* 0x0000200002047810 */ /* 0x000fc60007f3e0ff */
[----:B------:R-:W-:Y:S01]  /*1ab0*/  FADD R10, R10, R17 ;  /* 0x000000110a0a7221 */ /* 0x000fe20000000000 */
[----:B------:R-:W-:-:S03]  /*1ac0*/  IADD3.X R5, PT, PT, RZ, R3, RZ, P1, !PT ;  /* 0x00000003ff057210 */ /* 0x000fc60000ffe4ff */
[----:B------:R-:W-:Y:S01]  /*1ad0*/  FADD R10, R10, R19 ;  /* 0x000000130a0a7221 */ /* 0x000fe20000000000 */
[----:B-1----:R-:W-:Y:S02]  /*1ae0*/  MOV R2, R4 ;  /* 0x0000000400027202 */ /* 0x002fe40000000f00 */
[----:B------:R-:W-:Y:S01]  /*1af0*/  MOV R3, R5 ;  /* 0x0000000500037202 */ /* 0x000fe20000000f00 */
[----:B------:R-:W-:-:S07]  /*1b00*/  FADD R21, R10, R23 ;  /* 0x000000170a157221 */ /* 0x000fce0000000000 */
.L_x_29:
[----:B------:R-:W-:Y:S05]  /*1b10*/  BSYNC.RECONVERGENT B2 ;  /* 0x0000000000027941 */ /* 0x000fea0003800200 */
.L_x_28:
[----:B------:R-:W-:-:S13]  /*1b20*/  ISETP.LT.OR P0, PT, R8, R9, P0 ;  /* 0x000000090800720c */ /* 0x000fda0000701670 */
[----:B------:R-:W-:Y:S05]  /*1b30*/  @!P0 BRA `(.L_x_21) ;  /* 0x0000000000288947 */ /* 0x000fea0003800000 */
[----:B------:R-:W0:Y:S01]  /*1b40*/  LDC.64 R4, c[0x0][0x380] ;  /* 0x0000e000ff047b82 */ /* 0x000e220000000a00 */
[----:B------:R-:W2:Y:S04]  /*1b50*/  LDG.E.CONSTANT R6, desc[UR6][R2.64+-0x400] ;  /* 0xfffc000602067981 */ /* 0x000ea8000c1e9900 */
[----:B------:R-:W3:Y:S04]  /*1b60*/  LDG.E.CONSTANT R7, desc[UR6][R2.64] ;  /* 0x0000000602077981 */ /* 0x000ee8000c1e9900 */
[----:B------:R-:W4:Y:S01]  /*1b70*/  LDG.E.CONSTANT R9, desc[UR6][R2.64+0x400] ;  /* 0x0004000602097981 */ /* 0x000f22000c1e9900 */
[----:B0-----:R-:W-:-:S06]  /*1b80*/  IMAD.WIDE.U32 R4, R11, 0x4, R4 ;  /* 0x000000040b047825 */ /* 0x001fcc00078e0004 */
[----:B------:R-:W5:Y:S02]  /*1b90*/  LDG.E.CONSTANT R4, desc[UR6][R4.64] ;  /* 0x0000000604047981 */ /* 0x000f64000c1e9900 */
[----:B-----5:R-:W-:-:S04]  /*1ba0*/  FADD R21, R21, R4 ;  /* 0x0000000415157221 */ /* 0x020fc80000000000 */
[----:B--2---:R-:W-:-:S04]  /*1bb0*/  FADD R6, R21, R6 ;  /* 0x0000000615067221 */ /* 0x004fc80000000000 */
[----:B---3--:R-:W-:-:S04]  /*1bc0*/  FADD R6, R6, R7 ;  /* 0x0000000706067221 */ /* 0x008fc80000000000 */
[----:B----4-:R-:W-:-:S07]  /*1bd0*/  FADD R21, R6, R9 ;  /* 0x0000000906157221 */ /* 0x010fce0000000000 */
.L_x_21:
[----:B------:R-:W-:Y:S05]  /*1be0*/  BSYNC.RECONVERGENT B1 ;  /* 0x0000000000017941 */ /* 0x000fea0003800200 */
.L_x_19:
[----:B------:R-:W0:Y:S01]  /*1bf0*/  S2R R6, SR_LANEID ;  /* 0x0000000000067919 */ /* 0x000e220000000000 */
[----:B------:R-:W1:Y:S01]  /*1c00*/  SHFL.DOWN PT, R2, R21, 0x1, 0x1f ;  /* 0x08201f0015027f89 */ /* 0x000e6200000e0000 */
[C---:B0-----:R-:W-:Y:S02]  /*1c10*/  ISETP.GT.AND P0, PT, R6.reuse, 0x1e, PT ;  /* 0x0000001e0600780c */ /* 0x041fe40003f04270 */
[----:B------:R-:W-:-:S11]  /*1c20*/  ISETP.NE.AND P1, PT, R6, RZ, PT ;  /* 0x000000ff0600720c */ /* 0x000fd60003f25270 */
[----:B-1----:R-:W-:Y:S01]  /*1c30*/  @!P0 FADD R21, R2, R21 ;  /* 0x0000001502158221 */ /* 0x002fe20000000000 */
[----:B------:R-:W-:Y:S01]  /*1c40*/  ISETP.GT.AND P0, PT, R6, 0x1d, PT ;  /* 0x0000001d0600780c */ /* 0x000fe20003f04270 */
[----:B------:R-:W0:Y:S01]  /*1c50*/  @!P1 S2R R5, SR_CgaCtaId ;  /* 0x0000000000059919 */ /* 0x000e220000008800 */
[----:B------:R-:W-:Y:S02]  /*1c60*/  @!P1 MOV R4, 0x400 ;  /* 0x0000040000049802 */ /* 0x000fe40000000f00 */
[----:B------:R-:W-:Y:S01]  /*1c70*/  @!P1 SHF.R.U32.HI R3, RZ, 0x3, R0 ;  /* 0x00000003ff039819 */ /* 0x000fe20000011600 */
[----:B------:R-:W1:Y:S03]  /*1c80*/  SHFL.DOWN PT, R2, R21, 0x2, 0x1f ;  /* 0x08401f0015027f89 */ /* 0x000e6600000e0000 */
[----:B------:R-:W-:-:S05]  /*1c90*/  @!P1 LOP3.LUT R3, R3, 0x7c, RZ, 0xc0, !PT ;  /* 0x0000007c03039812 */ /* 0x000fca00078ec0ff */
[----:B-1----:R-:W-:Y:S01]  /*1ca0*/  @!P0 FADD R21, R21, R2 ;  /* 0x0000000215158221 */ /* 0x002fe20000000000 */
[----:B------:R-:W-:Y:S02]  /*1cb0*/  ISETP.GT.AND P0, PT, R6, 0x1b, PT ;  /* 0x0000001b0600780c */ /* 0x000fe40003f04270 */
[----:B0-----:R-:W-:Y:S02]  /*1cc0*/  @!P1 LEA R4, R5, R4, 0x18 ;  /* 0x0000000405049211 */ /* 0x001fe400078ec0ff */
[----:B------:R-:W0:Y:S02]  /*1cd0*/  SHFL.DOWN PT, R2, R21, 0x4, 0x1f ;  /* 0x08801f0015027f89 */ /* 0x000e2400000e0000 */
[----:B------:R-:W-:-:S07]  /*1ce0*/  @!P1 IADD3 R3, PT, PT, R3, R4, RZ ;  /* 0x0000000403039210 */ /* 0x000fce0007ffe0ff */
        /* <DEDUP_REMOVED lines=12> */
[----:B------:R-:W0:Y:S01]  /*1db0*/  S2UR UR5, SR_CgaCtaId ;  /* 0x00000000000579c3 */ /* 0x000e220000008800 */
[----:B------:R-:W-:Y:S02]  /*1dc0*/  UMOV UR4, 0x400 ;  /* 0x0000040000047882 */ /* 0x000fe40000000000 */
[----:B0-----:R-:W-:-:S09]  /*1dd0*/  ULEA UR4, UR5, UR4, 0x18 ;  /* 0x0000000405047291 */ /* 0x001fd2000f8ec0ff */
[----:B---3--:R-:W0:Y:S04]  /*1de0*/  LDS R3, [UR4+0xc] ;  /* 0x00000c04ff037984 */ /* 0x008e280008000800 */
        /* <DEDUP_REMOVED lines=10> */
.L_x_2:
        /* <DEDUP_REMOVED lines=12> */
.L_x_32:
[----:B------:R-:W-:Y:S05]  /*1f50*/  BSYNC.RECONVERGENT B1 ;  /* 0x0000000000017941 */ /* 0x000fea0003800200 */
.L_x_31:
[----:B------:R-:W-:Y:S01]  /*1f60*/  ISETP.GE.AND P0, PT, R11, R20, PT ;  /* 0x000000140b00720c */ /* 0x000fe20003f06270 */
[----:B------:R-:W-:-:S12]  /*1f70*/  BSSY.RECONVERGENT B1, `(.L_x_33) ;  /* 0x0000074000017945 */ /* 0x000fd80003800200 */
[----:B------:R-:W-:Y:S05]  /*1f80*/  @P0 BRA `(.L_x_34) ;  /* 0x0000000400c80947 */ /* 0x000fea0003800000 */
[----:B0-----:R-:W-:Y:S01]  /*1f90*/  LOP3.LUT R3, RZ, R11, RZ, 0x33, !PT ;  /* 0x0000000bff037212 */ /* 0x001fe200078e33ff */
[----:B------:R-:W-:Y:S04]  /*1fa0*/  BSSY.RECONVERGENT B2, `(.L_x_35) ;  /* 0x0000015000027945 */ /* 0x000fe80003800200 */
[----:B------:R-:W-:-:S05]  /*1fb0*/  IMAD.IADD R4, R3, 0x1, R20 ;  /* 0x0000000103047824 */ /* 0x000fca00078e0214 */
        /* <DEDUP_REMOVED lines=10> */
.L_x_37:
[----:B------:R-:W-:-:S06]  /*2060*/  MOV R3, R5 ;  /* 0x0000000500037202 */ /* 0x000fcc0000000f00 */
[----:B------:R0:W2:Y:S01]  /*2070*/  LDG.E.CONSTANT R3, desc[UR6][R2.64] ;  /* 0x0000000602037981 */ /* 0x0000a2000c1e9900 */
[----:B------:R-:W-:Y:S02]  /*2080*/  IADD3 R4, PT, PT, R4, 0x1, RZ ;  /* 0x0000000104047810 */ /* 0x000fe40007ffe0ff */
[----:B------:R-:W-:Y:S02]  /*2090*/  IADD3 R11, PT, PT, R11, 0x100, RZ ;  /* 0x000001000b0b7810 */ /* 0x000fe40007ffe0ff */
[----:B------:R-:W-:Y:S02]  /*20a0*/  ISETP.NE.AND P0, PT, R4, RZ, PT ;  /* 0x000000ff0400720c */ /* 0x000fe40003f05270 */
[----:B0-----:R-:W-:-:S04]  /*20b0*/  IADD3 R2, P2, PT, R2, 0x400, RZ ;  /* 0x0000040002027810 */ /* 0x001fc80007f5e0ff */
[----:B------:R-:W-:Y:S01]  /*20c0*/  IADD3.X R5, PT, PT, RZ, R5, RZ, P2, !PT ;  /* 0x00000005ff057210 */ /* 0x000fe200017fe4ff */
[----:B--2--5:R-:W-:-:S06]  /*20d0*/  FADD R0, R3, R0 ;  /* 0x0000000003007221 */ /* 0x024fcc0000000000 */
[----:B------:R-:W-:Y:S05]  /*20e0*/  @P0 BRA `(.L_x_37) ;  /* 0xfffffffc00dc0947 */ /* 0x000fea000383ffff */
.L_x_36:
[----:B------:R-:W-:Y:S05]  /*20f0*/  BSYNC.RECONVERGENT B2 ;  /* 0x0000000000027941 */ /* 0x000fea0003800200 */
.L_x_35:
        /* <DEDUP_REMOVED lines=8> */
.L_x_40:
        /* <DEDUP_REMOVED lines=9> */
[----:B------:R-:W-:-:S03]  /*2210*/  VIADD R3, R11, 0x800 ;  /* 0x000008000b037836 */ /* 0x000fc60000000000 */
[----:B------:R-:W4:Y:S01]  /*2220*/  LDG.E.CONSTANT R15, desc[UR6][R4.64+0x400] ;  /* 0x00040006040f7981 */ /* 0x000f22000c1e9900 */
        /* <DEDUP_REMOVED lines=32> */
.L_x_39:
[----:B------:R-:W-:Y:S05]  /*2430*/  BSYNC.RECONVERGENT B2 ;  /* 0x0000000000027941 */ /* 0x000fea0003800200 */
.L_x_38:
[----:B------:R-:W-:Y:S01]  /*2440*/  IADD3 R2, PT, PT, -R11, R20, RZ ;  /* 0x000000140b027210 */ /* 0x000fe20007ffe1ff */
[----:B------:R-:W-:Y:S03]  /*2450*/  BSSY.RECONVERGENT B2, `(.L_x_41) ;  /* 0x0000019000027945 */ /* 0x000fe60003800200 */
[----:B------:R-:W-:-:S13]  /*2460*/  ISETP.GT.AND P1, PT, R2, 0x400, PT ;  /* 0x000004000200780c */ /* 0x000fda0003f24270 */
[----:B------:R-:W-:Y:S05]  /*2470*/  @!P1 BRA `(.L_x_42) ;  /* 0x0000000000589947 */ /* 0x000fea0003800000 */
        /* <DEDUP_REMOVED lines=22> */
.L_x_42:
[----:B------:R-:W-:Y:S05]  /*25e0*/  BSYNC.RECONVERGENT B2 ;  /* 0x0000000000027941 */ /* 0x000fea0003800200 */
.L_x_41:
        /* <DEDUP_REMOVED lines=12> */
.L_x_34:
[----:B------:R-:W-:Y:S05]  /*26b0*/  BSYNC.RECONVERGENT B1 ;  /* 0x0000000000017941 */ /* 0x000fea0003800200 */
.L_x_33:
        /* <DEDUP_REMOVED lines=35> */
[----:B--2---:R-:W0:Y:S04]  /*28f0*/  LDS R3, [UR4+0xc] ;  /* 0x00000c04ff037984 */ /* 0x004e280008000800 */
        /* <DEDUP_REMOVED lines=10> */
.L_x_43:
[----:B0-----:R-:W0:Y:S01]  /*29a0*/  S2R R2, SR_LANEID ;  /* 0x0000000000027919 */ /* 0x001e220000000000 */
[----:B------:R-:W-:-:S04]  /*29b0*/  LOP3.LUT R0, R9, 0x3e0, RZ, 0xc0, !PT ;  /* 0x000003e009007812 */ /* 0x000fc800078ec0ff */
[----:B------:R-:W-:Y:S02]  /*29c0*/  IADD3 R3, PT, PT, R0, 0x20, RZ ;  /* 0x0000002000037810 */ /* 0x000fe40007ffe0ff */
[----:B------:R-:W-:Y:S02]  /*29d0*/  LOP3.LUT R7, RZ, R0, RZ, 0x33, !PT ;  /* 0x00000000ff077212 */ /* 0x000fe400078e33ff */
[-C--:B------:R-:W-:Y:S02]  /*29e0*/  ISETP.GT.AND P0, PT, R3, R20.reuse, PT ;  /* 0x000000140300720c */ /* 0x080fe40003f04270 */
[----:B------:R-:W-:-:S04]  /*29f0*/  IADD3 R7, PT, PT, R7, R20, RZ ;  /* 0x0000001407077210 */ /* 0x000fc80007ffe0ff */
[----:B------:R-:W-:-:S05]  /*2a00*/  SEL R4, R7, 0x1f, P0 ;  /* 0x0000001f07047807 */ /* 0x000fca0000000000 */
[----:B------:R-:W1:Y:S01]  /*2a10*/  SHFL.DOWN PT, R0, R5, 0x1, R4 ;  /* 0x0820000005007989 */ /* 0x000e6200000e0004 */
[C---:B0-----:R-:W-:Y:S01]  /*2a20*/  ISETP.GE.AND P0, PT, R2.reuse, R4, PT ;  /* 0x000000040200720c */ /* 0x041fe20003f06270 */
[C---:B------:R-:W-:Y:S01]  /*2a30*/  VIADD R3, R2.reuse, 0x2 ;  /* 0x0000000202037836 */ /* 0x040fe20000000000 */
[----:B------:R-:W-:-:S11]  /*2a40*/  ISETP.NE.AND P1, PT, R2, RZ, PT ;  /* 0x000000ff0200720c */ /* 0x000fd60003f25270 */
[----:B-1----:R-:W-:Y:S01]  /*2a50*/  @!P0 FADD R5, R0, R5 ;  /* 0x0000000500058221 */ /* 0x002fe20000000000 */
[-C--:B------:R-:W-:Y:S01]  /*2a60*/  ISETP.GT.AND P0, PT, R3, R4.reuse, PT ;  /* 0x000000040300720c */ /* 0x080fe20003f04270 */
[----:B------:R-:W0:Y:S01]  /*2a70*/  @!P1 S2R R6, SR_CgaCtaId ;  /* 0x0000000000069919 */ /* 0x000e220000008800 */
[----:B------:R-:W-:Y:S02]  /*2a80*/  IADD3 R3, PT, PT, R2, 0x4, RZ ;  /* 0x0000000402037810 */ /* 0x000fe40007ffe0ff */
[----:B------:R-:W1:Y:S09]  /*2a90*/  SHFL.DOWN PT, R0, R5, 0x2, R4 ;  /* 0x0840000005007989 */ /* 0x000e7200000e0004 */
[----:B-1----:R-:W-:Y:S01]  /*2aa0*/  @!P0 FADD R5, R5, R0 ;  /* 0x0000000005058221 */ /* 0x002fe20000000000 */
[----:B------:R-:W-:-:S02]  /*2ab0*/  ISETP.GT.AND P0, PT, R3, R4, PT ;  /* 0x000000040300720c */ /* 0x000fc40003f04270 */
[----:B------:R-:W-:Y:S02]  /*2ac0*/  IADD3 R3, PT, PT, R2, 0x8, RZ ;  /* 0x0000000802037810 */ /* 0x000fe40007ffe0ff */
[----:B------:R-:W1:Y:S09]  /*2ad0*/  SHFL.DOWN PT, R0, R5, 0x4, R4 ;  /* 0x0880000005007989 */ /* 0x000e7200000e0004 */
[----:B-1----:R-:W-:Y:S01]  /*2ae0*/  @!P0 FADD R5, R5, R0 ;  /* 0x0000000005058221 */ /* 0x002fe20000000000 */
[----:B------:R-:W-:-:S02]  /*2af0*/  ISETP.GT.AND P0, PT, R3, R4, PT ;  /* 0x000000040300720c */ /* 0x000fc40003f04270 */
[----:B------:R-:W-:Y:S02]  /*2b00*/  IADD3 R3, PT, PT, R2, 0x10, RZ ;  /* 0x0000001002037810 */ /* 0x000fe40007ffe0ff */
[----:B------:R-:W1:Y:S01]  /*2b10*/  SHFL.DOWN PT, R0, R5, 0x8, R4 ;  /* 0x0900000005007989 */ /* 0x000e6200000e0004 */
[----:B------:R-:W-:-:S04]  /*2b20*/  @!P1 SHF.R.U32.HI R2, RZ, 0x3, R9 ;  /* 0x00000003ff029819 */ /* 0x000fc80000011609 */
[----:B------:R-:W-:-:S04]  /*2b30*/  @!P1 LOP3.LUT R2, R2, 0x7c, RZ, 0xc0, !PT ;  /* 0x0000007c02029812 */ /* 0x000fc800078ec0ff */
[----:B-1----:R-:W-:Y:S01]  /*2b40*/  @!P0 FADD R5, R5, R0 ;  /* 0x0000000005058221 */ /* 0x002fe20000000000 */
[----:B------:R-:W-:Y:S02]  /*2b50*/  ISETP.GT.AND P0, PT, R3, R4, PT ;  /* 0x000000040300720c */ /* 0x000fe40003f04270 */
[----:B------:R-:W-:Y:S02]  /*2b60*/  @!P1 MOV R3, 0x400 ;  /* 0x0000040000039802 */ /* 0x000fe40000000f00 */
[----:B------:R-:W1:Y:S02]  /*2b70*/  SHFL.DOWN PT, R0, R5, 0x10, R4 ;  /* 0x0a00000005007989 */ /* 0x000e6400000e0004 */
[----:B0-----:R-:W-:-:S04]  /*2b80*/  @!P1 LEA R3, R6, R3, 0x18 ;  /* 0x0000000306039211 */ /* 0x001fc800078ec0ff */
[----:B------:R-:W-:-:S03]  /*2b90*/  @!P1 IADD3 R3, PT, PT, R2, R3, RZ ;  /* 0x0000000302039210 */ /* 0x000fc60007ffe0ff */
[----:B-1----:R-:W-:Y:S01]  /*2ba0*/  @!P0 FADD R5, R5, R0 ;  /* 0x0000000005058221 */ /* 0x002fe20000000000 */
        /* <DEDUP_REMOVED lines=12> */
[----:B-1----:R-:W0:Y:S04]  /*2c70*/  LDS R3, [UR4+0xc] ;  /* 0x00000c04ff037984 */ /* 0x002e280008000800 */
        /* <DEDUP_REMOVED lines=13> */
.L_x_30:
[----:B------:R-:W0:Y:S01]  /*2d50*/  S2R R8, SR_TID.X ;  /* 0x0000000000087919 */ /* 0x000e220000002100 */
[----:B------:R-:W0:Y:S02]  /*2d60*/  LDC.64 R2, c[0x0][0x380] ;  /* 0x0000e000ff027b82 */ /* 0x000e240000000a00 */
[----:B0-----:R-:W-:-:S05]  /*2d70*/  IMAD.WIDE.U32 R2, R8, 0x4, R2 ;  /* 0x0000000408027825 */ /* 0x001fca00078e0002 */
[----:B------:R-:W2:Y:S04]  /*2d80*/  LDG.E.CONSTANT R19, desc[UR6][R2.64] ;  /* 0x0000000602137981 */ /* 0x000ea8000c1e9900 */
[----:B------:R-:W2:Y:S04]  /*2d90*/  LDG.E.CONSTANT R0, desc[UR6][R2.64+0x400] ;  /* 0x0004000602007981 */ /* 0x000ea8000c1e9900 */
[----:B------:R-:W3:Y:S04]  /*2da0*/  LDG.E.CONSTANT R4, desc[UR6][R2.64+0x800] ;  /* 0x0008000602047981 */ /* 0x000ee8000c1e9900 */
[----:B------:R-:W3:Y:S04]  /*2db0*/  LDG.E.CONSTANT R5, desc[UR6][R2.64+0xc00] ;  /* 0x000c000602057981 */ /* 0x000ee8000c1e9900 */
[----:B------:R-:W4:Y:S04]  /*2dc0*/  LDG.E.CONSTANT R6, desc[UR6][R2.64+0x1000] ;  /* 0x0010000602067981 */ /* 0x000f28000c1e9900 */
[----:B------:R-:W4:Y:S04]  /*2dd0*/  LDG.E.CONSTANT R7, desc[UR6][R2.64+0x1400] ;  /* 0x0014000602077981 */ /* 0x000f28000c1e9900 */
[----:B------:R-:W5:Y:S04]  /*2de0*/  LDG.E.CONSTANT R9, desc[UR6][R2.64+0x1800] ;  /* 0x0018000602097981 */ /* 0x000f68000c1e9900 */
        /* <DEDUP_REMOVED lines=8> */
[----:B------:R-:W5:Y:S01]  /*2e70*/  LDG.E.CONSTANT R18, desc[UR6][R2.64+0x3c00] ;  /* 0x003c000602127981 */ /* 0x000f62000c1e9900 */
[----:B------:R-:W-:Y:S01]  /*2e80*/  ISETP.GE.U32.AND P0, PT, R20, 0x2000, PT ;  /* 0x000020001400780c */ /* 0x000fe20003f06070 */
[----:B--2---:R-:W-:Y:S01]  /*2e90*/  FADD R0, R19, R0 ;  /* 0x0000000013007221 */ /* 0x004fe20000000000 */
[----:B---3--:R-:W-:-:S04]  /*2ea0*/  FADD R5, R4, R5 ;  /* 0x0000000504057221 */ /* 0x008fc80000000000 */
[----:B------:R-:W-:Y:S01]  /*2eb0*/  FADD R0, R0, R5 ;  /* 0x0000000500007221 */ /* 0x000fe20000000000 */
[----:B----4-:R-:W-:Y:S01]  /*2ec0*/  FADD R6, R6, R7 ;  /* 0x0000000706067221 */ /* 0x010fe20000000000 */
[----:B-----5:R-:W-:-:S04]  /*2ed0*/  FADD R9, R9, R10 ;  /* 0x0000000a09097221 */ /* 0x020fc80000000000 */
[----:B------:R-:W-:Y:S01]  /*2ee0*/  FADD R9, R6, R9 ;  /* 0x0000000906097221 */ /* 0x000fe20000000000 */
[----:B------:R-:W-:-:S03]  /*2ef0*/  FADD R11, R11, R12 ;  /* 0x0000000c0b0b7221 */ /* 0x000fc60000000000 */
[----:B------:R-:W-:Y:S01]  /*2f00*/  FADD R0, R0, R9 ;  /* 0x0000000900007221 */ /* 0x000fe20000000000 */
[----:B------:R-:W-:-:S04]  /*2f10*/  FADD R14, R13, R14 ;  /* 0x0000000e0d0e7221 */ /* 0x000fc80000000000 */
[----:B------:R-:W-:Y:S01]  /*2f20*/  FADD R11, R11, R14 ;  /* 0x0000000e0b0b7221 */ /* 0x000fe20000000000 */
[----:B------:R-:W-:Y:S01]  /*2f30*/  FADD R15, R15, R16 ;  /* 0x000000100f0f7221 */ /* 0x000fe20000000000 */
[----:B------:R-:W-:-:S04]  /*2f40*/  FADD R18, R17, R18 ;  /* 0x0000001211127221 */ /* 0x000fc80000000000 */
[----:B------:R-:W-:-:S04]  /*2f50*/  FADD R18, R15, R18 ;  /* 0x000000120f127221 */ /* 0x000fc80000000000 */
[----:B------:R-:W-:Y:S01]  /*2f60*/  FADD R5, R11, R18 ;  /* 0x000000120b057221 */ /* 0x000fe20000000000 */
[----:B------:R-:W-:-:S03]  /*2f70*/  HFMA2 R11, -RZ, RZ, 0, 0.00048828125 ;  /* 0x00001000ff0b7431 */ /* 0x000fc600000001ff */
[----:B------:R-:W-:Y:S01]  /*2f80*/  FADD R0, R0, R5 ;  /* 0x0000000500007221 */ /* 0x000fe20000000000 */
[----:B------:R-:W-:Y:S06]  /*2f90*/  @!P0 BRA `(.L_x_44) ;  /* 0x0000000000ac8947 */ /* 0x000fec0003800000 */
[----:B------:R-:W0:Y:S01]  /*2fa0*/  LDC R7, c[0x0][0x390] ;  /* 0x0000e400ff077b82 */ /* 0x000e220000000800 */
[----:B------:R-:W-:Y:S02]  /*2fb0*/  IADD3 R6, PT, PT, R20, -0x1000, RZ ;  /* 0xfffff00014067810 */ /* 0x000fe40007ffe0ff */
[----:B------:R-:W-:-:S07]  /*2fc0*/  MOV R11, 0x1000 ;  /* 0x00001000000b7802 */ /* 0x000fce0000000f00 */
.L_x_46:
[----:B------:R-:W-:-:S05]  /*2fd0*/  IMAD.WIDE R4, R11, 0x4, R2 ;  /* 0x000000040b047825 */ /* 0x000fca00078e0202 */
[----:B------:R-:W2:Y:S04]  /*2fe0*/  LDG.E.CONSTANT R20, desc[UR6][R4.64+0x400] ;  /* 0x0004000604147981 */ /* 0x000ea8000c1e9900 */
[----:B------:R-:W2:Y:S04]  /*2ff0*/  LDG.E.CONSTANT R21, desc[UR6][R4.64+0x800] ;  /* 0x0008000604157981 */ /* 0x000ea8000c1e9900 */
        /* <DEDUP_REMOVED lines=13> */
[----:B------:R1:W5:Y:S01]  /*30d0*/  LDG.E.CONSTANT R18, desc[UR6][R4.64+0x3c00] ;  /* 0x003c000604127981 */ /* 0x000362000c1e9900 */
[----:B--2---:R-:W-:Y:S01]  /*30e0*/  FADD R21, R20, R21 ;  /* 0x0000001514157221 */ /* 0x004fe20000000000 */
[----:B0-----:R-:W-:-:S05]  /*30f0*/  MOV R20, R7 ;  /* 0x0000000700147202 */ /* 0x001fca0000000f00 */
[----:B-1----:R-:W-:Y:S02]  /*3100*/  IMAD.IADD R4, R20, 0x1, -R11 ;  /* 0x0000000114047824 */ /* 0x002fe400078e0a0b */
[----:B---3--:R-:W-:-:S03]  /*3110*/  FADD R0, R19, R0 ;  /* 0x0000000013007221 */ /* 0x008fc60000000000 */
[----:B------:R-:W-:Y:S01]  /*3120*/  ISETP.GE.AND P0, PT, R4, 0x1000, PT ;  /* 0x000010000400780c */ /* 0x000fe20003f06270 */
[----:B----4-:R-:W-:Y:S01]  /*3130*/  FADD R22, R22, R23 ;  /* 0x0000001716167221 */ /* 0x010fe20000000000 */
[----:B------:R-:W-:Y:S01]  /*3140*/  FADD R0, R0, R21 ;  /* 0x0000001500007221 */ /* 0x000fe20000000000 */
[----:B-----5:R-:W-:-:S04]  /*3150*/  FADD R25, R24, R25 ;  /* 0x0000001918197221 */ /* 0x020fc80000000000 */
[----:B------:R-:W-:Y:S01]  /*3160*/  FADD R25, R22, R25 ;  /* 0x0000001916197221 */ /* 0x000fe20000000000 */
[----:B------:R-:W-:Y:S01]  /*3170*/  FADD R16, R16, R17 ;  /* 0x0000001110107221 */ /* 0x000fe20000000000 */
[----:B------:R-:W-:-:S04]  /*3180*/  FADD R15, R15, R10 ;  /* 0x0000000a0f0f7221 */ /* 0x000fc80000000000 */
[----:B------:R-:W-:Y:S01]  /*3190*/  FADD R15, R16, R15 ;  /* 0x0000000f100f7221 */ /* 0x000fe20000000000 */
[----:B------:R-:W-:Y:S01]  /*31a0*/  FADD R9, R14, R9 ;  /* 0x000000090e097221 */ /* 0x000fe20000000000 */
[----:B------:R-:W-:-:S04]  /*31b0*/  FADD R12, R13, R12 ;  /* 0x0000000c0d0c7221 */ /* 0x000fc80000000000 */
[----:B------:R-:W-:Y:S01]  /*31c0*/  FADD R12, R9, R12 ;  /* 0x0000000c090c7221 */ /* 0x000fe20000000000 */
[----:B------:R-:W-:-:S03]  /*31d0*/  FADD R0, R0, R25 ;  /* 0x0000001900007221 */ /* 0x000fc60000000000 */
[----:B------:R-:W-:-:S04]  /*31e0*/  FADD R15, R15, R12 ;  /* 0x0000000c0f0f7221 */ /* 0x000fc80000000000 */
[----:B------:R-:W-:-:S04]  /*31f0*/  FADD R15, R0, R15 ;  /* 0x0000000f000f7221 */ /* 0x000fc80000000000 */
[----:B------:R-:W-:Y:S01]  /*3200*/  FADD R0, R18, R15 ;  /* 0x0000000f12007221 */ /* 0x000fe20000000000 */
[----:B------:R-:W-:Y:S06]  /*3210*/  @!P0 BRA `(.L_x_45) ;  /* 0x0000000800308947 */ /* 0x000fec0003800000 */
[----:B------:R-:W-:-:S04]  /*3220*/  IADD3 R11, PT, PT, R11, 0x1000, RZ ;  /* 0x000010000b0b7810 */ /* 0x000fc80007ffe0ff */
[----:B------:R-:W-:-:S13]  /*3230*/  ISETP.GT.AND P0, PT, R11, R6, PT ;  /* 0x000000060b00720c */ /* 0x000fda0003f04270 */
[----:B------:R-:W-:Y:S05]  /*3240*/  @!P0 BRA `(.L_x_46) ;  /* 0xfffffffc00608947 */ /* 0x000fea000383ffff */
.L_x_44:
[----:B------:R-:W-:-:S13]  /*3250*/  ISETP.GE.AND P0, PT, R11, R20, PT ;  /* 0x000000140b00720c */ /* 0x000fda0003f06270 */
[----:B------:R-:W-:Y:S05]  /*3260*/  @P0 BRA `(.L_x_45) ;  /* 0x00000008001c0947 */ /* 0x000fea0003800000 */
[----:B------:R-:W-:Y:S01]  /*3270*/  IADD3 R9, PT, PT, -R11, R20, RZ ;  /* 0x000000140b097210 */ /* 0x000fe20007ffe1ff */
[----:B------:R-:W-:Y:S03]  /*3280*/  BSSY.RECONVERGENT B1, `(.L_x_45) ;  /* 0x0000085000017945 */ /* 0x000fe60003800200 */
        /* <DEDUP_REMOVED lines=16> */
.L_x_50:
        /* <DEDUP_REMOVED lines=8> */
.L_x_49:
[----:B------:R-:W-:Y:S05]  /*3410*/  BSYNC.RECONVERGENT B2 ;  /* 0x0000000000027941 */ /* 0x000fea0003800200 */
.L_x_48:
[----:B------:R-:W-:Y:S05]  /*3420*/  @!P1 BRA `(.L_x_47) ;  /* 0x0000000400a89947 */ /* 0x000fea0003800000 */
[----:B------:R-:W0:Y:S01]  /*3430*/  LDCU.64 UR4, c[0x0][0x380] ;  /* 0x00007000ff0477ac */ /* 0x000e220008000a00 */
[----:B------:R-:W-:Y:S01]  /*3440*/  IADD3 R5, PT, PT, R9, -R10, RZ ;  /* 0x8000000a09057210 */ /* 0x000fe20007ffe0ff */
[----:B------:R-:W-:Y:S01]  /*3450*/  BSSY.RECONVERGENT B2, `(.L_x_51) ;  /* 0x000003b000027945 */ /* 0x000fe20003800200 */
[CC--:B------:R-:W-:Y:S02]  /*3460*/  IADD3 R3, P0, PT, R10.reuse, R11.reuse, RZ ;  /* 0x0000000b0a037210 */ /* 0x0c0fe40007f1e0ff */
[----:B------:R-:W-:Y:S02]  /*3470*/  ISETP.GT.AND P1, PT, R5, 0xc00, PT ;  /* 0x00000c000500780c */ /* 0x000fe40003f24270 */
[----:B------:R-:W-:Y:S01]  /*3480*/  IADD3 R11, PT, PT, R10, R11, RZ ;  /* 0x0000000b0a0b7210 */ /* 0x000fe20007ffe0ff */
[----:B------:R-:W-:Y:S01]  /*3490*/  IMAD.X R4, RZ, RZ, RZ, P0 ;  /* 0x000000ffff047224 */ /* 0x000fe200000e06ff */
[----:B0-----:R-:W-:-:S04]  /*34a0*/  LEA R2, P0, R3, UR4, 0x2 ;  /* 0x0000000403027c11 */ /* 0x001fc8000f8010ff */
[----:B------:R-:W-:Y:S02]  /*34b0*/  LEA.HI.X R3, R3, UR5, R4, 0x2, P0 ;  /* 0x0000000503037c11 */ /* 0x000fe400080f1404 */
[----:B------:R-:W-:-:S04]  /*34c0*/  IADD3 R2, P0, PT, R2, 0x800, RZ ;  /* 0x0000080002027810 */ /* 0x000fc80007f1e0ff */
[----:B------:R-:W-:Y:S02]  /*34d0*/  IADD3.X R3, PT, PT, RZ, R3, RZ, P0, !PT ;  /* 0x00000003ff037210 */ /* 0x000fe400007fe4ff */
[----:B------:R-:W-:Y:S01]  /*34e0*/  PLOP3.LUT P0, PT, PT, PT, PT, 0x80, 0x8 ;  /* 0x000000000008781c */ /* 0x000fe20003f0f070 */
[----:B------:R-:W-:-:S12]  /*34f0*/  @!P1 BRA `(.L_x_52) ;  /* 0x0000000000c09947 */ /* 0x000fd80003800000 */
[----:B------:R-:W-:Y:S02]  /*3500*/  PLOP3.LUT P0, PT, PT, PT, PT, 0x8, 0x80 ;  /* 0x000000000080781c */ /* 0x000fe40003f0e170 */
[----:B------:R-:W-:-:S11]  /*3510*/  IADD3 R13, PT, PT, R9, -0xc00, RZ ;  /* 0xfffff400090d7810 */ /* 0x000fd60007ffe0ff */
.L_x_53:
[----:B------:R-:W0:Y:S01]  /*3520*/  LDC.64 R4, c[0x0][0x380] ;  /* 0x0000e000ff047b82 */ /* 0x000e220000000a00 */
[----:B------:R-:W2:Y:S01]  /*3530*/  LDG.E.CONSTANT R12, desc[UR6][R2.64+-0x400] ;  /* 0xfffc0006020c7981 */ /* 0x000ea2000c1e9900 */
[----:B------:R-:W-:-:S03]  /*3540*/  IADD3 R25, PT, PT, R11, 0x400, RZ ;  /* 0x000004000b197810 */ /* 0x000fc60007ffe0ff */
[----:B------:R-:W3:Y:S04]  /*3550*/  LDG.E.CONSTANT R20, desc[UR6][R2.64] ;  /* 0x0000000602147981 */ /* 0x000ee8000c1e9900 */
[----:B------:R-:W4:Y:S01]  /*3560*/  LDG.E.CONSTANT R19, desc[UR6][R2.64+0x400] ;  /* 0x0004000602137981 */ /* 0x000f22000c1e9900 */
[----:B------:R-:W-:-:S03]  /*3570*/  IADD3 R7, PT, PT, R11, 0x800, RZ ;  /* 0x000008000b077810 */ /* 0x000fc60007ffe0ff */
[----:B------:R-:W5:Y:S04]  /*3580*/  LDG.E.CONSTANT R17, desc[UR6][R2.64+0xc00] ;  /* 0x000c000602117981 */ /* 0x000f68000c1e9900 */
[----:B------:R-:W5:Y:S01]  /*3590*/  LDG.E.CONSTANT R16, desc[UR6][R2.64+0x1000] ;  /* 0x0010000602107981 */ /* 0x000f62000c1e9900 */
[----:B------:R-:W-:-:S03]  /*35a0*/  IADD3 R23, PT, PT, R11, 0xc00, RZ ;  /* 0x00000c000b177810 */ /* 0x000fc60007ffe0ff */
[----:B------:R-:W5:Y:S01]  /*35b0*/  LDG.E.CONSTANT R22, desc[UR6][R2.64+0x1c00] ;  /* 0x001c000602167981 */ /* 0x000f62000c1e9900 */
[----:B0-----:R-:W-:-:S03]  /*35c0*/  IMAD.WIDE.U32 R14, R11, 0x4, R4 ;  /* 0x000000040b0e7825 */ /* 0x001fc600078e0004 */
[----:B------:R-:W5:Y:S04]  /*35d0*/  LDG.E.CONSTANT R21, desc[UR6][R2.64+0x2000] ;  /* 0x0020000602157981 */ /* 0x000f68000c1e9900 */
[----:B------:R-:W5:Y:S04]  /*35e0*/  LDG.E.CONSTANT R26, desc[UR6][R2.64+0x3000] ;  /* 0x00300006021a7981 */ /* 0x000f68000c1e9900 */
[----:B------:R-:W2:Y:S01]  /*35f0*/  LDG.E.CONSTANT R15, desc[UR6][R14.64] ;  /* 0x000000060e0f7981 */ /* 0x000ea2000c1e9900 */
[----:B------:R-:W-:-:S05]  /*3600*/  IMAD.WIDE.U32 R24, R25, 0x4, R4 ;  /* 0x0000000419187825 */ /* 0x000fca00078e0004 */
[----:B------:R-:W5:Y:S01]  /*3610*/  LDG.E.CONSTANT R18, desc[UR6][R24.64] ;  /* 0x0000000618127981 */ /* 0x000f62000c1e9900 */
[----:B------:R-:W-:-:S03]  /*3620*/  IMAD.WIDE.U32 R6, R7, 0x4, R4 ;  /* 0x0000000407067825 */ /* 0x000fc600078e0004 */
        /* <DEDUP_REMOVED lines=8> */
[----:B------:R-:W-:Y:S01]  /*36b0*/  ISETP.GE.AND P1, PT, R10, R13, PT ;  /* 0x0000000d0a00720c */ /* 0x000fe20003f26270 */
[----:B------:R-:W-:Y:S01]  /*36c0*/  VIADD R11, R11, 0x1000 ;  /* 0x000010000b0b7836 */ /* 0x000fe20000000000 */
[----:B0-----:R-:W-:-:S04]  /*36d0*/  IADD3 R2, P2, PT, R2, 0x4000, RZ ;  /* 0x0000400002027810 */ /* 0x001fc80007f5e0ff */
        /* <DEDUP_REMOVED lines=18> */
.L_x_52:
[----:B------:R-:W-:Y:S05]  /*3800*/  BSYNC.RECONVERGENT B2 ;  /* 0x0000000000027941 */ /* 0x000fea0003800200 */
.L_x_51:
[----:B------:R-:W-:Y:S01]  /*3810*/  IADD3 R4, PT, PT, R9, -R10, RZ ;  /* 0x8000000a09047210 */ /* 0x000fe20007ffe0ff */
[----:B------:R-:W-:Y:S03]  /*3820*/  BSSY.RECONVERGENT B2, `(.L_x_54) ;  /* 0x000001e000027945 */ /* 0x000fe60003800200 */
[----:B------:R-:W-:-:S13]  /*3830*/  ISETP.GT.AND P1, PT, R4, 0x400, PT ;  /* 0x000004000400780c */ /* 0x000fda0003f24270 */
[----:B------:R-:W-:Y:S05]  /*3840*/  @!P1 BRA `(.L_x_55) ;  /* 0x00000000006c9947 */ /* 0x000fea0003800000 */
[----:B------:R-:W0:Y:S01]  /*3850*/  LDC.64 R6, c[0x0][0x380] ;  /* 0x0000e000ff067b82 */ /* 0x000e220000000a00 */
[----:B------:R-:W2:Y:S01]  /*3860*/  LDG.E.CONSTANT R13, desc[UR6][R2.64+-0x400] ;  /* 0xfffc0006020d7981 */ /* 0x000ea2000c1e9900 */
[----:B------:R-:W-:-:S03]  /*3870*/  IADD3 R17, PT, PT, R11, 0x400, RZ ;  /* 0x000004000b117810 */ /* 0x000fc60007ffe0ff */
[----:B------:R-:W3:Y:S04]  /*3880*/  LDG.E.CONSTANT R15, desc[UR6][R2.64] ;  /* 0x00000006020f7981 */ /* 0x000ee8000c1e9900 */
[----:B------:R-:W4:Y:S04]  /*3890*/  LDG.E.CONSTANT R19, desc[UR6][R2.64+0xc00] ;  /* 0x000c000602137981 */ /* 0x000f28000c1e9900 */
[----:B------:R-:W5:Y:S04]  /*38a0*/  LDG.E.CONSTANT R21, desc[UR6][R2.64+0x1000] ;  /* 0x0010000602157981 */ /* 0x000f68000c1e9900 */
[----:B------:R-:W5:Y:S01]  /*38b0*/  LDG.E.CONSTANT R23, desc[UR6][R2.64+0x1400] ;  /* 0x0014000602177981 */ /* 0x000f62000c1e9900 */
[----:B0-----:R-:W-:-:S06]  /*38c0*/  IMAD.WIDE.U32 R4, R11, 0x4, R6 ;  /* 0x000000040b047825 */ /* 0x001fcc00078e0006 */
[----:B------:R0:W2:Y:S01]  /*38d0*/  LDG.E.CONSTANT R5, desc[UR6][R4.64] ;  /* 0x0000000604057981 */ /* 0x0000a2000c1e9900 */
[----:B------:R-:W-:-:S03]  /*38e0*/  IMAD.WIDE.U32 R6, R17, 0x4, R6 ;  /* 0x0000000411067825 */ /* 0x000fc600078e0006 */
[----:B------:R1:W4:Y:S04]  /*38f0*/  LDG.E.CONSTANT R17, desc[UR6][R2.64+0x400] ;  /* 0x0004000602117981 */ /* 0x000328000c1e9900 */
[----:B------:R-:W5:Y:S01]  /*3900*/  LDG.E.CONSTANT R7, desc[UR6][R6.64] ;  /* 0x0000000606077981 */ /* 0x000f62000c1e9900 */
[----:B0-----:R-:W-:Y:S02]  /*3910*/  IADD3 R4, P1, PT, R2, 0x2000, RZ ;  /* 0x0000200002047810 */ /* 0x001fe40007f3e0ff */
[----:B------:R-:W-:Y:S02]  /*3920*/  PLOP3.LUT P0, PT, PT, PT, PT, 0x8, 0x80 ;  /* 0x000000000080781c */ /* 0x000fe40003f0e170 */
[----:B------:R-:W-:Y:S02]  /*3930*/  IADD3 R10, PT, PT, R10, 0x800, RZ ;  /* 0x000008000a0a7810 */ /* 0x000fe40007ffe0ff */
[----:B------:R-:W-:-:S02]  /*3940*/  IADD3 R11, PT, PT, R11, 0x800, RZ ;  /* 0x000008000b0b7810 */ /* 0x000fc40007ffe0ff */
[----:B-1----:R-:W-:Y:S01]  /*3950*/  MOV R2, R4 ;  /* 0x0000000400027202 */ /* 0x002fe20000000f00 */
[----:B--2---:R-:W-:-:S04]  /*3960*/  FADD R0, R0, R5 ;  /* 0x0000000500007221 */ /* 0x004fc80000000000 */
[----:B------:R-:W-:-:S04]  /*3970*/  FADD R0, R0, R13 ;  /* 0x0000000d00007221 */ /* 0x000fc80000000000 */
[----:B---3--:R-:W-:-:S04]  /*3980*/  FADD R0, R0, R15 ;  /* 0x0000000f00007221 */ /* 0x008fc80000000000 */
[----:B----4-:R-:W-:-:S04]  /*3990*/  FADD R0, R0, R17 ;  /* 0x0000001100007221 */ /* 0x010fc80000000000 */
[----:B-----5:R-:W-:-:S04]  /*39a0*/  FADD R0, R0, R7 ;  /* 0x0000000700007221 */ /* 0x020fc80000000000 */
[----:B------:R-:W-:Y:S01]  /*39b0*/  FADD R0, R0, R19 ;  /* 0x0000001300007221 */ /* 0x000fe20000000000 */
[----:B------:R-:W-:-:S03]  /*39c0*/  IADD3.X R5, PT, PT, RZ, R3, RZ, P1, !PT ;  /* 0x00000003ff057210 */ /* 0x000fc60000ffe4ff */
[----:B------:R-:W-:Y:S01]  /*39d0*/  FADD R0, R0, R21 ;  /* 0x0000001500007221 */ /* 0x000fe20000000000 */
[----:B------:R-:W-:-:S03]  /*39e0*/  MOV R3, R5 ;  /* 0x0000000500037202 */ /* 0x000fc60000000f00 */
[----:B------:R-:W-:-:S07]  /*39f0*/  FADD R0, R0, R23 ;  /* 0x0000001700007221 */ /* 0x000fce0000000000 */
.L_x_55:
[----:B------:R-:W-:Y:S05]  /*3a00*/  BSYNC.RECONVERGENT B2 ;  /* 0x0000000000027941 */ /* 0x000fea0003800200 */
.L_x_54:
[----:B------:R-:W-:-:S13]  /*3a10*/  ISETP.LT.OR P0, PT, R10, R9, P0 ;  /* 0x000000090a00720c */ /* 0x000fda0000701670 */
[----:B------:R-:W-:Y:S05]  /*3a20*/  @!P0 BRA `(.L_x_47) ;  /* 0x0000000000288947 */ /* 0x000fea0003800000 */
[----:B------:R-:W0:Y:S01]  /*3a30*/  LDC.64 R4, c[0x0][0x380] ;  /* 0x0000e000ff047b82 */ /* 0x000e220000000a00 */
[----:B------:R-:W2:Y:S04]  /*3a40*/  LDG.E.CONSTANT R7, desc[UR6][R2.64+-0x400] ;  /* 0xfffc000602077981 */ /* 0x000ea8000c1e9900 */
[----:B------:R-:W3:Y:S01]  /*3a50*/  LDG.E.CONSTANT R9, desc[UR6][R2.64] ;  /* 0x0000000602097981 */ /* 0x000ee2000c1e9900 */
[----:B0-----:R-:W-:-:S03]  /*3a60*/  IMAD.WIDE.U32 R4, R11, 0x4, R4 ;  /* 0x000000040b047825 */ /* 0x001fc600078e0004 */
[----:B------:R-:W4:Y:S04]  /*3a70*/  LDG.E.CONSTANT R11, desc[UR6][R2.64+0x400] ;  /* 0x00040006020b7981 */ /* 0x000f28000c1e9900 */
[----:B------:R-:W5:Y:S02]  /*3a80*/  LDG.E.CONSTANT R5, desc[UR6][R4.64] ;  /* 0x0000000604057981 */ /* 0x000f64000c1e9900 */
[----:B-----5:R-:W-:-:S04]  /*3a90*/  FADD R0, R0, R5 ;  /* 0x0000000500007221 */ /* 0x020fc80000000000 */
[----:B--2---:R-:W-:-:S04]  /*3aa0*/  FADD R0, R0, R7 ;  /* 0x0000000700007221 */ /* 0x004fc80000000000 */
[----:B---3--:R-:W-:-:S04]  /*3ab0*/  FADD R0, R0, R9 ;  /* 0x0000000900007221 */ /* 0x008fc80000000000 */
[----:B----4-:R-:W-:-:S07]  /*3ac0*/  FADD R0, R0, R11 ;  /* 0x0000000b00007221 */ /* 0x010fce0000000000 */
.L_x_47:
[----:B------:R-:W-:Y:S05]  /*3ad0*/  BSYNC.RECONVERGENT B1 ;  /* 0x0000000000017941 */ /* 0x000fea0003800200 */
.L_x_45:
[----:B------:R-:W0:Y:S01]  /*3ae0*/  S2R R6, SR_LANEID ;  /* 0x0000000000067919 */ /* 0x000e220000000000 */
[----:B------:R-:W-:-:S05]  /*3af0*/  MOV R3, R0 ;  /* 0x0000000000037202 */ /* 0x000fca0000000f00 */
        /* <DEDUP_REMOVED lines=30> */
[----:B------:R-:W1:Y:S04]  /*3ce0*/  LDS R3, [UR4+0xc] ;  /* 0x00000c04ff037984 */ /* 0x000e680008000800 */
[----:B0-----:R-:W0:Y:S04]  /*3cf0*/  LDS.128 R4, [UR4+0x10] ;  /* 0x00001004ff047984 */ /* 0x001e280008000c00 */
[----:B------:R-:W2:Y:S01]  /*3d00*/  LDS.64 R8, [UR4+0x20] ;  /* 0x00002004ff087984 */ /* 0x000ea20008000a00 */
[----:B-1----:R-:W-:-:S04]  /*3d10*/  FADD R3, R0, R3 ;  /* 0x0000000300037221 */ /* 0x002fc80000000000 */
[----:B0-----:R-:W-:-:S04]  /*3d20*/  FADD R4, R3, R4 ;  /* 0x0000000403047221 */ /* 0x001fc80000000000 */
[----:B------:R-:W-:-:S04]  /*3d30*/  FADD R5, R4, R5 ;  /* 0x0000000504057221 */ /* 0x000fc80000000000 */
[----:B------:R-:W-:-:S04]  /*3d40*/  FADD R6, R5, R6 ;  /* 0x0000000605067221 */ /* 0x000fc80000000000 */
[----:B------:R-:W-:-:S04]  /*3d50*/  FADD R7, R6, R7 ;  /* 0x0000000706077221 */ /* 0x000fc80000000000 */
[----:B--2---:R-:W-:-:S04]  /*3d60*/  FADD R8, R7, R8 ;  /* 0x0000000807087221 */ /* 0x004fc80000000000 */
[----:B------:R-:W-:-:S07]  /*3d70*/  FADD R0, R8, R9 ;  /* 0x0000000908007221 */ /* 0x000fce0000000000 */
.L_x_17:
[----:B------:R-:W-:Y:S05]  /*3d80*/  BSYNC.RECONVERGENT B0 ;  /* 0x0000000000007941 */ /* 0x000fea0003800200 */
.L_x_1:
[----:B------:R-:W-:Y:S05]  /*3d90*/  @P0 EXIT ;  /* 0x000000000000094d */ /* 0x000fea0003800000 */
[----:B01234-:R-:W0:Y:S01]  /*3da0*/  LDC.64 R2, c[0x0][0x388] ;  /* 0x0000e200ff027b82 */ /* 0x01fe220000000a00 */
[----:B------:R-:W1:Y:S02]  /*3db0*/  LDCU UR4, c[0x0][0x398] ;  /* 0x00007300ff0477ac */ /* 0x000e640008000800 */
[----:B-1----:R-:W-:-:S05]  /*3dc0*/  FADD R5, R0, UR4 ;  /* 0x0000000400057e21 */ /* 0x002fca0008000000 */
[----:B0-----:R-:W-:Y:S01]  /*3dd0*/  STG.E desc[UR6][R2.64], R5 ;  /* 0x0000000502007986 */ /* 0x001fe2000c101906 */
[----:B------:R-:W-:Y:S05]  /*3de0*/  EXIT ;  /* 0x000000000000794d */ /* 0x000fea0003800000 */
.L_x_56:
[----:B------:R-:W-:-:S00]  /*3df0*/  BRA `(.L_x_56) ;  /* 0xfffffffc00fc7947 */ /* 0x000fc0000383ffff */
[----:B------:R-:W-:-:S00]  /*3e00*/  NOP ;  /* 0x0000000000007918 */ /* 0x000fc00000000000 */
[----:B------:R-:W-:-:S00]  /*3e10*/  NOP ;  /* 0x0000000000007918 */ /* 0x000fc00000000000 */
[----:B------:R-:W-:-:S00]  /*3e20*/  NOP ;  /* 0x0000000000007918 */ /* 0x000fc00000000000 */
[----:B------:R-:W-:-:S00]  /*3e30*/  NOP ;  /* 0x0000000000007918 */ /* 0x000fc00000000000 */
[----:B------:R-:W-:-:S00]  /*3e40*/  NOP ;  /* 0x0000000000007918 */ /* 0x000fc00000000000 */
[----:B------:R-:W-:-:S00]  /*3e50*/  NOP ;  /* 0x0000000000007918 */ /* 0x000fc00000000000 */
[----:B------:R-:W-:-:S00]  /*3e60*/  NOP ;  /* 0x0000000000007918 */ /* 0x000fc00000000000 */
[----:B------:R-:W-:-:S00]  /*3e70*/  NOP ;  /* 0x0000000000007918 */ /* 0x000fc00000000000 */
.L_x_935:


//--------------------- .text._ZN3cub18CUB_300001_SM_10006detail6reduce18DeviceReduceKernelINS2_10policy_hubIfyN4cuda3std3__44plusIfEEE10Policy1000EN6thrust24THRUST_300001_SM_1000_NS6detail15normal_iteratorINSD_10device_ptrIfEEEEyS9_fN36_GLOBAL__N__9634dbb5_4_k_cu_daceece55local6squareIfEEEEvT0_PT3_T1_NS0_13GridEvenShareISQ_EET2_T4_ --------------------------
	.section	.text._ZN3cub18CUB_300001_SM_10006detail6reduce18DeviceReduceKernelINS2_10policy_hubIfyN4cuda3std3__44plusIfEEE10Policy1000EN6thrust24THRUST_300001_SM_1000_NS6detail15normal_iteratorINSD_10device_ptrIfEEEEyS9_fN36_GLOBAL__N__9634dbb5_4_k_cu_daceece55local6squareIfEEEEvT0_PT3_T1_NS0_13GridEvenShareISQ_EET2_T4_,"ax",@progbits
	.align	128
.text._ZN3cub18CUB_300001_SM_10006detail6reduce18DeviceReduceKernelINS2_10policy_hubIfyN4cuda3std3__44plusIfEEE10Policy1000EN6thrust24THRUST_300001_SM_1000_NS6detail15normal_iteratorINSD_10device_ptrIfEEEEyS9_fN36_GLOBAL__N__9634dbb5_4_k_cu_daceece55local6squareIfEEEEvT0_PT3_T1_NS0_13GridEvenShareISQ_EET2_T4_:
        .type           _ZN3cub18CUB_300001_SM_10006detail6reduce18DeviceReduceKernelINS2_10policy_hubIfyN4cuda3std3__44plusIfEEE10Policy1000EN6thrust24THRUST_300001_SM_1000_NS6detail15normal_iteratorINSD_10device_ptrIfEEEEyS9_fN36_GLOBAL__N__9634dbb5_4_k_cu_daceece55local6squareIfEEEEvT0_PT3_T1_NS0_13GridEvenShareISQ_EET2_T4_,@function
        .size           _ZN3cub18CUB_300001_SM_10006detail6reduce18DeviceReduceKernelINS2_10policy_hubIfyN4cuda3std3__44plusIfEEE10Policy1000EN6thrust24THRUST_300001_SM_1000_NS6detail15normal_iteratorINSD_10device_ptrIfEEEEyS9_fN36_GLOBAL__N__9634dbb5_4_k_cu_daceece55local6squareIfEEEEvT0_PT3_T1_NS0_13GridEvenShareISQ_EET2_T4_,(.L_x_920 - _ZN3cub18CUB_300001_SM_10006detail6reduce18DeviceReduceKernelINS2_10policy_hubIfyN4cuda3std3__44plusIfEEE10Policy1000EN6thrust24THRUST_300001_SM_1000_NS6detail15normal_iteratorINSD_10device_ptrIfEEEEyS9_fN36_GLOBAL__N__9634dbb5_4_k_cu_daceece55local6squareIfEEEEvT0_PT3_T1_NS0_13GridEvenShareISQ_EET2_T4_)
        .other          _ZN3cub18CUB_300001_SM_10006detail6reduce18DeviceReduceKernelINS2_10policy_hubIfyN4cuda3std3__44plusIfEEE10Policy1000EN6thrust24THRUST_300001_SM_1000_NS6detail15normal_iteratorINSD_10device_ptrIfEEEEyS9_fN36_GLOBAL__N__9634dbb5_4_k_cu_daceece55local6squareIfEEEEvT0_PT3_T1_NS0_13GridEvenShareISQ_EET2_T4_,@"STO_CUDA_ENTRY STV_DEFAULT"
_ZN3cub18CUB_300001_SM_10006detail6reduce18DeviceReduceKernelINS2_10policy_hubIfyN4cuda3std3__44plusIfEEE10Policy1000EN6thrust24THRUST_300001_SM_1000_NS6detail15normal_iteratorINSD_10device_ptrIfEEEEyS9_fN36_GLOBAL__N__9634dbb5_4_k_cu_daceece55local6squareIfEEEEvT0_PT3_T1_NS0_13GridEvenShareISQ_EET2_T4_:
[----:B------:R-:W-:Y:S08]  /*0000*/  LDC R1, c[0x0][0x37c] ;  /* 0x0000df00ff017b82 */ /* 0x000ff00000000800 */
[----:B------:R-:W0:Y:S01]  /*0010*/  S2UR UR16, SR_CTAID.X ;  /* 0x00000000001079c3 */ /* 0x000e220000002500 */
[----:B------:R-:W1:Y:S01]  /*0020*/  LDCU.64 UR8, c[0x0][0x3b8] ;  /* 0x00007700ff0877ac */ /* 0x000e620008000a00 */
[----:B------:R-:W-:Y:S01]  /*0030*/  BSSY.RECONVERGENT B0, `(.L_x_57) ;  /* 0x0000234000007945 */ /* 0x000fe20003800200 */
[----:B------:R-:W2:Y:S01]  /*0040*/  LDCU UR5, c[0x0][0x3c0] ;  /* 0x00007800ff0577ac */ /* 0x000ea20008000800 */
[----:B------:R-:W3:Y:S01]  /*0050*/  LDCU.64 UR14, c[0x0][0x358] ;  /* 0x00006b00ff0e77ac */ /* 0x000ee20008000a00 */
[----:B-1----:R-:W-:Y:S01]  /*0060*/  MOV R0, UR8 ;  /* 0x0000000800007c02 */ /* 0x002fe20008000f00 */
[----:B------:R-:W-:Y:S01]  /*0070*/  IMAD.U32 R3, RZ, RZ, UR9 ;  /* 0x00000009ff037e24 */ /* 0x000fe2000f8e00ff */
[----:B--2---:R-:W-:-:S02]  /*0080*/  USHF.L.U32 UR5, UR5, 0xc, URZ ;  /* 0x0000000c05057899 */ /* 0x004fc400080006ff */
[----:B0-----:R-:W-:Y:S02]  /*0090*/  USHF.L.U32 UR6, UR16, 0xc, URZ ;  /* 0x0000000c10067899 */ /* 0x001fe400080006ff */
[----:B------:R-:W-:-:S04]  /*00a0*/  USHF.R.S32.HI UR4, URZ, 0x1f, UR5 ;  /* 0x0000001fff047899 */ /* 0x000fc80008011405 */
[----:B------:R-:W-:-:S04]  /*00b0*/  IADD3 R17, P1, PT, R0, -UR6, RZ ;  /* 0x8000000600117c10 */ /* 0x000fc8000ff3e0ff */
[----:B------:R-:W-:Y:S02]  /*00c0*/  ISETP.GT.U32.AND P0, PT, R17, 0xfff, PT ;  /* 0x00000fff1100780c */ /* 0x000fe40003f04070 */
[----:B------:R-:W-:-:S04]  /*00d0*/  IADD3.X R23, PT, PT, R3, -0x1, RZ, P1, !PT ;  /* 0xffffffff03177810 */ /* 0x000fc80000ffe4ff */
[----:B------:R-:W-:-:S13]  /*00e0*/  ISETP.GT.U32.AND.EX P0, PT, R23, RZ, PT, P0 ;  /* 0x000000ff1700720c */ /* 0x000fda0003f04100 */
[----:B---3--:R-:W-:Y:S05]  /*00f0*/  @P0 BRA `(.L_x_58) ;  /* 0x0000000c00c40947 */ /* 0x008fea0003800000 */
[----:B------:R-:W0:Y:S01]  /*0100*/  S2R R4, SR_TID.X ;  /* 0x0000000000047919 */ /* 0x000e220000002100 */
[----:B------:R-:W-:Y:S01]  /*0110*/  IADD3 R5, PT, PT, R0, -UR6, RZ ;  /* 0x8000000600057c10 */ /* 0x000fe2000fffe0ff */
[----:B------:R-:W-:Y:S01]  /*0120*/  BSSY.RECONVERGENT B1, `(.L_x_59) ;  /* 0x000000b000017945 */ /* 0x000fe20003800200 */
[----:B------:R-:W-:Y:S02]  /*0130*/  IMAD.MOV.U32 R7, RZ, RZ, RZ ;  /* 0x000000ffff077224 */ /* 0x000fe400078e00ff */
[----:B0-----:R-:W-:Y:S02]  /*0140*/  ISETP.GE.AND P0, PT, R4, R5, PT ;  /* 0x000000050400720c */ /* 0x001fe40003f06270 */
[----:B------:R-:W-:-:S11]  /*0150*/  MOV R6, R4 ;  /* 0x0000000400067202 */ /* 0x000fd60000000f00 */
[----:B------:R-:W-:Y:S05]  /*0160*/  @P0 BRA `(.L_x_60) ;  /* 0x0000000000180947 */ /* 0x000fea0003800000 */
[----:B------:R-:W0:Y:S01]  /*0170*/  LDC.64 R2, c[0x0][0x380] ;  /* 0x0000e000ff027b82 */ /* 0x000e220000000a00 */
[----:B------:R-:W-:-:S04]  /*0180*/  VIADD R7, R4, UR6 ;  /* 0x0000000604077c36 */ /* 0x000fc80008000000 */
[----:B0-----:R-:W-:-:S06]  /*0190*/  IMAD.WIDE.U32 R2, R7, 0x4, R2 ;  /* 0x0000000407027825 */ /* 0x001fcc00078e0002 */
[----:B------:R-:W2:Y:S01]  /*01a0*/  LDG.E R2, desc[UR14][R2.64] ;  /* 0x0000000e02027981 */ /* 0x000ea2000c1e1900 */
[----:B------:R-:W-:Y:S01]  /*01b0*/  IADD3 R6, PT, PT, R4, 0x100, RZ ;  /* 0x0000010004067810 */ /* 0x000fe20007ffe0ff */
[----:B--2---:R-:W-:-:S07]  /*01c0*/  FMUL R7, R2, R2 ;  /* 0x0000000202077220 */ /* 0x004fce0000400000 */
.L_x_60:
[----:B------:R-:W-:Y:S05]  /*01d0*/  BSYNC.RECONVERGENT B1 ;  /* 0x0000000000017941 */ /* 0x000fea0003800200 */
.L_x_59:
[----:B------:R-:W-:Y:S01]  /*01e0*/  ISETP.GE.AND P0, PT, R6, R5, PT ;  /* 0x000000050600720c */ /* 0x000fe20003f06270 */
[----:B------:R-:W-:-:S12]  /*01f0*/  BSSY.RECONVERGENT B1, `(.L_x_61) ;  /* 0x0000079000017945 */ /* 0x000fd80003800200 */
[----:B------:R-:W-:Y:S05]  /*0200*/  @P0 BRA `(.L_x_62) ;  /* 0x0000000400dc0947 */ /* 0x000fea0003800000 */
[----:B------:R-:W-:Y:S01]  /*0210*/  LOP3.LUT R3, RZ, R6, RZ, 0x33, !PT ;  /* 0x00000006ff037212 */ /* 0x000fe200078e33ff */
[----:B------:R-:W-:Y:S03]  /*0220*/  BSSY.RECONVERGENT B2, `(.L_x_63) ;  /* 0x0000037000027945 */ /* 0x000fe60003800200 */
[----:B------:R-:W-:-:S04]  /*0230*/  IADD3 R3, PT, PT, R0, -UR6, R3 ;  /* 0x8000000600037c10 */ /* 0x000fc8000fffe003 */
[C---:B------:R-:W-:Y:S02]  /*0240*/  ISETP.GE.U32.AND P1, PT, R3.reuse, 0xf00, PT ;  /* 0x00000f000300780c */ /* 0x040fe40003f26070 */
[----:B------:R-:W-:-:S04]  /*0250*/  LEA.HI R0, R3, 0x1, RZ, 0x18 ;  /* 0x0000000103007811 */ /* 0x000fc800078fc0ff */
[----:B------:R-:W-:-:S04]  /*0260*/  LOP3.LUT R21, R0, 0xf, RZ, 0xc0, !PT ;  /* 0x0000000f00157812 */ /* 0x000fc800078ec0ff */
[----:B------:R-:W-:-:S03]  /*0270*/  ISETP.NE.AND P0, PT, R21, RZ, PT ;  /* 0x000000ff1500720c */ /* 0x000fc60003f05270 */
[----:B------:R-:W-:Y:S10]  /*0280*/  @!P1 BRA `(.L_x_64) ;  /* 0x0000000000c09947 */ /* 0x000ff40003800000 */
[----:B------:R-:W0:Y:S01]  /*0290*/  LDCU.64 UR8, c[0x0][0x380] ;  /* 0x00007000ff0877ac */ /* 0x000e220008000a00 */
[----:B------:R-:W-:Y:S01]  /*02a0*/  IMAD.WIDE.U32 R2, R6, 0x4, RZ ;  /* 0x0000000406027825 */ /* 0x000fe200078e00ff */
[----:B------:R-:W-:Y:S01]  /*02b0*/  LOP3.LUT R9, R0, 0x1fffff0, RZ, 0xc0, !PT ;  /* 0x01fffff000097812 */ /* 0x000fe200078ec0ff */
[----:B------:R-:W-:-:S04]  /*02c0*/  UIMAD.WIDE.U32 UR4, UR16, 0x4000, URZ ;  /* 0x00004000100478a5 */ /* 0x000fc8000f8e00ff */
[----:B------:R-:W-:Y:S02]  /*02d0*/  IMAD.MOV R9, RZ, RZ, -R9 ;  /* 0x000000ffff097224 */ /* 0x000fe400078e0a09 */
[----:B------:R-:W-:Y:S02]  /*02e0*/  LOP3.LUT R2, R2, UR4, RZ, 0xfc, !PT ;  /* 0x0000000402027c12 */ /* 0x000fe4000f8efcff */
[----:B------:R-:W-:Y:S02]  /*02f0*/  LOP3.LUT R3, R3, UR5, RZ, 0xfc, !PT ;  /* 0x0000000503037c12 */ /* 0x000fe4000f8efcff */
[----:B0-----:R-:W-:-:S04]  /*0300*/  IADD3 R2, P1, PT, R2, UR8, RZ ;  /* 0x0000000802027c10 */ /* 0x001fc8000ff3e0ff */
[----:B------:R-:W-:-:S04]  /*0310*/  IADD3 R2, P2, PT, R2, 0x2000, RZ ;  /* 0x0000200002027810 */ /* 0x000fc80007f5e0ff */
[----:B------:R-:W-:-:S09]  /*0320*/  IADD3.X R3, PT, PT, RZ, UR9, R3, P2, P1 ;  /* 0x00000009ff037c10 */ /* 0x000fd200097e2403 */
.L_x_65:
[----:B------:R-:W2:Y:S04]  /*0330*/  LDG.E R20, desc[UR14][R2.64+-0x2000] ;  /* 0xffe0000e02147981 */ /* 0x000ea8000c1e1900 */
[----:B------:R-:W3:Y:S04]  /*0340*/  LDG.E R22, desc[UR14][R2.64+-0x1c00] ;  /* 0xffe4000e02167981 */ /* 0x000ee8000c1e1900 */
[----:B------:R-:W4:Y:S04]  /*0350*/  LDG.E R24, desc[UR14][R2.64+-0x1800] ;  /* 0xffe8000e02187981 */ /* 0x000f28000c1e1900 */
[----:B------:R-:W5:Y:S04]  /*0360*/  LDG.E R26, desc[UR14][R2.64+-0x1400] ;  /* 0xffec000e021a7981 */ /* 0x000f68000c1e1900 */
        /* <DEDUP_REMOVED lines=11> */
[----:B------:R0:W5:Y:S01]  /*0420*/  LDG.E R10, desc[UR14][R2.64+0x1c00] ;  /* 0x001c000e020a7981 */ /* 0x000162000c1e1900 */
[----:B------:R-:W-:-:S02]  /*0430*/  IADD3 R9, PT, PT, R9, 0x10, RZ ;  /* 0x0000001009097810 */ /* 0x000fc40007ffe0ff */
[----:B------:R-:W-:Y:S02]  /*0440*/  IADD3 R6, PT, PT, R6, 0x1000, RZ ;  /* 0x0000100006067810 */ /* 0x000fe40007ffe0ff */
[----:B------:R-:W-:Y:S02]  /*0450*/  ISETP.NE.AND P1, PT, R9, RZ, PT ;  /* 0x000000ff0900720c */ /* 0x000fe40003f25270 */
[----:B0-----:R-:W-:-:S05]  /*0460*/  IADD3 R2, P2, PT, R2, 0x4000, RZ ;  /* 0x0000400002027810 */ /* 0x001fca0007f5e0ff */
[----:B------:R-:W-:Y:S02]  /*0470*/  IMAD.X R3, RZ, RZ, R3, P2 ;  /* 0x000000ffff037224 */ /* 0x000fe400010e0603 */
[----:B--2---:R-:W-:-:S04]  /*0480*/  FFMA R7, R20, R20, R7 ;  /* 0x0000001414077223 */ /* 0x004fc80000000007 */
[----:B---3--:R-:W-:-:S04]  /*0490*/  FFMA R7, R22, R22, R7 ;  /* 0x0000001616077223 */ /* 0x008fc80000000007 */
[----:B----4-:R-:W-:-:S04]  /*04a0*/  FFMA R7, R24, R24, R7 ;  /* 0x0000001818077223 */ /* 0x010fc80000000007 */
[----:B-----5:R-:W-:-:S04]  /*04b0*/  FFMA R7, R26, R26, R7 ;  /* 0x0000001a1a077223 */ /* 0x020fc80000000007 */
[----:B------:R-:W-:-:S04]  /*04c0*/  FFMA R28, R28, R28, R7 ;  /* 0x0000001c1c1c7223 */ /* 0x000fc80000000007 */
        /* <DEDUP_REMOVED lines=10> */
[----:B------:R-:W-:Y:S01]  /*0570*/  FFMA R7, R10, R10, R11 ;  /* 0x0000000a0a077223 */ /* 0x000fe2000000000b */
[----:B------:R-:W-:Y:S06]  /*0580*/  @P1 BRA `(.L_x_65) ;  /* 0xfffffffc00681947 */ /* 0x000fec000383ffff */
.L_x_64:
[----:B------:R-:W-:Y:S05]  /*0590*/  BSYNC.RECONVERGENT B2 ;  /* 0x0000000000027941 */ /* 0x000fea0003800200 */
.L_x_63:
[----:B------:R-:W-:Y:S05]  /*05a0*/  @!P0 BRA `(.L_x_62) ;  /* 0x0000000000f48947 */ /* 0x000fea0003800000 */
[----:B------:R-:W-:Y:S01]  /*05b0*/  ISETP.GE.U32.AND P0, PT, R21, 0x8, PT ;  /* 0x000000081500780c */ /* 0x000fe20003f06070 */
[----:B------:R-:W-:Y:S01]  /*05c0*/  BSSY.RECONVERGENT B2, `(.L_x_66) ;  /* 0x000001a000027945 */ /* 0x000fe20003800200 */
[----:B------:R-:W-:-:S04]  /*05d0*/  LOP3.LUT R9, R0, 0x7, RZ, 0xc0, !PT ;  /* 0x0000000700097812 */ /* 0x000fc800078ec0ff */
[----:B------:R-:W-:-:S07]  /*05e0*/  ISETP.NE.AND P1, PT, R9, RZ, PT ;  /* 0x000000ff0900720c */ /* 0x000fce0003f25270 */
[----:B------:R-:W-:Y:S06]  /*05f0*/  @!P0 BRA `(.L_x_67) ;  /* 0x0000000000588947 */ /* 0x000fec0003800000 */
[----:B------:R-:W0:Y:S01]  /*0600*/  LDCU.64 UR4, c[0x0][0x380] ;  /* 0x00007000ff0477ac */ /* 0x000e220008000a00 */
[----:B------:R-:W-:-:S04]  /*0610*/  IADD3 R3, P0, PT, R6, UR6, RZ ;  /* 0x0000000606037c10 */ /* 0x000fc8000ff1e0ff */
[----:B------:R-:W-:Y:S02]  /*0620*/  LEA.HI.X.SX32 R8, R6, RZ, 0x1, P0 ;  /* 0x000000ff06087211 */ /* 0x000fe400000f0eff */
[----:B0-----:R-:W-:-:S04]  /*0630*/  LEA R2, P0, R3, UR4, 0x2 ;  /* 0x0000000403027c11 */ /* 0x001fc8000f8010ff */
[----:B------:R-:W-:-:S05]  /*0640*/  LEA.HI.X R3, R3, UR5, R8, 0x2, P0 ;  /* 0x0000000503037c11 */ /* 0x000fca00080f1408 */
[----:B------:R-:W2:Y:S04]  /*0650*/  LDG.E R8, desc[UR14][R2.64] ;  /* 0x0000000e02087981 */ /* 0x000ea8000c1e1900 */
[----:B------:R-:W3:Y:S04]  /*0660*/  LDG.E R10, desc[UR14][R2.64+0x400] ;  /* 0x0004000e020a7981 */ /* 0x000ee8000c1e1900 */
[----:B------:R-:W4:Y:S04]  /*0670*/  LDG.E R12, desc[UR14][R2.64+0x800] ;  /* 0x0008000e020c7981 */ /* 0x000f28000c1e1900 */
[----:B------:R-:W5:Y:S04]  /*0680*/  LDG.E R14, desc[UR14][R2.64+0xc00] ;  /* 0x000c000e020e7981 */ /* 0x000f68000c1e1900 */
[----:B------:R-:W5:Y:S04]  /*0690*/  LDG.E R16, desc[UR14][R2.64+0x1000] ;  /* 0x0010000e02107981 */ /* 0x000f68000c1e1900 */
[----:B------:R-:W5:Y:S04]  /*06a0*/  LDG.E R18, desc[UR14][R2.64+0x1400] ;  /* 0x0014000e02127981 */ /* 0x000f68000c1e1900 */
[----:B------:R-:W5:Y:S04]  /*06b0*/  LDG.E R20, desc[UR14][R2.64+0x1800] ;  /* 0x0018000e02147981 */ /* 0x000f68000c1e1900 */
[----:B------:R-:W5:Y:S01]  /*06c0*/  LDG.E R22, desc[UR14][R2.64+0x1c00] ;  /* 0x001c000e02167981 */ /* 0x000f62000c1e1900 */
[----:B------:R-:W-:-:S02]  /*06d0*/  VIADD R6, R6, 0x800 ;  /* 0x0000080006067836 */ /* 0x000fc40000000000 */
[----:B--2---:R-:W-:-:S04]  /*06e0*/  FFMA R7, R8, R8, R7 ;  /* 0x0000000808077223 */ /* 0x004fc80000000007 */
[----:B---3--:R-:W-:-:S04]  /*06f0*/  FFMA R7, R10, R10, R7 ;  /* 0x0000000a0a077223 */ /* 0x008fc80000000007 */
[----:B----4-:R-:W-:-:S04]  /*0700*/  FFMA R7, R12, R12, R7 ;  /* 0x0000000c0c077223 */ /* 0x010fc80000000007 */
[----:B-----5:R-:W-:-:S04]  /*0710*/  FFMA R7, R14, R14, R7 ;  /* 0x0000000e0e077223 */ /* 0x020fc80000000007 */
[----:B------:R-:W-:-:S04]  /*0720*/  FFMA R7, R16, R16, R7 ;  /* 0x0000001010077223 */ /* 0x000fc80000000007 */
[----:B------:R-:W-:-:S04]  /*0730*/  FFMA R7, R18, R18, R7 ;  /* 0x0000001212077223 */ /* 0x000fc80000000007 */
[----:B------:R-:W-:-:S04]  /*0740*/  FFMA R7, R20, R20, R7 ;  /* 0x0000001414077223 */ /* 0x000fc80000000007 */
[----:B------:R-:W-:-:S07]  /*0750*/  FFMA R7, R22, R22, R7 ;  /* 0x0000001616077223 */ /* 0x000fce0000000007 */
.L_x_67:
[----:B------:R-:W-:Y:S05]  /*0760*/  BSYNC.RECONVERGENT B2 ;  /* 0x0000000000027941 */ /* 0x000fea0003800200 */
.L_x_66:
        /* <DEDUP_REMOVED lines=14> */
[----:B------:R-:W5:Y:S01]  /*0850*/  LDG.E R14, desc[UR14][R2.64+0xc00] ;  /* 0x000c000e020e7981 */ /* 0x000f62000c1e1900 */
[----:B------:R-:W-:Y:S01]  /*0860*/  IADD3 R6, PT, PT, R6, 0x400, RZ ;  /* 0x0000040006067810 */ /* 0x000fe20007ffe0ff */
[----:B--2---:R-:W-:-:S04]  /*0870*/  FFMA R7, R8, R8, R7 ;  /* 0x0000000808077223 */ /* 0x004fc80000000007 */
[----:B---3--:R-:W-:-:S04]  /*0880*/  FFMA R7, R10, R10, R7 ;  /* 0x0000000a0a077223 */ /* 0x008fc80000000007 */
[----:B----4-:R-:W-:-:S04]  /*0890*/  FFMA R7, R12, R12, R7 ;  /* 0x0000000c0c077223 */ /* 0x010fc80000000007 */
[----:B-----5:R-:W-:-:S07]  /*08a0*/  FFMA R7, R14, R14, R7 ;  /* 0x0000000e0e077223 */ /* 0x020fce0000000007 */
.L_x_69:
[----:B------:R-:W-:Y:S05]  /*08b0*/  BSYNC.RECONVERGENT B2 ;  /* 0x0000000000027941 */ /* 0x000fea0003800200 */
.L_x_68:
[----:B------:R-:W-:Y:S05]  /*08c0*/  @!P1 BRA `(.L_x_62) ;  /* 0x00000000002c9947 */ /* 0x000fea0003800000 */
[----:B------:R-:W0:Y:S01]  /*08d0*/  LDC.64 R2, c[0x0][0x380] ;  /* 0x0000e000ff027b82 */ /* 0x000e220000000a00 */
[----:B------:R-:W-:Y:S01]  /*08e0*/  IMAD.U32 R9, RZ, RZ, UR16 ;  /* 0x00000010ff097e24 */ /* 0x000fe2000f8e00ff */
[----:B------:R-:W-:-:S03]  /*08f0*/  IADD3 R0, PT, PT, -R0, RZ, RZ ;  /* 0x000000ff00007210 */ /* 0x000fc60007ffe1ff */
[----:B0-----:R-:W-:-:S07]  /*0900*/  IMAD.WIDE.U32 R2, R9, 0x4000, R2 ;  /* 0x0000400009027825 */ /* 0x001fce00078e0002 */
.L_x_70:
[----:B------:R-:W-:-:S06]  /*0910*/  IMAD.WIDE R8, R6, 0x4, R2 ;  /* 0x0000000406087825 */ /* 0x000fcc00078e0202 */
[----:B------:R-:W2:Y:S01]  /*0920*/  LDG.E R8, desc[UR14][R8.64] ;  /* 0x0000000e08087981 */ /* 0x000ea2000c1e1900 */
[----:B------:R-:W-:Y:S01]  /*0930*/  VIADD R0, R0, 0x1 ;  /* 0x0000000100007836 */ /* 0x000fe20000000000 */
[----:B------:R-:W-:-:S04]  /*0940*/  IADD3 R6, PT, PT, R6, 0x100, RZ ;  /* 0x0000010006067810 */ /* 0x000fc80007ffe0ff */
[----:B------:R-:W-:Y:S01]  /*0950*/  ISETP.NE.AND P0, PT, R0, RZ, PT ;  /* 0x000000ff0000720c */ /* 0x000fe20003f05270 */
[----:B--2---:R-:W-:-:S12]  /*0960*/  FFMA R7, R8, R8, R7 ;  /* 0x0000000808077223 */ /* 0x004fd80000000007 */
[----:B------:R-:W-:Y:S05]  /*0970*/  @P0 BRA `(.L_x_70) ;  /* 0xfffffffc00e40947 */ /* 0x000fea000383ffff */
.L_x_62:
[----:B------:R-:W-:Y:S05]  /*0980*/  BSYNC.RECONVERGENT B1 ;  /* 0x0000000000017941 */ /* 0x000fea0003800200 */
.L_x_61:
[----:B------:R-:W-:-:S13]  /*0990*/  ISETP.GE.AND P0, PT, R5, 0x100, PT ;  /* 0x000001000500780c */ /* 0x000fda0003f06270 */
[----:B------:R-:W-:Y:S05]  /*09a0*/  @!P0 BRA `(.L_x_71) ;  /* 0x0000000000ac8947 */ /* 0x000fea0003800000 */
[----:B------:R-:W0:Y:S01]  /*09b0*/  S2R R8, SR_LANEID ;  /* 0x0000000000087919 */ /* 0x000e220000000000 */
[----:B------:R-:W1:Y:S02]  /*09c0*/  SHFL.DOWN PT, R0, R7, 0x1, 0x1f ;  /* 0x08201f0007007f89 */ /* 0x000e6400000e0000 */
[----:B-1----:R-:W-:Y:S01]  /*09d0*/  FADD R0, R0, R7 ;  /* 0x0000000700007221 */ /* 0x002fe20000000000 */
[C---:B0-----:R-:W-:Y:S02]  /*09e0*/  ISETP.GT.AND P0, PT, R8.reuse, 0x1e, PT ;  /* 0x0000001e0800780c */ /* 0x041fe40003f04270 */
[C---:B------:R-:W-:Y:S02]  /*09f0*/  ISETP.NE.AND P1, PT, R8.reuse, RZ, PT ;  /* 0x000000ff0800720c */ /* 0x040fe40003f25270 */
[----:B------:R-:W-:Y:S02]  /*0a00*/  FSEL R0, R7, R0, P0 ;  /* 0x0000000007007208 */ /* 0x000fe40000000000 */
[----:B------:R-:W-:-:S03]  /*0a10*/  ISETP.GT.AND P0, PT, R8, 0x1d, PT ;  /* 0x0000001d0800780c */ /* 0x000fc60003f04270 */
[----:B------:R-:W0:Y:S06]  /*0a20*/  SHFL.DOWN PT, R3, R0, 0x2, 0x1f ;  /* 0x08401f0000037f89 */ /* 0x000e2c00000e0000 */
[----:B------:R-:W1:Y:S01]  /*0a30*/  @!P1 S2R R6, SR_CgaCtaId ;  /* 0x0000000000069919 */ /* 0x000e620000008800 */
[----:B------:R-:W-:Y:S02]  /*0a40*/  @!P1 MOV R5, 0x400 ;  /* 0x0000040000059802 */ /* 0x000fe40000000f00 */
[----:B------:R-:W-:-:S04]  /*0a50*/  @!P1 SHF.R.U32.HI R2, RZ, 0x3, R4 ;  /* 0x00000003ff029819 */ /* 0x000fc80000011604 */
[----:B------:R-:W-:Y:S01]  /*0a60*/  @!P1 LOP3.LUT R2, R2, 0x7c, RZ, 0xc0, !PT ;  /* 0x0000007c02029812 */ /* 0x000fe200078ec0ff */
[----:B0-----:R-:W-:Y:S01]  /*0a70*/  @!P0 FADD R0, R0, R3 ;  /* 0x0000000300008221 */ /* 0x001fe20000000000 */
[----:B------:R-:W-:-:S04]  /*0a80*/  ISETP.GT.AND P0, PT, R8, 0x1b, PT ;  /* 0x0000001b0800780c */ /* 0x000fc80003f04270 */
[----:B------:R-:W0:Y:S01]  /*0a90*/  SHFL.DOWN PT, R3, R0, 0x4, 0x1f ;  /* 0x08801f0000037f89 */ /* 0x000e2200000e0000 */
[----:B-1----:R-:W-:-:S05]  /*0aa0*/  @!P1 LEA R5, R6, R5, 0x18 ;  /* 0x0000000506059211 */ /* 0x002fca00078ec0ff */
[----:B------:R-:W-:-:S03]  /*0ab0*/  @!P1 IMAD.IADD R2, R2, 0x1, R5 ;  /* 0x0000000102029824 */ /* 0x000fc600078e0205 */
        /* <DEDUP_REMOVED lines=15> */
[----:B------:R-:W0:Y:S04]  /*0bb0*/  LDS R0, [UR4+0xc] ;  /* 0x00000c04ff007984 */ /* 0x000e280008000800 */
[----:B------:R-:W1:Y:S04]  /*0bc0*/  LDS.128 R4, [UR4+0x10] ;  /* 0x00001004ff047984 */ /* 0x000e680008000c00 */
[----:B--2---:R-:W2:Y:S01]  /*0bd0*/  LDS.64 R2, [UR4+0x20] ;  /* 0x00002004ff027984 */ /* 0x004ea20008000a00 */
        /* <DEDUP_REMOVED lines=8> */
.L_x_71:
[----:B------:R-:W0:Y:S01]  /*0c60*/  S2R R9, SR_LANEID ;  /* 0x0000000000097919 */ /* 0x000e220000000000 */
[----:B------:R-:W-:-:S04]  /*0c70*/  LOP3.LUT R0, R4, 0x3e0, RZ, 0xc0, !PT ;  /* 0x000003e004007812 */ /* 0x000fc800078ec0ff */
[----:B------:R-:W-:Y:S02]  /*0c80*/  IADD3 R2, PT, PT, R0, 0x20, RZ ;  /* 0x0000002000027810 */ /* 0x000fe40007ffe0ff */
[----:B------:R-:W-:Y:S02]  /*0c90*/  LOP3.LUT R0, RZ, R0, RZ, 0x33, !PT ;  /* 0x00000000ff007212 */ /* 0x000fe400078e33ff */
[----:B------:R-:W-:-:S03]  /*0ca0*/  ISETP.GT.AND P0, PT, R2, R5, PT ;  /* 0x000000050200720c */ /* 0x000fc60003f04270 */
[----:B------:R-:W-:-:S05]  /*0cb0*/  IMAD.IADD R0, R5, 0x1, R0 ;  /* 0x0000000105007824 */ /* 0x000fca00078e0200 */
[----:B------:R-:W-:-:S05]  /*0cc0*/  SEL R0, R0, 0x1f, P0 ;  /* 0x0000001f00007807 */ /* 0x000fca0000000000 */
[----:B------:R-:W1:Y:S01]  /*0cd0*/  SHFL.DOWN PT, R2, R7, 0x1, R0 ;  /* 0x0820000007027989 */ /* 0x000e6200000e0000 */
[C---:B0-----:R-:W-:Y:S02]  /*0ce0*/  ISETP.GE.AND P0, PT, R9.reuse, R0, PT ;  /* 0x000000000900720c */ /* 0x041fe40003f06270 */
[C---:B------:R-:W-:Y:S02]  /*0cf0*/  IADD3 R3, PT, PT, R9.reuse, 0x2, RZ ;  /* 0x0000000209037810 */ /* 0x040fe40007ffe0ff */
[----:B------:R-:W-:-:S09]  /*0d00*/  ISETP.NE.AND P1, PT, R9, RZ, PT ;  /* 0x000000ff0900720c */ /* 0x000fd20003f25270 */
[----:B-1----:R-:W-:Y:S01]  /*0d10*/  @!P0 FADD R7, R2, R7 ;  /* 0x0000000702078221 */ /* 0x002fe20000000000 */
[-C--:B------:R-:W-:Y:S01]  /*0d20*/  ISETP.GT.AND P0, PT, R3, R0.reuse, PT ;  /* 0x000000000300720c */ /* 0x080fe20003f04270 */
[----:B------:R-:W-:Y:S02]  /*0d30*/  VIADD R3, R9, 0x4 ;  /* 0x0000000409037836 */ /* 0x000fe40000000000 */
        /* <DEDUP_REMOVED lines=19> */
[----:B------:R-:W-:-:S03]  /*0e70*/  ISETP.NE.AND P0, PT, R4, RZ, PT ;  /* 0x000000ff0400720c */ /* 0x000fc60003f05270 */
[----:B------:R-:W-:-:S05]  /*0e80*/  IMAD.MOV.U32 R9, RZ, RZ, R7 ;  /* 0x000000ffff097224 */ /* 0x000fca00078e0007 */
        /* <DEDUP_REMOVED lines=10> */
[----:B------:R-:W1:Y:S04]  /*0f30*/  LDS R0, [UR4+0xc] ;  /* 0x00000c04ff007984 */ /* 0x000e680008000800 */
[----:B------:R-:W0:Y:S04]  /*0f40*/  LDS.128 R12, [UR4+0x10] ;  /* 0x00001004ff0c7984 */ /* 0x000e280008000c00 */
[----:B------:R-:W2:Y:S01]  /*0f50*/  LDS.64 R2, [UR4+0x20] ;  /* 0x00002004ff027984 */ /* 0x000ea20008000a00 */
[----:B-1----:R-:W-:Y:S01]  /*0f60*/  @P2 FADD R9, R9, R0 ;  /* 0x0000000009092221 */ /* 0x002fe20000000000 */
[----:B------:R-:W-:-:S03]  /*0f70*/  ISETP.GT.AND P2, PT, R5, 0xa0, PT ;  /* 0x000000a00500780c */ /* 0x000fc60003f44270 */
[----:B0-----:R-:W-:Y:S01]  /*0f80*/  @P4 FADD R9, R9, R12 ;  /* 0x0000000c09094221 */ /* 0x001fe20000000000 */
        /* <DEDUP_REMOVED lines=8> */
.L_x_58:
[----:B------:R-:W0:Y:S01]  /*1010*/  S2R R2, SR_TID.X ;  /* 0x0000000000027919 */ /* 0x000e220000002100 */
[----:B------:R-:W1:Y:S01]  /*1020*/  LDC.64 R4, c[0x0][0x380] ;  /* 0x0000e000ff047b82 */ /* 0x000e620000000a00 */
[----:B0-----:R-:W-:-:S05]  /*1030*/  IADD3 R7, PT, PT, R2, UR6, RZ ;  /* 0x0000000602077c10 */ /* 0x001fca000fffe0ff */
[----:B-1----:R-:W-:-:S05]  /*1040*/  IMAD.WIDE.U32 R4, R7, 0x4, R4 ;  /* 0x0000000407047825 */ /* 0x002fca00078e0004 */
        /* <DEDUP_REMOVED lines=16> */
[----:B------:R-:W-:-:S04]  /*1150*/  ISETP.GE.U32.AND P0, PT, R17, UR5, PT ;  /* 0x0000000511007c0c */ /* 0x000fc8000bf06070 */
[----:B------:R-:W-:Y:S01]  /*1160*/  ISETP.GE.U32.AND.EX P0, PT, R23, UR4, PT, P0 ;  /* 0x0000000417007c0c */ /* 0x000fe2000bf06100 */
[----:B--2---:R-:W-:Y:S01]  /*1170*/  FMUL R17, R16, R16 ;  /* 0x0000001010117220 */ /* 0x004fe20000400000 */
[----:B---3--:R-:W-:Y:S01]  /*1180*/  FMUL R19, R19, R19 ;  /* 0x0000001313137220 */ /* 0x008fe20000400000 */
[----:B----4-:R-:W-:Y:S01]  /*1190*/  FMUL R21, R21, R21 ;  /* 0x0000001515157220 */ /* 0x010fe20000400000 */
[----:B-----5:R-:W-:Y:S01]  /*11a0*/  FMUL R22, R22, R22 ;  /* 0x0000001616167220 */ /* 0x020fe20000400000 */
[----:B------:R-:W-:Y:S01]  /*11b0*/  FMUL R13, R13, R13 ;  /* 0x0000000d0d0d7220 */ /* 0x000fe20000400000 */
[----:B------:R-:W-:Y:S01]  /*11c0*/  FMUL R12, R12, R12 ;  /* 0x0000000c0c0c7220 */ /* 0x000fe20000400000 */
[----:B0-----:R-:W-:Y:S01]  /*11d0*/  FMUL R5, R10, R10 ;  /* 0x0000000a0a057220 */ /* 0x001fe20000400000 */
[----:B------:R-:W-:Y:S01]  /*11e0*/  FMUL R4, R9, R9 ;  /* 0x0000000909047220 */ /* 0x000fe20000400000 */
[----:B------:R-:W-:Y:S01]  /*11f0*/  FFMA R14, R14, R14, R17 ;  /* 0x0000000e0e0e7223 */ /* 0x000fe20000000011 */
[----:B------:R-:W-:Y:S01]  /*1200*/  FFMA R19, R18, R18, R19 ;  /* 0x0000001212137223 */ /* 0x000fe20000000013 */
[----:B------:R-:W-:Y:S01]  /*1210*/  FFMA R21, R20, R20, R21 ;  /* 0x0000001414157223 */ /* 0x000fe20000000015 */
[----:B------:R-:W-:Y:S01]  /*1220*/  FFMA R22, R15, R15, R22 ;  /* 0x0000000f0f167223 */ /* 0x000fe20000000016 */
[----:B------:R-:W-:Y:S01]  /*1230*/  FFMA R13, R8, R8, R13 ;  /* 0x00000008080d7223 */ /* 0x000fe2000000000d */
[----:B------:R-:W-:Y:S01]  /*1240*/  FFMA R12, R7, R7, R12 ;  /* 0x00000007070c7223 */ /* 0x000fe2000000000c */
[----:B------:R-:W-:Y:S01]  /*1250*/  FFMA R5, R6, R6, R5 ;  /* 0x0000000606057223 */ /* 0x000fe20000000005 */
[----:B------:R-:W-:Y:S01]  /*1260*/  FFMA R4, R11, R11, R4 ;  /* 0x0000000b0b047223 */ /* 0x000fe20000000004 */
[----:B------:R-:W-:Y:S01]  /*1270*/  FADD R14, R14, R19 ;  /* 0x000000130e0e7221 */ /* 0x000fe20000000000 */
[----:B------:R-:W-:Y:S01]  /*1280*/  FADD R21, R21, R22 ;  /* 0x0000001615157221 */ /* 0x000fe20000000000 */
[----:B------:R-:W-:Y:S01]  /*1290*/  FADD R12, R13, R12 ;  /* 0x0000000c0d0c7221 */ /* 0x000fe20000000000 */
[----:B------:R-:W-:-:S02]  /*12a0*/  FADD R5, R5, R4 ;  /* 0x0000000405057221 */ /* 0x000fc40000000000 */
[----:B------:R-:W-:Y:S02]  /*12b0*/  FADD R14, R14, R21 ;  /* 0x000000150e0e7221 */ /* 0x000fe40000000000 */
[----:B------:R-:W-:-:S04]  /*12c0*/  FADD R5, R12, R5 ;  /* 0x000000050c057221 */ /* 0x000fc80000000000 */
[----:B------:R-:W-:Y:S01]  /*12d0*/  FADD R7, R14, R5 ;  /* 0x000000050e077221 */ /* 0x000fe20000000000 */
[----:B------:R-:W-:Y:S06]  /*12e0*/  @!P0 BRA `(.L_x_73) ;  /* 0x0000000c00788947 */ /* 0x000fec0003800000 */
[----:B------:R-:W-:Y:S01]  /*12f0*/  UIADD3 UR8, UP0, UPT, UR5, UR6, URZ ;  /* 0x0000000605087290 */ /* 0x000fe2000ff1e0ff */
[----:B------:R-:W-:Y:S01]  /*1300*/  IADD3 R24, P2, PT, R0, -0x1000, RZ ;  /* 0xfffff00000187810 */ /* 0x000fe20007f5e0ff */
[----:B------:R-:W0:Y:S01]  /*1310*/  LDCU.64 UR12, c[0x0][0x380] ;  /* 0x00007000ff0c77ac */ /* 0x000e220008000a00 */
[----:B------:R-:W-:Y:S02]  /*1320*/  LOP3.LUT R5, RZ, R2, RZ, 0x33, !PT ;  /* 0x00000002ff057212 */ /* 0x000fe400078e33ff */
[----:B------:R-:W-:Y:S01]  /*1330*/  IADD3.X R10, PT, PT, R3, -0x1, RZ, P2, !PT ;  /* 0xffffffff030a7810 */ /* 0x000fe200017fe4ff */
[----:B------:R-:W-:Y:S01]  /*1340*/  UIADD3.X UR9, UPT, UPT, URZ, UR4, URZ, UP0, !UPT ;  /* 0x00000004ff097290 */ /* 0x000fe200087fe4ff */
[----:B------:R-:W-:Y:S01]  /*1350*/  ISETP.LT.U32.AND P0, PT, R24, UR8, PT ;  /* 0x0000000818007c0c */ /* 0x000fe2000bf01070 */
[----:B------:R-:W-:Y:S01]  /*1360*/  UMOV UR10, UR8 ;  /* 0x00000008000a7c82 */ /* 0x000fe20008000000 */
[----:B------:R-:W-:Y:S01]  /*1370*/  IADD3 R9, P1, PT, R2, UR8, RZ ;  /* 0x0000000802097c10 */ /* 0x000fe2000ff3e0ff */
[----:B------:R-:W-:Y:S01]  /*1380*/  UMOV UR4, URZ ;  /* 0x000000ff00047c82 */ /* 0x000fe20008000000 */
[----:B------:R-:W-:Y:S01]  /*1390*/  IADD3 R5, PT, PT, R0, -UR5, R5 ;  /* 0x8000000500057c10 */ /* 0x000fe2000fffe005 */
[----:B------:R-:W-:Y:S01]  /*13a0*/  IMAD.U32 R11, RZ, RZ, UR9 ;  /* 0x00000009ff0b7e24 */ /* 0x000fe2000f8e00ff */
[----:B------:R-:W-:Y:S01]  /*13b0*/  IADD3.X R2, PT, PT, RZ, UR9, RZ, P1, !PT ;  /* 0x00000009ff027c10 */ /* 0x000fe20008ffe4ff */
[----:B------:R-:W-:-:S02]  /*13c0*/  UMOV UR7, UR9 ;  /* 0x0000000900077c82 */ /* 0x000fc40008000000 */
[----:B------:R-:W-:Y:S01]  /*13d0*/  VIADD R6, R5, -UR6 ;  /* 0x8000000605067c36 */ /* 0x000fe20008000000 */
[----:B------:R-:W-:Y:S02]  /*13e0*/  ISETP.GT.U32.AND.EX P0, PT, R11, R10, PT, P0 ;  /* 0x0000000a0b00720c */ /* 0x000fe40003f04100 */
[----:B0-----:R-:W-:-:S04]  /*13f0*/  LEA R8, P2, R9, UR12, 0x2 ;  /* 0x0000000c09087c11 */ /* 0x001fc8000f8410ff */
[----:B------:R-:W-:Y:S02]  /*1400*/  IADD3 R8, P1, PT, R8, 0x2000, RZ ;  /* 0x0000200008087810 */ /* 0x000fe40007f3e0ff */
[----:B------:R-:W-:-:S04]  /*1410*/  LEA.HI.X R9, R9, UR13, R2, 0x2, P2 ;  /* 0x0000000d09097c11 */ /* 0x000fc800090f1402 */
[----:B------:R-:W-:Y:S01]  /*1420*/  IADD3.X R9, PT, PT, RZ, R9, RZ, P1, !PT ;  /* 0x00000009ff097210 */ /* 0x000fe20000ffe4ff */
[----:B------:R-:W-:Y:S06]  /*1430*/  @P0 BRA `(.L_x_74) ;  /* 0x0000000400180947 */ /* 0x000fec0003800000 */
[----:B------:R-:W0:Y:S01]  /*1440*/  LDC.64 R2, c[0x0][0x3b8] ;  /* 0x0000ee00ff027b82 */ /* 0x000e220000000a00 */
[----:B------:R-:W1:Y:S01]  /*1450*/  LDCU.64 UR12, c[0x0][0x380] ;  /* 0x00007000ff0c77ac */ /* 0x000e620008000a00 */
[----:B------:R-:W-:Y:S01]  /*1460*/  NOP ;  /* 0x0000000000007918 */ /* 0x000fe20000000000 */
.L_x_75:
[----:B------:R-:W2:Y:S02]  /*1470*/  S2R R0, SR_TID.X ;  /* 0x0000000000007919 */ /* 0x000ea40000002100 */
[----:B--2---:R-:W-:-:S04]  /*1480*/  IADD3 R0, P0, PT, R0, UR8, RZ ;  /* 0x0000000800007c10 */ /* 0x004fc8000ff1e0ff */
[----:B------:R-:W-:Y:S02]  /*1490*/  IADD3.X R5, PT, PT, RZ, UR9, RZ, P0, !PT ;  /* 0x00000009ff057c10 */ /* 0x000fe400087fe4ff */
[----:B-1----:R-:W-:-:S04]  /*14a0*/  LEA R4, P0, R0, UR12, 0x2 ;  /* 0x0000000c00047c11 */ /* 0x002fc8000f8010ff */
        /* <DEDUP_REMOVED lines=17> */
[----:B------:R-:W-:-:S02]  /*15c0*/  USHF.R.S32.HI UR11, URZ, 0x1f, UR5 ;  /* 0x0000001fff0b7899 */ /* 0x000fc40008011405 */
[----:B------:R-:W-:Y:S01]  /*15d0*/  MOV R27, UR5 ;  /* 0x00000005001b7c02 */ /* 0x000fe20008000f00 */
[----:B------:R-:W-:-:S03]  /*15e0*/  UIADD3 UR6, UP0, UPT, UR5, UR10, URZ ;  /* 0x0000000a05067290 */ /* 0x000fc6000ff1e0ff */
[----:B------:R-:W-:Y:S01]  /*15f0*/  LEA R8, P2, R27, R8, 0x2 ;  /* 0x000000081b087211 */ /* 0x000fe200078410ff */
[----:B------:R-:W-:Y:S01]  /*1600*/  UIADD3.X UR7, UPT, UPT, UR11, UR7, URZ, UP0, !UPT ;  /* 0x000000070b077290 */ /* 0x000fe200087fe4ff */
[----:B--2---:R-:W-:Y:S01]  /*1610*/  FMUL R26, R26, R26 ;  /* 0x0000001a1a1a7220 */ /* 0x004fe20000400000 */
[----:B---3--:R-:W-:Y:S01]  /*1620*/  FFMA R7, R0, R0, R7 ;  /* 0x0000000000077223 */ /* 0x008fe20000000007 */
[----:B0-----:R-:W-:Y:S02]  /*1630*/  IMAD.MOV.U32 R0, RZ, RZ, R2 ;  /* 0x000000ffff007224 */ /* 0x001fe400078e0002 */
[----:B----4-:R-:W-:-:S03]  /*1640*/  FFMA R26, R25, R25, R26 ;  /* 0x00000019191a7223 */ /* 0x010fc6000000001a */
[----:B------:R-:W-:Y:S01]  /*1650*/  IADD3 R25, P1, PT, R0, -UR8, RZ ;  /* 0x8000000800197c10 */ /* 0x000fe2000ff3e0ff */
[----:B-----5:R-:W-:Y:S01]  /*1660*/  FMUL R16, R16, R16 ;  /* 0x0000001010107220 */ /* 0x020fe20000400000 */
[----:B------:R-:W-:Y:S02]  /*1670*/  FADD R7, R7, R26 ;  /* 0x0000001a07077221 */ /* 0x000fe40000000000 */
[----:B------:R-:W-:Y:S01]  /*1680*/  ISETP.GE.U32.AND P0, PT, R25, UR5, PT ;  /* 0x0000000519007c0c */ /* 0x000fe2000bf06070 */
[----:B------:R-:W-:Y:S01]  /*1690*/  FMUL R23, R23, R23 ;  /* 0x0000001717177220 */ /* 0x000fe20000400000 */
[----:B------:R-:W-:Y:S01]  /*16a0*/  FMUL R21, R21, R21 ;  /* 0x0000001515157220 */ /* 0x000fe20000400000 */
[----:B-1----:R-:W-:Y:S01]  /*16b0*/  FMUL R4, R19, R19 ;  /* 0x0000001313047220 */ /* 0x002fe20000400000 */
[----:B------:R-:W-:Y:S01]  /*16c0*/  FMUL R26, R13, R13 ;  /* 0x0000000d0d1a7220 */ /* 0x000fe20000400000 */
[----:B------:R-:W-:Y:S01]  /*16d0*/  FMUL R5, R18, R18 ;  /* 0x0000001212057220 */ /* 0x000fe20000400000 */
[----:B------:R-:W-:Y:S01]  /*16e0*/  FFMA R16, R11, R11, R16 ;  /* 0x0000000b0b107223 */ /* 0x000fe20000000010 */
[----:B------:R-:W-:Y:S01]  /*16f0*/  IADD3.X R11, PT, PT, R3, ~UR9, RZ, P1, !PT ;  /* 0x80000009030b7c10 */ /* 0x000fe20008ffe4ff */
[----:B------:R-:W-:-:S03]  /*1700*/  FFMA R22, R22, R22, R23 ;  /* 0x0000001616167223 */ /* 0x000fc60000000017 */
[----:B------:R-:W-:Y:S01]  /*1710*/  ISETP.GE.U32.AND.EX P0, PT, R11, UR11, PT, P0 ;  /* 0x0000000b0b007c0c */ /* 0x000fe2000bf06100 */
[----:B------:R-:W-:Y:S01]  /*1720*/  FFMA R21, R14, R14, R21 ;  /* 0x0000000e0e157223 */ /* 0x000fe20000000015 */
[----:B------:R-:W-:Y:S01]  /*1730*/  FFMA R4, R15, R15, R4 ;  /* 0x0000000f0f047223 */ /* 0x000fe20000000004 */
[----:B------:R-:W-:Y:S01]  /*1740*/  FFMA R17, R17, R17, R26 ;  /* 0x0000001111117223 */ /* 0x000fe2000000001a */
[----:B------:R-:W-:Y:S01]  /*1750*/  FFMA R5, R12, R12, R5 ;  /* 0x0000000c0c057223 */ /* 0x000fe20000000005 */
[----:B------:R-:W-:Y:S02]  /*1760*/  FADD R22, R22, R21 ;  /* 0x0000001516167221 */ /* 0x000fe40000000000 */
[----:B------:R-:W-:Y:S01]  /*1770*/  FADD R4, R4, R17 ;  /* 0x0000001104047221 */ /* 0x000fe20000000000 */
[----:B------:R-:W-:Y:S01]  /*1780*/  FADD R5, R16, R5 ;  /* 0x0000000510057221 */ /* 0x000fe20000000000 */
[----:B------:R-:W-:-:S03]  /*1790*/  FADD R7, R7, R22 ;  /* 0x0000001607077221 */ /* 0x000fc60000000000 */
[----:B------:R-:W-:Y:S01]  /*17a0*/  FADD R4, R4, R5 ;  /* 0x0000000504047221 */ /* 0x000fe20000000000 */
[----:B------:R-:W-:Y:S01]  /*17b0*/  IMAD.U32 R12, RZ, RZ, UR11 ;  /* 0x0000000bff0c7e24 */ /* 0x000fe2000f8e00ff */
[----:B------:R-:W-:Y:S02]  /*17c0*/  MOV R5, UR5 ;  /* 0x0000000500057c02 */ /* 0x000fe40008000f00 */
[----:B------:R-:W-:Y:S02]  /*17d0*/  FADD R7, R7, R4 ;  /* 0x0000000407077221 */ /* 0x000fe40000000000 */
[----:B------:R-:W-:Y:S02]  /*17e0*/  LEA.HI.X R9, R5, R9, R12, 0x2, P2 ;  /* 0x0000000905097211 */ /* 0x000fe400010f140c */
[----:B------:R-:W-:Y:S01]  /*17f0*/  FFMA R7, R20, R20, R7 ;  /* 0x0000001414077223 */ /* 0x000fe20000000007 */
[----:B------:R-:W-:Y:S06]  /*1800*/  @!P0 BRA `(.L_x_73) ;  /* 0x0000000800308947 */ /* 0x000fec0003800000 */
[----:B------:R-:W-:Y:S02]  /*1810*/  UIADD3 UR8, UP0, UPT, UR5, UR8, URZ ;  /* 0x0000000805087290 */ /* 0x000fe4000ff1e0ff */
[----:B------:R-:W-:Y:S01]  /*1820*/  IADD3 R6, PT, PT, R6, -UR5, RZ ;  /* 0x8000000506067c10 */ /* 0x000fe2000fffe0ff */
[----:B------:R-:W-:Y:S02]  /*1830*/  UIADD3 UR4, UPT, UPT, UR4, 0x1, URZ ;  /* 0x0000000104047890 */ /* 0x000fe4000fffe0ff */
[----:B------:R-:W-:Y:S01]  /*1840*/  UIADD3.X UR9, UPT, UPT, UR11, UR9, URZ, UP0, !UPT ;  /* 0x000000090b097290 */ /* 0x000fe200087fe4ff */
[----:B------:R-:W-:Y:S01]  /*1850*/  ISETP.LT.U32.AND P0, PT, R24, UR8, PT ;  /* 0x0000000818007c0c */ /* 0x000fe2000bf01070 */
[----:B------:R-:W-:-:S04]  /*1860*/  UMOV UR10, UR6 ;  /* 0x00000006000a7c82 */ /* 0x000fc80008000000 */
[----:B------:R-:W-:-:S04]  /*1870*/  MOV R5, UR9 ;  /* 0x0000000900057c02 */ /* 0x000fc80008000f00 */
[----:B------:R-:W-:-:S13]  /*1880*/  ISETP.GT.U32.AND.EX P0, PT, R5, R10, PT, P0 ;  /* 0x0000000a0500720c */ /* 0x000fda0003f04100 */
[----:B------:R-:W-:Y:S05]  /*1890*/  @!P0 BRA `(.L_x_75) ;  /* 0xfffffff800f48947 */ /* 0x000fea000383ffff */
.L_x_74:
[----:B------:R-:W0:Y:S01]  /*18a0*/  S2R R5, SR_TID.X ;  /* 0x0000000000057919 */ /* 0x000e220000002100 */
[C---:B------:R-:W-:Y:S01]  /*18b0*/  VIADD R2, R0.reuse, -UR8 ;  /* 0x8000000800027c36 */ /* 0x040fe20008000000 */
[----:B------:R-:W-:Y:S01]  /*18c0*/  ISETP.LE.U32.AND P1, PT, R0, UR8, PT ;  /* 0x0000000800007c0c */ /* 0x000fe2000bf23070 */
[----:B------:R-:W-:Y:S01]  /*18d0*/  BSSY.RECONVERGENT B1, `(.L_x_73) ;  /* 0x000007f000017945 */ /* 0x000fe20003800200 */
[----:B------:R-:W-:Y:S02]  /*18e0*/  MOV R4, UR9 ;  /* 0x0000000900047c02 */ /* 0x000fe40008000f00 */
[----:B0-----:R-:W-:-:S04]  /*18f0*/  ISETP.GE.AND P0, PT, R5, R2, PT ;  /* 0x000000020500720c */ /* 0x001fc80003f06270 */
[----:B------:R-:W-:-:S13]  /*1900*/  ISETP.GE.U32.OR.EX P0, PT, R4, R3, P0, P1 ;  /* 0x000000030400720c */ /* 0x000fda0000706510 */
[----:B------:R-:W-:Y:S05]  /*1910*/  @P0 BRA `(.L_x_76) ;  /* 0x0000000400e80947 */ /* 0x000fea0003800000 */
[----:B------:R-:W0:Y:S01]  /*1920*/  LDC R2, c[0x0][0x3c0] ;  /* 0x0000f000ff027b82 */ /* 0x000e220000000800 */
[----:B------:R-:W-:Y:S01]  /*1930*/  USHF.L.U32 UR6, UR16, 0xc, URZ ;  /* 0x0000000c10067899 */ /* 0x000fe200080006ff */
[----:B------:R-:W-:Y:S01]  /*1940*/  LOP3.LUT R3, RZ, R5, RZ, 0x33, !PT ;  /* 0x00000005ff037212 */ /* 0x000fe200078e33ff */
[----:B------:R-:W-:Y:S02]  /*1950*/  BSSY.RECONVERGENT B2, `(.L_x_77) ;  /* 0x0000035000027945 */ /* 0x000fe40003800200 */
[----:B------:R-:W-:-:S06]  /*1960*/  UIADD3 UR6, UPT, UPT, UR5, UR6, URZ ;  /* 0x0000000605067290 */ /* 0x000fcc000fffe0ff */
[----:B------:R-:W-:Y:S01]  /*1970*/  IADD3 R0, PT, PT, R0, -UR6, R3 ;  /* 0x8000000600007c10 */ /* 0x000fe2000fffe003 */
[----:B0-----:R-:W-:-:S04]  /*1980*/  IMAD R3, R2, UR4, RZ ;  /* 0x0000000402037c24 */ /* 0x001fc8000f8e02ff */
[----:B------:R-:W-:-:S05]  /*1990*/  IMAD R0, R3, -0x1000, R0 ;  /* 0xfffff00003007824 */ /* 0x000fca00078e0200 */
[C---:B------:R-:W-:Y:S02]  /*19a0*/  ISETP.GE.U32.AND P0, PT, R0.reuse, 0xf00, PT ;  /* 0x00000f000000780c */ /* 0x040fe40003f06070 */
[----:B------:R-:W-:Y:S02]  /*19b0*/  LEA.HI R17, R0, 0x1, RZ, 0x18 ;  /* 0x0000000100117811 */ /* 0x000fe400078fc0ff */
[----:B------:R-:W-:Y:S02]  /*19c0*/  MOV R0, R5 ;  /* 0x0000000500007202 */ /* 0x000fe40000000f00 */
[----:B------:R-:W-:-:S04]  /*19d0*/  LOP3.LUT R19, R17, 0xf, RZ, 0xc0, !PT ;  /* 0x0000000f11137812 */ /* 0x000fc800078ec0ff */
[----:B------:R-:W-:-:S03]  /*19e0*/  ISETP.NE.AND P1, PT, R19, RZ, PT ;  /* 0x000000ff1300720c */ /* 0x000fc60003f25270 */
[----:B------:R-:W-:Y:S10]  /*19f0*/  @!P0 BRA `(.L_x_78) ;  /* 0x0000000000a88947 */ /* 0x000ff40003800000 */
[----:B------:R-:W-:-:S04]  /*1a00*/  LEA.HI R0, R6, 0x1, RZ, 0x18 ;  /* 0x0000000106007811 */ /* 0x000fc800078fc0ff */
[----:B------:R-:W-:Y:S01]  /*1a10*/  LOP3.LUT R2, R0, 0x1fffff0, RZ, 0xc0, !PT ;  /* 0x01fffff000027812 */ /* 0x000fe200078ec0ff */
[----:B------:R-:W-:-:S03]  /*1a20*/  IMAD.MOV.U32 R0, RZ, RZ, R5 ;  /* 0x000000ffff007224 */ /* 0x000fc600078e0005 */
[----:B------:R-:W-:-:S07]  /*1a30*/  IADD3 R2, PT, PT, -R2, RZ, RZ ;  /* 0x000000ff02027210 */ /* 0x000fce0007ffe1ff */
.L_x_79:
        /* <DEDUP_REMOVED lines=38> */
.L_x_78:
[----:B------:R-:W-:Y:S05]  /*1ca0*/  BSYNC.RECONVERGENT B2 ;  /* 0x0000000000027941 */ /* 0x000fea0003800200 */
.L_x_77:
[----:B------:R-:W-:Y:S05]  /*1cb0*/  @!P1 BRA `(.L_x_76) ;  /* 0x0000000400009947 */ /* 0x000fea0003800000 */
[----:B------:R-:W-:Y:S01]  /*1cc0*/  ISETP.GE.U32.AND P0, PT, R19, 0x8, PT ;  /* 0x000000081300780c */ /* 0x000fe20003f06070 */
[----:B------:R-:W-:Y:S01]  /*1cd0*/  BSSY.RECONVERGENT B2, `(.L_x_80) ;  /* 0x0000019000027945 */ /* 0x000fe20003800200 */
[----:B------:R-:W-:-:S04]  /*1ce0*/  LOP3.LUT R8, R17, 0x7, RZ, 0xc0, !PT ;  /* 0x0000000711087812 */ /* 0x000fc800078ec0ff */
[----:B------:R-:W-:-:S07]  /*1cf0*/  ISETP.NE.AND P1, PT, R8, RZ, PT ;  /* 0x000000ff0800720c */ /* 0x000fce0003f25270 */
[----:B------:R-:W-:Y:S06]  /*1d00*/  @!P0 BRA `(.L_x_81) ;  /* 0x0000000000548947 */ /* 0x000fec0003800000 */
[----:B------:R-:W-:-:S04]  /*1d10*/  IADD3 R3, P0, PT, R0, UR8, RZ ;  /* 0x0000000800037c10 */ /* 0x000fc8000ff1e0ff */
[----:B------:R-:W-:Y:S02]  /*1d20*/  IADD3.X R4, PT, PT, RZ, UR9, RZ, P0, !PT ;  /* 0x00000009ff047c10 */ /* 0x000fe400087fe4ff */
[----:B------:R-:W-:-:S04]  /*1d30*/  LEA R2, P0, R3, UR12, 0x2 ;  /* 0x0000000c03027c11 */ /* 0x000fc8000f8010ff */
        /* <DEDUP_REMOVED lines=18> */
.L_x_81:
[----:B------:R-:W-:Y:S05]  /*1e60*/  BSYNC.RECONVERGENT B2 ;  /* 0x0000000000027941 */ /* 0x000fea0003800200 */
.L_x_80:
[----:B------:R-:W-:Y:S05]  /*1e70*/  @!P1 BRA `(.L_x_76) ;  /* 0x0000000000909947 */ /* 0x000fea0003800000 */
[----:B------:R-:W-:Y:S01]  /*1e80*/  ISETP.GE.U32.AND P0, PT, R8, 0x4, PT ;  /* 0x000000040800780c */ /* 0x000fe20003f06070 */
[----:B------:R-:W-:Y:S01]  /*1e90*/  BSSY.RECONVERGENT B2, `(.L_x_82) ;  /* 0x0000010000027945 */ /* 0x000fe20003800200 */
[----:B------:R-:W-:-:S11]  /*1ea0*/  LOP3.LUT P1, RZ, R17, 0x3, RZ, 0xc0, !PT ;  /* 0x0000000311ff7812 */ /* 0x000fd6000782c0ff */
[----:B------:R-:W-:Y:S05]  /*1eb0*/  @!P0 BRA `(.L_x_83) ;  /* 0x0000000000348947 */ /* 0x000fea0003800000 */
[----:B------:R-:W-:-:S04]  /*1ec0*/  IADD3 R3, P0, PT, R0, UR8, RZ ;  /* 0x0000000800037c10 */ /* 0x000fc8000ff1e0ff */
[----:B------:R-:W-:Y:S02]  /*1ed0*/  IADD3.X R4, PT, PT, RZ, UR9, RZ, P0, !PT ;  /* 0x00000009ff047c10 */ /* 0x000fe400087fe4ff */
[----:B------:R-:W-:-:S04]  /*1ee0*/  LEA R2, P0, R3, UR12, 0x2 ;  /* 0x0000000c03027c11 */ /* 0x000fc8000f8010ff */
        /* <DEDUP_REMOVED lines=10> */
.L_x_83:
[----:B------:R-:W-:Y:S05]  /*1f90*/  BSYNC.RECONVERGENT B2 ;  /* 0x0000000000027941 */ /* 0x000fea0003800200 */
.L_x_82:
[----:B------:R-:W-:Y:S05]  /*1fa0*/  @!P1 BRA `(.L_x_76) ;  /* 0x0000000000449947 */ /* 0x000fea0003800000 */
[----:B------:R-:W-:Y:S02]  /*1fb0*/  LOP3.LUT R6, R6, 0xffff, RZ, 0xc0, !PT ;  /* 0x0000ffff06067812 */ /* 0x000fe400078ec0ff */
[----:B------:R-:W-:Y:S02]  /*1fc0*/  IADD3 R5, P0, PT, R0, UR10, RZ ;  /* 0x0000000a00057c10 */ /* 0x000fe4000ff1e0ff */
[----:B------:R-:W-:Y:S02]  /*1fd0*/  LEA.HI R0, R6, 0x1, RZ, 0x18 ;  /* 0x0000000106007811 */ /* 0x000fe400078fc0ff */
[----:B------:R-:W-:Y:S01]  /*1fe0*/  LEA R4, P1, R5, UR12, 0x2 ;  /* 0x0000000c05047c11 */ /* 0x000fe2000f8210ff */
[----:B------:R-:W-:Y:S01]  /*1ff0*/  IMAD.X R2, RZ, RZ, UR7, P0 ;  /* 0x00000007ff027e24 */ /* 0x000fe200080e06ff */
[----:B------:R-:W-:-:S04]  /*2000*/  LOP3.LUT R0, R0, 0x3, RZ, 0xc0, !PT ;  /* 0x0000000300007812 */ /* 0x000fc800078ec0ff */
[----:B------:R-:W-:Y:S02]  /*2010*/  LEA.HI.X R5, R5, UR13, R2, 0x2, P1 ;  /* 0x0000000d05057c11 */ /* 0x000fe400088f1402 */
[----:B------:R-:W-:-:S07]  /*2020*/  IADD3 R0, PT, PT, -R0, RZ, RZ ;  /* 0x000000ff00007210 */ /* 0x000fce0007ffe1ff */
.L_x_84:
[----:B------:R-:W-:Y:S01]  /*2030*/  MOV R2, R4 ;  /* 0x0000000400027202 */ /* 0x000fe20000000f00 */
[----:B------:R-:W-:-:S05]  /*2040*/  IMAD.MOV.U32 R3, RZ, RZ, R5 ;  /* 0x000000ffff037224 */ /* 0x000fca00078e0005 */
[----:B------:R-:W2:Y:S01]  /*2050*/  LDG.E R2, desc[UR14][R2.64] ;  /* 0x0000000e02027981 */ /* 0x000ea2000c1e1900 */
[----:B------:R-:W-:Y:S02]  /*2060*/  IADD3 R0, PT, PT, R0, 0x1, RZ ;  /* 0x0000000100007810 */ /* 0x000fe40007ffe0ff */
[----:B------:R-:W-:Y:S02]  /*2070*/  IADD3 R4, P1, PT, R4, 0x400, RZ ;  /* 0x0000040004047810 */ /* 0x000fe40007f3e0ff */
[----:B------:R-:W-:Y:S02]  /*2080*/  ISETP.NE.AND P0, PT, R0, RZ, PT ;  /* 0x000000ff0000720c */ /* 0x000fe40003f05270 */
[----:B------:R-:W-:Y:S01]  /*2090*/  IADD3.X R5, PT, PT, RZ, R5, RZ, P1, !PT ;  /* 0x00000005ff057210 */ /* 0x000fe20000ffe4ff */
[----:B--2---:R-:W-:-:S10]  /*20a0*/  FFMA R7, R2, R2, R7 ;  /* 0x0000000202077223 */ /* 0x004fd40000000007 */
[----:B------:R-:W-:Y:S05]  /*20b0*/  @P0 BRA `(.L_x_84) ;  /* 0xfffffffc00dc0947 */ /* 0x000fea000383ffff */
.L_x_76:
[----:B------:R-:W-:Y:S05]  /*20c0*/  BSYNC.RECONVERGENT B1 ;  /* 0x0000000000017941 */ /* 0x000fea0003800200 */
.L_x_73:
[----:B------:R-:W0:Y:S01]  /*20d0*/  S2R R6, SR_LANEID ;  /* 0x0000000000067919 */ /* 0x000e220000000000 */
[----:B------:R-:W1:Y:S01]  /*20e0*/  SHFL.DOWN PT, R0, R7, 0x1, 0x1f ;  /* 0x08201f0007007f89 */ /* 0x000e6200000e0000 */
[----:B------:R-:W2:Y:S01]  /*20f0*/  S2R R5, SR_TID.X ;  /* 0x0000000000057919 */ /* 0x000ea20000002100 */
[C---:B0-----:R-:W-:Y:S02]  /*2100*/  ISETP.GT.AND P0, PT, R6.reuse, 0x1e, PT ;  /* 0x0000001e0600780c */ /* 0x041fe40003f04270 */
[----:B------:R-:W-:-:S11]  /*2110*/  ISETP.NE.AND P1, PT, R6, RZ, PT ;  /* 0x000000ff0600720c */ /* 0x000fd60003f25270 */
[----:B-1----:R-:W-:Y:S01]  /*2120*/  @!P0 FADD R7, R0, R7 ;  /* 0x0000000700078221 */ /* 0x002fe20000000000 */
[----:B------:R-:W-:Y:S01]  /*2130*/  ISETP.GT.AND P0, PT, R6, 0x1d, PT ;  /* 0x0000001d0600780c */ /* 0x000fe20003f04270 */
[----:B------:R-:W0:Y:S01]  /*2140*/  @!P1 S2R R4, SR_CgaCtaId ;  /* 0x0000000000049919 */ /* 0x000e220000008800 */
[----:B------:R-:W-:Y:S02]  /*2150*/  @!P1 MOV R3, 0x400 ;  /* 0x0000040000039802 */ /* 0x000fe40000000f00 */
[----:B--2---:R-:W-:Y:S01]  /*2160*/  @!P1 SHF.R.U32.HI R2, RZ, 0x3, R5 ;  /* 0x00000003ff029819 */ /* 0x004fe20000011605 */
[----:B------:R-:W1:Y:S03]  /*2170*/  SHFL.DOWN PT, R0, R7, 0x2, 0x1f ;  /* 0x08401f0007007f89 */ /* 0x000e6600000e0000 */
[----:B------:R-:W-:-:S05]  /*2180*/  @!P1 LOP3.LUT R2, R2, 0x7c, RZ, 0xc0, !PT ;  /* 0x0000007c02029812 */ /* 0x000fca00078ec0ff */
[----:B-1----:R-:W-:Y:S01]  /*2190*/  @!P0 FADD R7, R7, R0 ;  /* 0x0000000007078221 */ /* 0x002fe20000000000 */
[----:B------:R-:W-:Y:S02]  /*21a0*/  ISETP.GT.AND P0, PT, R6, 0x1b, PT ;  /* 0x0000001b0600780c */ /* 0x000fe40003f04270 */
[----:B0-----:R-:W-:Y:S02]  /*21b0*/  @!P1 LEA R3, R4, R3, 0x18 ;  /* 0x0000000304039211 */ /* 0x001fe400078ec0ff */
[----:B------:R-:W0:Y:S03]  /*21c0*/  SHFL.DOWN PT, R0, R7, 0x4, 0x1f ;  /* 0x08801f0007007f89 */ /* 0x000e2600000e0000 */
[----:B------:R-:W-:-:S06]  /*21d0*/  @!P1 IMAD.IADD R3, R2, 0x1, R3 ;  /* 0x0000000102039824 */ /* 0x000fcc00078e0203 */
        /* <DEDUP_REMOVED lines=24> */
[----:B------:R-:W-:-:S07]  /*2360*/  FADD R9, R2, R3 ;  /* 0x0000000302097221 */ /* 0x000fce0000000000 */
.L_x_72:
[----:B------:R-:W-:Y:S05]  /*2370*/  BSYNC.RECONVERGENT B0 ;  /* 0x0000000000007941 */ /* 0x000fea0003800200 */
.L_x_57:
[----:B------:R-:W-:Y:S05]  /*2380*/  @P0 EXIT ;  /* 0x000000000000094d */ /* 0x000fea0003800000 */
[----:B------:R-:W3:Y:S02]  /*2390*/  LDCU.64 UR4, c[0x0][0x388] ;  /* 0x00007100ff0477ac */ /* 0x000ee40008000a00 */
[----:B---3--:R-:W-:-:S06]  /*23a0*/  UIMAD.WIDE.U32 UR4, UR16, 0x4, UR4 ;  /* 0x00000004100478a5 */ /* 0x008fcc000f8e0004 */
[----:B--2---:R-:W-:Y:S02]  /*23b0*/  MOV R2, UR4 ;  /* 0x0000000400027c02 */ /* 0x004fe40008000f00 */
[----:B0-----:R-:W-:-:S05]  /*23c0*/  MOV R3, UR5 ;  /* 0x0000000500037c02 */ /* 0x001fca0008000f00 */
[----:B------:R-:W-:Y:S01]  /*23d0*/  STG.E desc[UR14][R2.64], R9 ;  /* 0x0000000902007986 */ /* 0x000fe2000c10190e */
[----:B------:R-:W-:Y:S05]  /*23e0*/  EXIT ;  /* 0x000000000000794d */ /* 0x000fea0003800000 */
.L_x_85:
        /* <DEDUP_REMOVED lines=9> */
.L_x_920:


//--------------------- .text._ZN3cub18CUB_300001_SM_10006detail6reduce28DeviceReduceSingleTileKernelINS2_10policy_hubIfyN4cuda3std3__44plusIfEEE10Policy1000EN6thrust24THRUST_300001_SM_1000_NS6detail15normal_iteratorINSD_10device_ptrIfEEEEPfyS9_ffN36_GLOBAL__N__9634dbb5_4_k_cu_daceece55local6squareIfEEEEvT0_T1_T2_T3_T4_T6_ --------------------------
	.section	.text._ZN3cub18CUB_300001_SM_10006detail6reduce28DeviceReduceSingleTileKernelINS2_10policy_hubIfyN4cuda3std3__44plusIfEEE10Policy1000EN6thrust24THRUST_300001_SM_1000_NS6detail15normal_iteratorINSD_10device_ptrIfEEEEPfyS9_ffN36_GLOBAL__N__9634dbb5_4_k_cu_daceece55local6squareIfEEEEvT0_T1_T2_T3_T4_T6_,"ax",@progbits
	.align	128
.text._ZN3cub18CUB_300001_SM_10006detail6reduce28DeviceReduceSingleTileKernelINS2_10policy_hubIfyN4cuda3std3__44plusIfEEE10Policy1000EN6thrust24THRUST_300001_SM_1000_NS6detail15normal_iteratorINSD_10device_ptrIfEEEEPfyS9_ffN36_GLOBAL__N__9634dbb5_4_k_cu_daceece55local6squareIfEEEEvT0_T1_T2_T3_T4_T6_:
        .type           _ZN3cub18CUB_300001_SM_10006detail6reduce28DeviceReduceSingleTileKernelINS2_10policy_hubIfyN4cuda3std3__44plusIfEEE10Policy1000EN6thrust24THRUST_300001_SM_1000_NS6detail15normal_iteratorINSD_10device_ptrIfEEEEPfyS9_ffN36_GLOBAL__N__9634dbb5_4_k_cu_daceece55local6squareIfEEEEvT0_T1_T2_T3_T4_T6_,@function
        .size           _ZN3cub18CUB_300001_SM_10006detail6reduce28DeviceReduceSingleTileKernelINS2_10policy_hubIfyN4cuda3std3__44plusIfEEE10Policy1000EN6thrust24THRUST_300001_SM_1000_NS6detail15normal_iteratorINSD_10device_ptrIfEEEEPfyS9_ffN36_GLOBAL__N__9634dbb5_4_k_cu_daceece55local6squareIfEEEEvT0_T1_T2_T3_T4_T6_,(.L_x_921 - _ZN3cub18CUB_300001_SM_10006detail6reduce28DeviceReduceSingleTileKernelINS2_10policy_hubIfyN4cuda3std3__44plusIfEEE10Policy1000EN6thrust24THRUST_300001_SM_1000_NS6detail15normal_iteratorINSD_10device_ptrIfEEEEPfyS9_ffN36_GLOBAL__N__9634dbb5_4_k_cu_daceece55local6squareIfEEEEvT0_T1_T2_T3_T4_T6_)
        .other          _ZN3cub18CUB_300001_SM_10006detail6reduce28DeviceReduceSingleTileKernelINS2_10policy_hubIfyN4cuda3std3__44plusIfEEE10Policy1000EN6thrust24THRUST_300001_SM_1000_NS6detail15normal_iteratorINSD_10device_ptrIfEEEEPfyS9_ffN36_GLOBAL__N__9634dbb5_4_k_cu_daceece55local6squareIfEEEEvT0_T1_T2_T3_T4_T6_,@"STO_CUDA_ENTRY STV_DEFAULT"
_ZN3cub18CUB_300001_SM_10006detail6reduce28DeviceReduceSingleTileKernelINS2_10policy_hubIfyN4cuda3std3__44plusIfEEE10Policy1000EN6thrust24THRUST_300001_SM_1000_NS6detail15normal_iteratorINSD_10device_ptrIfEEEEPfyS9_ffN36_GLOBAL__N__9634dbb5_4_k_cu_daceece55local6squareIfEEEEvT0_T1_T2_T3_T4_T6_:
[----:B------:R-:W-:Y:S01]  /*0000*/  LDC R1, c[0x0][0x37c] ;  /* 0x0000df00ff017b82 */ /* 0x000fe20000000800 */
[----:B------:R-:W0:Y:S01]  /*0010*/  LDCU.64 UR4, c[0x0][0x390] ;  /* 0x00007200ff0477ac */ /* 0x000e220008000a00 */
[----:B------:R-:W1:Y:S01]  /*0020*/  LDCU.64 UR6, c[0x0][0x358] ;  /* 0x00006b00ff0677ac */ /* 0x000e620008000a00 */
[----:B0-----:R-:W-:Y:S02]  /*0030*/  MOV R0, UR4 ;  /* 0x0000000400007c02 */ /* 0x001fe40008000f00 */
[----:B------:R-:W-:Y:S02]  /*0040*/  MOV R4, UR5 ;  /* 0x0000000500047c02 */ /* 0x000fe40008000f00 */
[----:B------:R-:W-:-:S04]  /*0050*/  ISETP.NE.U32.AND P0, PT, R0, RZ, PT ;  /* 0x000000ff0000720c */ /* 0x000fc80003f05070 */
[----:B------:R-:W-:-:S13]  /*0060*/  ISETP.NE.AND.EX P0, PT, R4, RZ, PT, P0 ;  /* 0x000000ff0400720c */ /* 0x000fda0003f05300 */
        /* <DEDUP_REMOVED lines=8> */
.L_x_86:
[----:B------:R-:W-:Y:S01]  /*00f0*/  ISETP.GT.U32.AND P0, PT, R0, 0xfff, PT ;  /* 0x00000fff0000780c */ /* 0x000fe20003f04070 */
[----:B------:R-:W-:Y:S03]  /*0100*/  BSSY.RECONVERGENT B0, `(.L_x_87) ;  /* 0x0000204000007945 */ /* 0x000fe60003800200 */
[----:B------:R-:W-:-:S13]  /*0110*/  ISETP.GT.U32.AND.EX P0, PT, R4, RZ, PT, P0 ;  /* 0x000000ff0400720c */ /* 0x000fda0003f04100 */
[----:B------:R-:W-:Y:S05]  /*0120*/  @P0 BRA `(.L_x_88) ;  /* 0x0000000c00b00947 */ /* 0x000fea0003800000 */
[----:B------:R-:W0:Y:S01]  /*0130*/  S2R R5, SR_TID.X ;  /* 0x0000000000057919 */ /* 0x000e220000002100 */
[----:B------:R-:W-:Y:S01]  /*0140*/  BSSY.RECONVERGENT B1, `(.L_x_89) ;  /* 0x000000a000017945 */ /* 0x000fe20003800200 */
[----:B------:R-:W-:Y:S01]  /*0150*/  IMAD.MOV.U32 R6, RZ, RZ, RZ ;  /* 0x000000ffff067224 */ /* 0x000fe200078e00ff */
[----:B0-----:R-:W-:Y:S02]  /*0160*/  ISETP.GE.U32.AND P0, PT, R5, R0, PT ;  /* 0x000000000500720c */ /* 0x001fe40003f06070 */
[----:B------:R-:W-:-:S11]  /*0170*/  MOV R7, R5 ;  /* 0x0000000500077202 */ /* 0x000fd60000000f00 */
[----:B------:R-:W-:Y:S05]  /*0180*/  @P0 BRA `(.L_x_90) ;  /* 0x0000000000140947 */ /* 0x000fea0003800000 */
[----:B------:R-:W0:Y:S02]  /*0190*/  LDC.64 R2, c[0x0][0x380] ;  /* 0x0000e000ff027b82 */ /* 0x000e240000000a00 */
[----:B0-----:R-:W-:-:S06]  /*01a0*/  IMAD.WIDE.U32 R2, R5, 0x4, R2 ;  /* 0x0000000405027825 */ /* 0x001fcc00078e0002 */
[----:B------:R-:W2:Y:S01]  /*01b0*/  LDG.E R2, desc[UR6][R2.64] ;  /* 0x0000000602027981 */ /* 0x000ea2000c1e1900 */
[----:B------:R-:W-:Y:S01]  /*01c0*/  IADD3 R7, PT, PT, R5, 0x100, RZ ;  /* 0x0000010005077810 */ /* 0x000fe20007ffe0ff */
[----:B--2---:R-:W-:-:S07]  /*01d0*/  FMUL R6, R2, R2 ;  /* 0x0000000202067220 */ /* 0x004fce0000400000 */
.L_x_90:
[----:B------:R-:W-:Y:S05]  /*01e0*/  BSYNC.RECONVERGENT B1 ;  /* 0x0000000000017941 */ /* 0x000fea0003800200 */
.L_x_89:
[----:B------:R-:W-:Y:S01]  /*01f0*/  ISETP.GE.U32.AND P0, PT, R7, R0, PT ;  /* 0x000000000700720c */ /* 0x000fe20003f06070 */
[----:B------:R-:W-:-:S12]  /*0200*/  BSSY.RECONVERGENT B1, `(.L_x_91) ;  /* 0x000006d000017945 */ /* 0x000fd80003800200 */
[----:B------:R-:W-:Y:S05]  /*0210*/  @P0 BRA `(.L_x_92) ;  /* 0x0000000400ac0947 */ /* 0x000fea0003800000 */
[----:B------:R-:W-:Y:S01]  /*0220*/  LOP3.LUT R3, RZ, R7, RZ, 0x33, !PT ;  /* 0x00000007ff037212 */ /* 0x000fe200078e33ff */
[----:B------:R-:W-:Y:S04]  /*0230*/  BSSY.RECONVERGENT B2, `(.L_x_93) ;  /* 0x0000033000027945 */ /* 0x000fe80003800200 */
[----:B------:R-:W-:-:S05]  /*0240*/  IMAD.IADD R3, R3, 0x1, R0 ;  /* 0x0000000103037824 */ /* 0x000fca00078e0200 */
[C---:B------:R-:W-:Y:S02]  /*0250*/  ISETP.GE.U32.AND P0, PT, R3.reuse, 0xf00, PT ;  /* 0x00000f000300780c */ /* 0x040fe40003f06070 */
[----:B------:R-:W-:-:S04]  /*0260*/  LEA.HI R8, R3, 0x1, RZ, 0x18 ;  /* 0x0000000103087811 */ /* 0x000fc800078fc0ff */
[----:B------:R-:W-:-:S04]  /*0270*/  LOP3.LUT R22, R8, 0xf, RZ, 0xc0, !PT ;  /* 0x0000000f08167812 */ /* 0x000fc800078ec0ff */
[----:B------:R-:W-:-:S03]  /*0280*/  ISETP.NE.AND P1, PT, R22, RZ, PT ;  /* 0x000000ff1600720c */ /* 0x000fc60003f25270 */
[----:B------:R-:W-:Y:S10]  /*0290*/  @!P0 BRA `(.L_x_94) ;  /* 0x0000000000b08947 */ /* 0x000ff40003800000 */
[----:B------:R-:W0:Y:S01]  /*02a0*/  LDC.64 R2, c[0x0][0x380] ;  /* 0x0000e000ff027b82 */ /* 0x000e220000000a00 */
[----:B------:R-:W-:-:S04]  /*02b0*/  LOP3.LUT R9, R8, 0x1fffff0, RZ, 0xc0, !PT ;  /* 0x01fffff008097812 */ /* 0x000fc800078ec0ff */
[----:B------:R-:W-:Y:S01]  /*02c0*/  IADD3 R9, PT, PT, -R9, RZ, RZ ;  /* 0x000000ff09097210 */ /* 0x000fe20007ffe1ff */
[----:B0-----:R-:W-:-:S03]  /*02d0*/  IMAD.WIDE.U32 R2, R7, 0x4, R2 ;  /* 0x0000000407027825 */ /* 0x001fc600078e0002 */
[----:B------:R-:W-:-:S04]  /*02e0*/  IADD3 R2, P0, PT, R2, 0x2000, RZ ;  /* 0x0000200002027810 */ /* 0x000fc80007f1e0ff */
[----:B------:R-:W-:-:S09]  /*02f0*/  IADD3.X R3, PT, PT, RZ, R3, RZ, P0, !PT ;  /* 0x00000003ff037210 */ /* 0x000fd200007fe4ff */
.L_x_95:
        /* <DEDUP_REMOVED lines=16> */
[----:B------:R-:W-:Y:S01]  /*0400*/  VIADD R9, R9, 0x10 ;  /* 0x0000001009097836 */ /* 0x000fe20000000000 */
[----:B------:R-:W-:-:S04]  /*0410*/  IADD3 R7, PT, PT, R7, 0x1000, RZ ;  /* 0x0000100007077810 */ /* 0x000fc80007ffe0ff */
[----:B------:R-:W-:Y:S02]  /*0420*/  ISETP.NE.AND P0, PT, R9, RZ, PT ;  /* 0x000000ff0900720c */ /* 0x000fe40003f05270 */
[----:B0-----:R-:W-:-:S04]  /*0430*/  IADD3 R2, P2, PT, R2, 0x4000, RZ ;  /* 0x0000400002027810 */ /* 0x001fc80007f5e0ff */
[----:B------:R-:W-:Y:S01]  /*0440*/  IADD3.X R3, PT, PT, RZ, R3, RZ, P2, !PT ;  /* 0x00000003ff037210 */ /* 0x000fe200017fe4ff */
        /* <DEDUP_REMOVED lines=17> */
.L_x_94:
[----:B------:R-:W-:Y:S05]  /*0560*/  BSYNC.RECONVERGENT B2 ;  /* 0x0000000000027941 */ /* 0x000fea0003800200 */
.L_x_93:
[----:B------:R-:W-:Y:S05]  /*0570*/  @!P1 BRA `(.L_x_92) ;  /* 0x0000000000d49947 */ /* 0x000fea0003800000 */
[----:B------:R-:W-:Y:S01]  /*0580*/  ISETP.GE.U32.AND P0, PT, R22, 0x8, PT ;  /* 0x000000081600780c */ /* 0x000fe20003f06070 */
[----:B------:R-:W-:Y:S01]  /*0590*/  BSSY.RECONVERGENT B2, `(.L_x_96) ;  /* 0x0000017000027945 */ /* 0x000fe20003800200 */
[----:B------:R-:W-:-:S04]  /*05a0*/  LOP3.LUT R12, R8, 0x7, RZ, 0xc0, !PT ;  /* 0x00000007080c7812 */ /* 0x000fc800078ec0ff */
[----:B------:R-:W-:-:S07]  /*05b0*/  ISETP.NE.AND P1, PT, R12, RZ, PT ;  /* 0x000000ff0c00720c */ /* 0x000fce0003f25270 */
[----:B------:R-:W-:Y:S06]  /*05c0*/  @!P0 BRA `(.L_x_97) ;  /* 0x00000000004c8947 */ /* 0x000fec0003800000 */
[----:B------:R-:W0:Y:S02]  /*05d0*/  LDC.64 R2, c[0x0][0x380] ;  /* 0x0000e000ff027b82 */ /* 0x000e240000000a00 */
[----:B0-----:R-:W-:-:S05]  /*05e0*/  IMAD.WIDE R2, R7, 0x4, R2 ;  /* 0x0000000407027825 */ /* 0x001fca00078e0202 */
        /* <DEDUP_REMOVED lines=17> */
.L_x_97:
[----:B------:R-:W-:Y:S05]  /*0700*/  BSYNC.RECONVERGENT B2 ;  /* 0x0000000000027941 */ /* 0x000fea0003800200 */
.L_x_96:
        /* <DEDUP_REMOVED lines=17> */
.L_x_99:
[----:B------:R-:W-:Y:S05]  /*0820*/  BSYNC.RECONVERGENT B2 ;  /* 0x0000000000027941 */ /* 0x000fea0003800200 */
.L_x_98:
[----:B------:R-:W-:Y:S05]  /*0830*/  @!P1 BRA `(.L_x_92) ;  /* 0x0000000000249947 */ /* 0x000fea0003800000 */
[----:B------:R-:W0:Y:S01]  /*0840*/  LDC.64 R8, c[0x0][0x380] ;  /* 0x0000e000ff087b82 */ /* 0x000e220000000a00 */
[----:B------:R-:W-:-:S07]  /*0850*/  IADD3 R10, PT, PT, -R10, RZ, RZ ;  /* 0x000000ff0a0a7210 */ /* 0x000fce0007ffe1ff */
.L_x_100:
[----:B0-----:R-:W-:-:S06]  /*0860*/  IMAD.WIDE R2, R7, 0x4, R8 ;  /* 0x0000000407027825 */ /* 0x001fcc00078e0208 */
[----:B------:R-:W2:Y:S01]  /*0870*/  LDG.E R3, desc[UR6][R2.64] ;  /* 0x0000000602037981 */ /* 0x000ea2000c1e1900 */
[----:B------:R-:W-:Y:S01]  /*0880*/  VIADD R10, R10, 0x1 ;  /* 0x000000010a0a7836 */ /* 0x000fe20000000000 */
[----:B------:R-:W-:-:S04]  /*0890*/  IADD3 R7, PT, PT, R7, 0x100, RZ ;  /* 0x0000010007077810 */ /* 0x000fc80007ffe0ff */
[----:B------:R-:W-:Y:S01]  /*08a0*/  ISETP.NE.AND P0, PT, R10, RZ, PT ;  /* 0x000000ff0a00720c */ /* 0x000fe20003f05270 */
[----:B--2---:R-:W-:-:S12]  /*08b0*/  FFMA R6, R3, R3, R6 ;  /* 0x0000000303067223 */ /* 0x004fd80000000006 */
[----:B------:R-:W-:Y:S05]  /*08c0*/  @P0 BRA `(.L_x_100) ;  /* 0xfffffffc00e40947 */ /* 0x000fea000383ffff */
.L_x_92:
[----:B------:R-:W-:Y:S05]  /*08d0*/  BSYNC.RECONVERGENT B1 ;  /* 0x0000000000017941 */ /* 0x000fea0003800200 */
.L_x_91:
[----:B------:R-:W-:Y:S02]  /*08e0*/  ISETP.GE.U32.AND P0, PT, R0, 0x100, PT ;  /* 0x000001000000780c */ /* 0x000fe40003f06070 */
[----:B------:R-:W-:Y:S02]  /*08f0*/  MOV R9, R6 ;  /* 0x0000000600097202 */ /* 0x000fe40000000f00 */
[----:B------:R-:W-:-:S13]  /*0900*/  ISETP.GE.U32.AND.EX P0, PT, R4, RZ, PT, P0 ;  /* 0x000000ff0400720c */ /* 0x000fda0003f06100 */
[----:B------:R-:W-:Y:S05]  /*0910*/  @!P0 BRA `(.L_x_101) ;  /* 0x0000000000ac8947 */ /* 0x000fea0003800000 */
[----:B------:R-:W0:Y:S01]  /*0920*/  S2R R6, SR_LANEID ;  /* 0x0000000000067919 */ /* 0x000e220000000000 */
[----:B------:R-:W-:Y:S01]  /*0930*/  ISETP.NE.AND P5, PT, R5, RZ, PT ;  /* 0x000000ff0500720c */ /* 0x000fe20003fa5270 */
        /* <DEDUP_REMOVED lines=20> */
[----:B------:R-:W-:-:S04]  /*0a80*/  ISETP.GT.AND P0, PT, R6, 0xf, PT ;  /* 0x0000000f0600780c */ /* 0x000fc80003f04270 */
[----:B------:R-:W0:Y:S02]  /*0a90*/  SHFL.DOWN PT, R3, R0, 0x10, 0x1f ;  /* 0x0a001f0000037f89 */ /* 0x000e2400000e0000 */
[----:B0-----:R-:W-:-:S05]  /*0aa0*/  FADD R3, R0, R3 ;  /* 0x0000000300037221 */ /* 0x001fca0000000000 */
[----:B------:R1:W-:Y:S01]  /*0ab0*/  @!P1 STS [R2+0x8], R3 ;  /* 0x0000080302009388 */ /* 0x0003e20000000800 */
[----:B------:R-:W-:Y:S01]  /*0ac0*/  FSEL R8, R0, R3, P0 ;  /* 0x0000000300087208 */ /* 0x000fe20000000000 */
[----:B------:R-:W-:Y:S06]  /*0ad0*/  BAR.SYNC.DEFER_BLOCKING 0x0 ;  /* 0x0000000000007b1d */ /* 0x000fec0000010000 */
[----:B------:R-:W-:Y:S05]  /*0ae0*/  @P5 BRA `(.L_x_102) ;  /* 0x0000001400945947 */ /* 0x000fea0003800000 */
[----:B------:R-:W0:Y:S01]  /*0af0*/  S2UR UR5, SR_CgaCtaId ;  /* 0x00000000000579c3 */ /* 0x000e220000008800 */
[----:B------:R-:W-:Y:S02]  /*0b00*/  UMOV UR4, 0x400 ;  /* 0x0000040000047882 */ /* 0x000fe40000000000 */
[----:B0-----:R-:W-:-:S09]  /*0b10*/  ULEA UR4, UR5, UR4, 0x18 ;  /* 0x0000000405047291 */ /* 0x001fd2000f8ec0ff */
[----:B-1----:R-:W0:Y:S04]  /*0b20*/  LDS R3, [UR4+0xc] ;  /* 0x00000c04ff037984 */ /* 0x002e280008000800 */
        /* <DEDUP_REMOVED lines=10> */
.L_x_101:
[----:B------:R-:W0:Y:S01]  /*0bd0*/  S2R R8, SR_LANEID ;  /* 0x0000000000087919 */ /* 0x000e220000000000 */
[C---:B------:R-:W-:Y:S02]  /*0be0*/  LOP3.LUT R2, R5.reuse, 0x3e0, RZ, 0xc0, !PT ;  /* 0x000003e005027812 */ /* 0x040fe400078ec0ff */
[----:B------:R-:W-:Y:S02]  /*0bf0*/  ISETP.NE.AND P5, PT, R5, RZ, PT ;  /* 0x000000ff0500720c */ /* 0x000fe40003fa5270 */
[----:B------:R-:W-:Y:S02]  /*0c00*/  IADD3 R3, PT, PT, R2, 0x20, RZ ;  /* 0x0000002002037810 */ /* 0x000fe40007ffe0ff */
[----:B------:R-:W-:Y:S02]  /*0c10*/  LOP3.LUT R7, RZ, R2, RZ, 0x33, !PT ;  /* 0x00000002ff077212 */ /* 0x000fe400078e33ff */
[-C--:B------:R-:W-:Y:S02]  /*0c20*/  ISETP.GT.U32.AND P0, PT, R3, R0.reuse, PT ;  /* 0x000000000300720c */ /* 0x080fe40003f04070 */
[----:B------:R-:W-:-:S04]  /*0c30*/  IADD3 R7, PT, PT, R7, R0, RZ ;  /* 0x0000000007077210 */ /* 0x000fc80007ffe0ff */
[----:B------:R-:W-:-:S05]  /*0c40*/  SEL R7, R7, 0x1f, P0 ;  /* 0x0000001f07077807 */ /* 0x000fca0000000000 */
[----:B------:R-:W1:Y:S01]  /*0c50*/  SHFL.DOWN PT, R2, R9, 0x1, R7 ;  /* 0x0820000009027989 */ /* 0x000e6200000e0007 */
[C---:B0-----:R-:W-:Y:S01]  /*0c60*/  ISETP.GE.AND P0, PT, R8.reuse, R7, PT ;  /* 0x000000070800720c */ /* 0x041fe20003f06270 */
[C---:B------:R-:W-:Y:S01]  /*0c70*/  VIADD R6, R8.reuse, 0x2 ;  /* 0x0000000208067836 */ /* 0x040fe20000000000 */
[----:B------:R-:W-:-:S11]  /*0c80*/  ISETP.NE.AND P1, PT, R8, RZ, PT ;  /* 0x000000ff0800720c */ /* 0x000fd60003f25270 */
[----:B-1----:R-:W-:Y:S01]  /*0c90*/  @!P0 FADD R9, R2, R9 ;  /* 0x0000000902098221 */ /* 0x002fe20000000000 */
[----:B------:R-:W-:Y:S01]  /*0ca0*/  ISETP.GT.AND P0, PT, R6, R7, PT ;  /* 0x000000070600720c */ /* 0x000fe20003f04270 */
[----:B------:R-:W0:Y:S01]  /*0cb0*/  @!P1 S2R R11, SR_CgaCtaId ;  /* 0x00000000000b9919 */ /* 0x000e220000008800 */
[----:B------:R-:W-:Y:S02]  /*0cc0*/  IADD3 R6, PT, PT, R8, 0x4, RZ ;  /* 0x0000000408067810 */ /* 0x000fe40007ffe0ff */
[----:B------:R-:W-:Y:S01]  /*0cd0*/  @!P1 SHF.R.U32.HI R3, RZ, 0x3, R5 ;  /* 0x00000003ff039819 */ /* 0x000fe20000011605 */
[----:B------:R-:W1:Y:S03]  /*0ce0*/  SHFL.DOWN PT, R2, R9, 0x2, R7 ;  /* 0x0840000009027989 */ /* 0x000e6600000e0007 */
[----:B------:R-:W-:-:S05]  /*0cf0*/  @!P1 LOP3.LUT R3, R3, 0x7c, RZ, 0xc0, !PT ;  /* 0x0000007c03039812 */ /* 0x000fca00078ec0ff */
[----:B-1----:R-:W-:Y:S01]  /*0d00*/  @!P0 FADD R9, R9, R2 ;  /* 0x0000000209098221 */ /* 0x002fe20000000000 */
[-C--:B------:R-:W-:Y:S02]  /*0d10*/  ISETP.GT.AND P0, PT, R6, R7.reuse, PT ;  /* 0x000000070600720c */ /* 0x080fe40003f04270 */
[----:B------:R-:W-:Y:S02]  /*0d20*/  IADD3 R6, PT, PT, R8, 0x8, RZ ;  /* 0x0000000808067810 */ /* 0x000fe40007ffe0ff */
[----:B------:R-:W1:Y:S09]  /*0d30*/  SHFL.DOWN PT, R2, R9, 0x4, R7 ;  /* 0x0880000009027989 */ /* 0x000e7200000e0007 */
[----:B-1----:R-:W-:Y:S01]  /*0d40*/  @!P0 FADD R9, R9, R2 ;  /* 0x0000000209098221 */ /* 0x002fe20000000000 */
[----:B------:R-:W-:Y:S01]  /*0d50*/  ISETP.GT.AND P0, PT, R6, R7, PT ;  /* 0x000000070600720c */ /* 0x000fe20003f04270 */
[----:B------:R-:W-:-:S03]  /*0d60*/  VIADD R6, R8, 0x10 ;  /* 0x0000001008067836 */ /* 0x000fc60000000000 */
[----:B------:R-:W1:Y:S09]  /*0d70*/  SHFL.DOWN PT, R2, R9, 0x8, R7 ;  /* 0x0900000009027989 */ /* 0x000e7200000e0007 */
[----:B-1----:R-:W-:Y:S01]  /*0d80*/  @!P0 FADD R9, R9, R2 ;  /* 0x0000000209098221 */ /* 0x002fe20000000000 */
[----:B------:R-:W-:-:S02]  /*0d90*/  ISETP.GT.AND P0, PT, R6, R7, PT ;  /* 0x000000070600720c */ /* 0x000fc40003f04270 */
[----:B------:R-:W-:Y:S02]  /*0da0*/  @!P1 MOV R6, 0x400 ;  /* 0x0000040000069802 */ /* 0x000fe40000000f00 */
[----:B------:R-:W1:Y:S02]  /*0db0*/  SHFL.DOWN PT, R2, R9, 0x10, R7 ;  /* 0x0a00000009027989 */ /* 0x000e6400000e0007 */
[----:B0-----:R-:W-:-:S04]  /*0dc0*/  @!P1 LEA R6, R11, R6, 0x18 ;  /* 0x000000060b069211 */ /* 0x001fc800078ec0ff */
[----:B------:R-:W-:-:S03]  /*0dd0*/  @!P1 IADD3 R3, PT, PT, R3, R6, RZ ;  /* 0x0000000603039210 */ /* 0x000fc60007ffe0ff */
[----:B-1----:R-:W-:-:S05]  /*0de0*/  @!P0 FADD R9, R9, R2 ;  /* 0x0000000209098221 */ /* 0x002fca0000000000 */
[----:B------:R-:W-:-:S05]  /*0df0*/  MOV R8, R9 ;  /* 0x0000000900087202 */ /* 0x000fca0000000f00 */
[----:B------:R0:W-:Y:S01]  /*0e00*/  @!P1 STS [R3+0x8], R8 ;  /* 0x0000080803009388 */ /* 0x0001e20000000800 */
[----:B------:R-:W-:Y:S06]  /*0e10*/  BAR.SYNC.DEFER_BLOCKING 0x0 ;  /* 0x0000000000007b1d */ /* 0x000fec0000010000 */
[----:B------:R-:W-:Y:S05]  /*0e20*/  @P5 BRA `(.L_x_102) ;  /* 0x0000001000c45947 */ /* 0x000fea0003800000 */
[----:B------:R-:W1:Y:S01]  /*0e30*/  S2UR UR5, SR_CgaCtaId ;  /* 0x00000000000579c3 */ /* 0x000e620000008800 */
[----:B------:R-:W-:Y:S01]  /*0e40*/  UMOV UR4, 0x400 ;  /* 0x0000040000047882 */ /* 0x000fe20000000000 */
[C---:B------:R-:W-:Y:S02]  /*0e50*/  ISETP.GT.U32.AND P3, PT, R0.reuse, 0x20, PT ;  /* 0x000000200000780c */ /* 0x040fe40003f64070 */
[----:B------:R-:W-:Y:S02]  /*0e60*/  ISETP.GT.U32.AND P1, PT, R0, 0x40, PT ;  /* 0x000000400000780c */ /* 0x000fe40003f24070 */
[----:B------:R-:W-:Y:S02]  /*0e70*/  ISETP.GT.U32.AND.EX P3, PT, R4, RZ, PT, P3 ;  /* 0x000000ff0400720c */ /* 0x000fe40003f64130 */
[----:B------:R-:W-:Y:S02]  /*0e80*/  ISETP.GT.U32.AND P0, PT, R0, 0x60, PT ;  /* 0x000000600000780c */ /* 0x000fe40003f04070 */
[----:B------:R-:W-:-:S02]  /*0e90*/  ISETP.GT.U32.AND.EX P1, PT, R4, RZ, PT, P1 ;  /* 0x000000ff0400720c */ /* 0x000fc40003f24110 */
[----:B------:R-:W-:Y:S02]  /*0ea0*/  ISETP.GT.U32.AND P2, PT, R0, 0x80, PT ;  /* 0x000000800000780c */ /* 0x000fe40003f44070 */
[----:B------:R-:W-:Y:S02]  /*0eb0*/  ISETP.GT.U32.AND.EX P0, PT, R4, RZ, PT, P0 ;  /* 0x000000ff0400720c */ /* 0x000fe40003f04100 */
[----:B------:R-:W-:Y:S02]  /*0ec0*/  ISETP.GT.U32.AND P4, PT, R0, 0xa0, PT ;  /* 0x000000a00000780c */ /* 0x000fe40003f84070 */
[C---:B------:R-:W-:Y:S02]  /*0ed0*/  ISETP.GT.U32.AND.EX P2, PT, R4.reuse, RZ, PT, P2 ;  /* 0x000000ff0400720c */ /* 0x040fe40003f44120 */
[----:B------:R-:W-:Y:S01]  /*0ee0*/  ISETP.GT.U32.AND.EX P4, PT, R4, RZ, PT, P4 ;  /* 0x000000ff0400720c */ /* 0x000fe20003f84140 */
[----:B-1----:R-:W-:-:S09]  /*0ef0*/  ULEA UR4, UR5, UR4, 0x18 ;  /* 0x0000000405047291 */ /* 0x002fd2000f8ec0ff */
[----:B0-----:R-:W0:Y:S04]  /*0f00*/  LDS R3, [UR4+0xc] ;  /* 0x00000c04ff037984 */ /* 0x001e280008000800 */
[----:B------:R-:W1:Y:S04]  /*0f10*/  LDS.128 R12, [UR4+0x10] ;  /* 0x00001004ff0c7984 */ /* 0x000e680008000c00 */
[----:B------:R-:W2:Y:S01]  /*0f20*/  LDS.64 R6, [UR4+0x20] ;  /* 0x00002004ff067984 */ /* 0x000ea20008000a00 */
[----:B0-----:R-:W-:Y:S01]  /*0f30*/  @P3 FADD R8, R8, R3 ;  /* 0x0000000308083221 */ /* 0x001fe20000000000 */
[----:B------:R-:W-:-:S03]  /*0f40*/  ISETP.GT.U32.AND P3, PT, R0, 0xc0, PT ;  /* 0x000000c00000780c */ /* 0x000fc60003f64070 */
[----:B-1----:R-:W-:Y:S01]  /*0f50*/  @P1 FADD R8, R8, R12 ;  /* 0x0000000c08081221 */ /* 0x002fe20000000000 */
[----:B------:R-:W-:Y:S02]  /*0f60*/  ISETP.GT.U32.AND P1, PT, R0, 0xe0, PT ;  /* 0x000000e00000780c */ /* 0x000fe40003f24070 */
[----:B------:R-:W-:Y:S01]  /*0f70*/  ISETP.GT.U32.AND.EX P3, PT, R4, RZ, PT, P3 ;  /* 0x000000ff0400720c */ /* 0x000fe20003f64130 */
[----:B------:R-:W-:Y:S01]  /*0f80*/  @P0 FADD R8, R8, R13 ;  /* 0x0000000d08080221 */ /* 0x000fe20000000000 */
[----:B------:R-:W-:-:S03]  /*0f90*/  ISETP.GT.U32.AND.EX P1, PT, R4, RZ, PT, P1 ;  /* 0x000000ff0400720c */ /* 0x000fc60003f24110 */
[----:B------:R-:W-:-:S04]  /*0fa0*/  @P2 FADD R8, R8, R14 ;  /* 0x0000000e08082221 */ /* 0x000fc80000000000 */
[----:B------:R-:W-:-:S04]  /*0fb0*/  @P4 FADD R8, R8, R15 ;  /* 0x0000000f08084221 */ /* 0x000fc80000000000 */
[----:B--2---:R-:W-:-:S04]  /*0fc0*/  @P3 FADD R8, R8, R6 ;  /* 0x0000000608083221 */ /* 0x004fc80000000000 */
[----:B------:R-:W-:Y:S01]  /*0fd0*/  @P1 FADD R8, R8, R7 ;  /* 0x0000000708081221 */ /* 0x000fe20000000000 */
[----:B------:R-:W-:Y:S06]  /*0fe0*/  BRA `(.L_x_102) ;  /* 0x0000001000547947 */ /* 0x000fec0003800000 */
.L_x_88:
[----:B------:R-:W0:Y:S01]  /*0ff0*/  S2R R5, SR_TID.X ;  /* 0x0000000000057919 */ /* 0x000e220000002100 */
[----:B------:R-:W0:Y:S02]  /*1000*/  LDC.64 R2, c[0x0][0x380] ;  /* 0x0000e000ff027b82 */ /* 0x000e240000000a00 */
[----:B0-----:R-:W-:-:S05]  /*1010*/  IMAD.WIDE.U32 R2, R5, 0x4, R2 ;  /* 0x0000000405027825 */ /* 0x001fca00078e0002 */
        /* <DEDUP_REMOVED lines=15> */
[----:B------:R-:W5:Y:S01]  /*1110*/  LDG.E R7, desc[UR6][R2.64+0x3800] ;  /* 0x0038000602077981 */ /* 0x000f62000c1e1900 */
[----:B--2---:R-:W-:Y:S01]  /*1120*/  FMUL R14, R14, R14 ;  /* 0x0000000e0e0e7220 */ /* 0x004fe20000400000 */
[----:B---3--:R-:W-:-:S03]  /*1130*/  FMUL R16, R16, R16 ;  /* 0x0000001010107220 */ /* 0x008fc60000400000 */
[----:B----4-:R-:W-:Y:S01]  /*1140*/  FFMA R13, R13, R13, R14 ;  /* 0x0000000d0d0d7223 */ /* 0x010fe2000000000e */
[----:B-----5:R-:W-:Y:S01]  /*1150*/  FMUL R14, R21, R21 ;  /* 0x00000015150e7220 */ /* 0x020fe20000400000 */
[----:B------:R-:W-:-:S03]  /*1160*/  FFMA R16, R15, R15, R16 ;  /* 0x0000000f0f107223 */ /* 0x000fc60000000010 */
[----:B------:R-:W-:Y:S01]  /*1170*/  FFMA R14, R11, R11, R14 ;  /* 0x0000000b0b0e7223 */ /* 0x000fe2000000000e */
[----:B------:R-:W-:Y:S01]  /*1180*/  IADD3 R11, P1, PT, R0, -0x1000, RZ ;  /* 0xfffff000000b7810 */ /* 0x000fe20007f3e0ff */
[----:B------:R-:W-:Y:S01]  /*1190*/  FADD R16, R13, R16 ;  /* 0x000000100d107221 */ /* 0x000fe20000000000 */
[----:B------:R-:W-:Y:S02]  /*11a0*/  FMUL R13, R12, R12 ;  /* 0x0000000c0c0d7220 */ /* 0x000fe40000400000 */
[----:B------:R-:W-:Y:S02]  /*11b0*/  ISETP.GE.U32.AND P0, PT, R11, 0x1000, PT ;  /* 0x000010000b00780c */ /* 0x000fe40003f06070 */
[----:B------:R-:W-:Y:S01]  /*11c0*/  IADD3.X R12, PT, PT, R4, -0x1, RZ, P1, !PT ;  /* 0xffffffff040c7810 */ /* 0x000fe20000ffe4ff */
[----:B------:R-:W-:-:S03]  /*11d0*/  FMUL R15, R10, R10 ;  /* 0x0000000a0a0f7220 */ /* 0x000fc60000400000 */
[----:B------:R-:W-:Y:S01]  /*11e0*/  ISETP.GE.U32.AND.EX P0, PT, R12, RZ, PT, P0 ;  /* 0x000000ff0c00720c */ /* 0x000fe20003f06100 */
[----:B------:R-:W-:Y:S01]  /*11f0*/  FMUL R18, R18, R18 ;  /* 0x0000001212127220 */ /* 0x000fe20000400000 */
[----:B------:R-:W-:Y:S01]  /*1200*/  FMUL R20, R20, R20 ;  /* 0x0000001414147220 */ /* 0x000fe20000400000 */
[----:B------:R-:W-:Y:S02]  /*1210*/  FMUL R10, R9, R9 ;  /* 0x00000009090a7220 */ /* 0x000fe40000400000 */
[----:B------:R-:W-:Y:S01]  /*1220*/  FFMA R18, R17, R17, R18 ;  /* 0x0000001111127223 */ /* 0x000fe20000000012 */
[----:B------:R-:W-:Y:S01]  /*1230*/  FFMA R19, R19, R19, R20 ;  /* 0x0000001313137223 */ /* 0x000fe20000000014 */
[----:B------:R-:W-:Y:S01]  /*1240*/  FFMA R13, R8, R8, R13 ;  /* 0x00000008080d7223 */ /* 0x000fe2000000000d */
[----:B------:R-:W-:Y:S01]  /*1250*/  FFMA R15, R6, R6, R15 ;  /* 0x00000006060f7223 */ /* 0x000fe2000000000f */
[----:B------:R-:W-:Y:S01]  /*1260*/  FFMA R10, R7, R7, R10 ;  /* 0x00000007070a7223 */ /* 0x000fe2000000000a */
[----:B------:R-:W-:Y:S01]  /*1270*/  FADD R19, R18, R19 ;  /* 0x0000001312137221 */ /* 0x000fe20000000000 */
[----:B------:R-:W-:-:S02]  /*1280*/  FADD R13, R14, R13 ;  /* 0x0000000d0e0d7221 */ /* 0x000fc40000000000 */
[----:B------:R-:W-:Y:S01]  /*1290*/  FADD R10, R15, R10 ;  /* 0x0000000a0f0a7221 */ /* 0x000fe20000000000 */
[----:B------:R-:W-:Y:S01]  /*12a0*/  FADD R16, R16, R19 ;  /* 0x0000001310107221 */ /* 0x000fe20000000000 */
[----:B------:R-:W-:Y:S02]  /*12b0*/  HFMA2 R15, -RZ, RZ, 0, 0 ;  /* 0x00000000ff0f7431 */ /* 0x000fe400000001ff */
[----:B------:R-:W-:Y:S01]  /*12c0*/  FADD R7, R13, R10 ;  /* 0x0000000a0d077221 */ /* 0x000fe20000000000 */
[----:B------:R-:W-:-:S03]  /*12d0*/  IMAD.MOV.U32 R13, RZ, RZ, 0x1000 ;  /* 0x00001000ff0d7424 */ /* 0x000fc600078e00ff */
[----:B------:R-:W-:Y:S01]  /*12e0*/  FADD R10, R16, R7 ;  /* 0x00000007100a7221 */ /* 0x000fe20000000000 */
[----:B------:R-:W-:Y:S06]  /*12f0*/  @!P0 BRA `(.L_x_103) ;  /* 0x0000000000e08947 */ /* 0x000fec0003800000 */
[----:B------:R-:W0:Y:S01]  /*1300*/  LDC.64 R6, c[0x0][0x390] ;  /* 0x0000e400ff067b82 */ /* 0x000e220000000a00 */
[----:B------:R-:W-:Y:S02]  /*1310*/  MOV R13, 0x1000 ;  /* 0x00001000000d7802 */ /* 0x000fe40000000f00 */
[----:B------:R-:W-:-:S07]  /*1320*/  MOV R15, RZ ;  /* 0x000000ff000f7202 */ /* 0x000fce0000000f00 */
.L_x_105:
[----:B------:R-:W-:-:S04]  /*1330*/  LEA R8, P0, R13, R2, 0x2 ;  /* 0x000000020d087211 */ /* 0x000fc800078010ff */
[----:B------:R-:W-:-:S05]  /*1340*/  LEA.HI.X R9, R13, R3, R15, 0x2, P0 ;  /* 0x000000030d097211 */ /* 0x000fca00000f140f */
        /* <DEDUP_REMOVED lines=15> */
[----:B------:R2:W5:Y:S02]  /*1440*/  LDG.E R18, desc[UR6][R8.64+0x3c00] ;  /* 0x003c000608127981 */ /* 0x000564000c1e1900 */
[----:B--2---:R-:W-:Y:S01]  /*1450*/  FMUL R9, R0, R0 ;  /* 0x0000000000097220 */ /* 0x004fe20000400000 */
[----:B0-----:R-:W-:-:S02]  /*1460*/  IMAD.MOV.U32 R0, RZ, RZ, R6 ;  /* 0x000000ffff007224 */ /* 0x001fc400078e0006 */
[----:B---3--:R-:W-:Y:S01]  /*1470*/  FMUL R19, R19, R19 ;  /* 0x0000001313137220 */ /* 0x008fe20000400000 */
[----:B----4-:R-:W-:Y:S01]  /*1480*/  FMUL R28, R28, R28 ;  /* 0x0000001c1c1c7220 */ /* 0x010fe20000400000 */
[----:B-----5:R-:W-:Y:S01]  /*1490*/  FFMA R9, R14, R14, R9 ;  /* 0x0000000e0e097223 */ /* 0x020fe20000000009 */
[----:B------:R-:W-:Y:S01]  /*14a0*/  IADD3 R14, P1, PT, -R13, R0, RZ ;  /* 0x000000000d0e7210 */ /* 0x000fe20007f3e1ff */
[----:B------:R-:W-:Y:S01]  /*14b0*/  FFMA R8, R4, R4, R19 ;  /* 0x0000000404087223 */ /* 0x000fe20000000013 */
[----:B------:R-:W-:Y:S02]  /*14c0*/  MOV R4, R7 ;  /* 0x0000000700047202 */ /* 0x000fe40000000f00 */
[----:B------:R-:W-:Y:S01]  /*14d0*/  ISETP.GE.U32.AND P0, PT, R14, 0x1000, PT ;  /* 0x000010000e00780c */ /* 0x000fe20003f06070 */
[----:B------:R-:W-:Y:S01]  /*14e0*/  FFMA R28, R23, R23, R28 ;  /* 0x00000017171c7223 */ /* 0x000fe2000000001c */
[----:B------:R-:W-:Y:S01]  /*14f0*/  IADD3.X R14, PT, PT, ~R15, R4, RZ, P1, !PT ;  /* 0x000000040f0e7210 */ /* 0x000fe20000ffe5ff */
[----:B------:R-:W-:Y:S01]  /*1500*/  FMUL R27, R27, R27 ;  /* 0x0000001b1b1b7220 */ /* 0x000fe20000400000 */
[----:B------:R-:W-:Y:S01]  /*1510*/  FMUL R29, R26, R26 ;  /* 0x0000001a1a1d7220 */ /* 0x000fe20000400000 */
[----:B------:R-:W-:Y:S01]  /*1520*/  FMUL R23, R21, R21 ;  /* 0x0000001515177220 */ /* 0x000fe20000400000 */
[----:B------:R-:W-:Y:S01]  /*1530*/  FMUL R17, R17, R17 ;  /* 0x0000001111117220 */ /* 0x000fe20000400000 */
[----:B------:R-:W-:Y:S01]  /*1540*/  ISETP.GE.U32.AND.EX P0, PT, R14, RZ, PT, P0 ;  /* 0x000000ff0e00720c */ /* 0x000fe20003f06100 */
        /* <DEDUP_REMOVED lines=11> */
[----:B------:R-:W-:-:S04]  /*1600*/  FADD R9, R10, R9 ;  /* 0x000000090a097221 */ /* 0x000fc80000000000 */
[----:B------:R-:W-:Y:S01]  /*1610*/  FFMA R10, R18, R18, R9 ;  /* 0x00000012120a7223 */ /* 0x000fe20000000009 */
[----:B------:R-:W-:Y:S06]  /*1620*/  @!P0 BRA `(.L_x_104) ;  /* 0x00000008001c8947 */ /* 0x000fec0003800000 */
[----:B------:R-:W-:-:S04]  /*1630*/  IADD3 R13, P0, PT, R13, 0x1000, RZ ;  /* 0x000010000d0d7810 */ /* 0x000fc80007f1e0ff */
[----:B------:R-:W-:Y:S02]  /*1640*/  IADD3.X R15, PT, PT, RZ, R15, RZ, P0, !PT ;  /* 0x0000000fff0f7210 */ /* 0x000fe400007fe4ff */
[----:B------:R-:W-:-:S04]  /*1650*/  ISETP.GT.U32.AND P0, PT, R13, R11, PT ;  /* 0x0000000b0d00720c */ /* 0x000fc80003f04070 */
[----:B------:R-:W-:-:S13]  /*1660*/  ISETP.GT.U32.AND.EX P0, PT, R15, R12, PT, P0 ;  /* 0x0000000c0f00720c */ /* 0x000fda0003f04100 */
[----:B------:R-:W-:Y:S05]  /*1670*/  @!P0 BRA `(.L_x_105) ;  /* 0xfffffffc002c8947 */ /* 0x000fea000383ffff */
.L_x_103:
[----:B------:R-:W-:Y:S01]  /*1680*/  IMAD.IADD R2, R0, 0x1, -R13 ;  /* 0x0000000100027824 */ /* 0x000fe200078e0a0d */
[----:B------:R-:W-:Y:S01]  /*1690*/  ISETP.GE.U32.AND P1, PT, R13, R0, PT ;  /* 0x000000000d00720c */ /* 0x000fe20003f26070 */
[----:B------:R-:W-:Y:S03]  /*16a0*/  BSSY.RECONVERGENT B1, `(.L_x_104) ;  /* 0x000007f000017945 */ /* 0x000fe60003800200 */
[----:B------:R-:W-:-:S04]  /*16b0*/  ISETP.GE.AND P0, PT, R5, R2, PT ;  /* 0x000000020500720c */ /* 0x000fc80003f06270 */
[----:B------:R-:W-:-:S13]  /*16c0*/  ISETP.GE.U32.OR.EX P0, PT, R15, R4, P0, P1 ;  /* 0x000000040f00720c */ /* 0x000fda0000706510 */
[----:B------:R-:W-:Y:S05]  /*16d0*/  @P0 BRA `(.L_x_106) ;  /* 0x0000000400ec0947 */ /* 0x000fea0003800000 */
[-C--:B------:R-:W-:Y:S01]  /*16e0*/  LOP3.LUT R2, RZ, R5.reuse, RZ, 0x33, !PT ;  /* 0x00000005ff027212 */ /* 0x080fe200078e33ff */
[----:B------:R-:W-:Y:S03]  /*16f0*/  BSSY.RECONVERGENT B2, `(.L_x_107) ;  /* 0x0000038000027945 */ /* 0x000fe60003800200 */
[----:B------:R-:W-:Y:S02]  /*1700*/  IADD3 R2, PT, PT, -R13, R0, R2 ;  /* 0x000000000d027210 */ /* 0x000fe40007ffe102 */
[----:B------:R-:W-:Y:S02]  /*1710*/  MOV R0, R5 ;  /* 0x0000000500007202 */ /* 0x000fe40000000f00 */
[C---:B------:R-:W-:Y:S02]  /*1720*/  ISETP.GE.U32.AND P1, PT, R2.reuse, 0xf00, PT ;  /* 0x00000f000200780c */ /* 0x040fe40003f26070 */
[----:B------:R-:W-:-:S04]  /*1730*/  LEA.HI R4, R2, 0x1, RZ, 0x18 ;  /* 0x0000000102047811 */ /* 0x000fc800078fc0ff */
[----:B------:R-:W-:-:S04]  /*1740*/  LOP3.LUT R22, R4, 0xf, RZ, 0xc0, !PT ;  /* 0x0000000f04167812 */ /* 0x000fc800078ec0ff */
[----:B------:R-:W-:-:S03]  /*1750*/  ISETP.NE.AND P0, PT, R22, RZ, PT ;  /* 0x000000ff1600720c */ /* 0x000fc60003f05270 */
[----:B------:R-:W-:Y:S10]  /*1760*/  @!P1 BRA `(.L_x_108) ;  /* 0x0000000000c09947 */ /* 0x000ff40003800000 */
[----:B------:R-:W0:Y:S01]  /*1770*/  LDCU.64 UR4, c[0x0][0x380] ;  /* 0x00007000ff0477ac */ /* 0x000e220008000a00 */
[----:B------:R-:W-:Y:S02]  /*1780*/  IADD3 R3, P1, PT, R5, R13, RZ ;  /* 0x0000000d05037210 */ /* 0x000fe40007f3e0ff */
[----:B------:R-:W-:Y:S02]  /*1790*/  LOP3.LUT R7, R4, 0x1fffff0, RZ, 0xc0, !PT ;  /* 0x01fffff004077812 */ /* 0x000fe400078ec0ff */
[----:B------:R-:W-:-:S03]  /*17a0*/  IADD3.X R0, PT, PT, RZ, R15, RZ, P1, !PT ;  /* 0x0000000fff007210 */ /* 0x000fc60000ffe4ff */
[----:B------:R-:W-:Y:S01]  /*17b0*/  IMAD.MOV R7, RZ, RZ, -R7 ;  /* 0x000000ffff077224 */ /* 0x000fe200078e0a07 */
[----:B0-----:R-:W-:-:S04]  /*17c0*/  LEA R2, P2, R3, UR4, 0x2 ;  /* 0x0000000403027c11 */ /* 0x001fc8000f8410ff */
[----:B------:R-:W-:Y:S02]  /*17d0*/  IADD3 R2, P1, PT, R2, 0x2000, RZ ;  /* 0x0000200002027810 */ /* 0x000fe40007f3e0ff */
[----:B------:R-:W-:Y:S02]  /*17e0*/  LEA.HI.X R3, R3, UR5, R0, 0x2, P2 ;  /* 0x0000000503037c11 */ /* 0x000fe400090f1400 */
[----:B------:R-:W-:Y:S02]  /*17f0*/  MOV R0, R5 ;  /* 0x0000000500007202 */ /* 0x000fe40000000f00 */
[----:B------:R-:W-:-:S07]  /*1800*/  IADD3.X R3, PT, PT, RZ, R3, RZ, P1, !PT ;  /* 0x00000003ff037210 */ /* 0x000fce0000ffe4ff */
.L_x_109:
        /* <DEDUP_REMOVED lines=16> */
[----:B------:R-:W-:Y:S01]  /*1910*/  IADD3 R7, PT, PT, R7, 0x10, RZ ;  /* 0x0000001007077810 */ /* 0x000fe20007ffe0ff */
[----:B------:R-:W-:-:S03]  /*1920*/  VIADD R0, R0, 0x1000 ;  /* 0x0000100000007836 */ /* 0x000fc60000000000 */
        /* <DEDUP_REMOVED lines=20> */
.L_x_108:
[----:B------:R-:W-:Y:S05]  /*1a70*/  BSYNC.RECONVERGENT B2 ;  /* 0x0000000000027941 */ /* 0x000fea0003800200 */
.L_x_107:
[----:B------:R-:W-:Y:S05]  /*1a80*/  @!P0 BRA `(.L_x_106) ;  /* 0x0000000400008947 */ /* 0x000fea0003800000 */
[----:B------:R-:W-:Y:S01]  /*1a90*/  ISETP.GE.U32.AND P0, PT, R22, 0x8, PT ;  /* 0x000000081600780c */ /* 0x000fe20003f06070 */
[----:B------:R-:W-:Y:S01]  /*1aa0*/  BSSY.RECONVERGENT B2, `(.L_x_110) ;  /* 0x000001a000027945 */ /* 0x000fe20003800200 */
[----:B------:R-:W-:-:S04]  /*1ab0*/  LOP3.LUT R9, R4, 0x7, RZ, 0xc0, !PT ;  /* 0x0000000704097812 */ /* 0x000fc800078ec0ff */
[----:B------:R-:W-:-:S07]  /*1ac0*/  ISETP.NE.AND P1, PT, R9, RZ, PT ;  /* 0x000000ff0900720c */ /* 0x000fce0003f25270 */
[----:B------:R-:W-:Y:S06]  /*1ad0*/  @!P0 BRA `(.L_x_111) ;  /* 0x0000000000588947 */ /* 0x000fec0003800000 */
[----:B------:R-:W0:Y:S01]  /*1ae0*/  LDCU.64 UR4, c[0x0][0x380] ;  /* 0x00007000ff0477ac */ /* 0x000e220008000a00 */
[----:B------:R-:W-:-:S04]  /*1af0*/  IADD3 R3, P0, PT, R0, R13, RZ ;  /* 0x0000000d00037210 */ /* 0x000fc80007f1e0ff */
[----:B------:R-:W-:Y:S02]  /*1b00*/  IADD3.X R6, PT, PT, RZ, R15, RZ, P0, !PT ;  /* 0x0000000fff067210 */ /* 0x000fe400007fe4ff */
        /* <DEDUP_REMOVED lines=10> */
[----:B------:R-:W-:Y:S01]  /*1bb0*/  IADD3 R0, PT, PT, R0, 0x800, RZ ;  /* 0x0000080000007810 */ /* 0x000fe20007ffe0ff */
        /* <DEDUP_REMOVED lines=8> */
.L_x_111:
[----:B------:R-:W-:Y:S05]  /*1c40*/  BSYNC.RECONVERGENT B2 ;  /* 0x0000000000027941 */ /* 0x000fea0003800200 */
.L_x_110:
        /* <DEDUP_REMOVED lines=14> */
[----:B------:R-:W5:Y:S01]  /*1d30*/  LDG.E R12, desc[UR6][R2.64+0xc00] ;  /* 0x000c0006020c7981 */ /* 0x000f62000c1e1900 */
[----:B------:R-:W-:-:S02]  /*1d40*/  VIADD R0, R0, 0x400 ;  /* 0x0000040000007836 */ /* 0x000fc40000000000 */
[----:B--2---:R-:W-:-:S04]  /*1d50*/  FFMA R7, R7, R7, R10 ;  /* 0x0000000707077223 */ /* 0x004fc8000000000a */
[----:B---3--:R-:W-:-:S04]  /*1d60*/  FFMA R7, R4, R4, R7 ;  /* 0x0000000404077223 */ /* 0x008fc80000000007 */
[----:B----4-:R-:W-:-:S04]  /*1d70*/  FFMA R7, R8, R8, R7 ;  /* 0x0000000808077223 */ /* 0x010fc80000000007 */
[----:B-----5:R-:W-:-:S07]  /*1d80*/  FFMA R10, R12, R12, R7 ;  /* 0x0000000c0c0a7223 */ /* 0x020fce0000000007 */
.L_x_113:
[----:B------:R-:W-:Y:S05]  /*1d90*/  BSYNC.RECONVERGENT B2 ;  /* 0x0000000000027941 */ /* 0x000fea0003800200 */
.L_x_112:
[----:B------:R-:W-:Y:S05]  /*1da0*/  @!P1 BRA `(.L_x_106) ;  /* 0x0000000000389947 */ /* 0x000fea0003800000 */
[----:B------:R-:W0:Y:S01]  /*1db0*/  LDCU.64 UR4, c[0x0][0x380] ;  /* 0x00007000ff0477ac */ /* 0x000e220008000a00 */
[----:B------:R-:W-:Y:S02]  /*1dc0*/  IADD3 R7, P0, PT, R0, R13, RZ ;  /* 0x0000000d00077210 */ /* 0x000fe40007f1e0ff */
[----:B------:R-:W-:Y:S02]  /*1dd0*/  IADD3 R0, PT, PT, -R6, RZ, RZ ;  /* 0x000000ff06007210 */ /* 0x000fe40007ffe1ff */
[----:B------:R-:W-:Y:S02]  /*1de0*/  IADD3.X R4, PT, PT, RZ, R15, RZ, P0, !PT ;  /* 0x0000000fff047210 */ /* 0x000fe400007fe4ff */
[----:B0-----:R-:W-:-:S04]  /*1df0*/  LEA R2, P1, R7, UR4, 0x2 ;  /* 0x0000000407027c11 */ /* 0x001fc8000f8210ff */
[----:B------:R-:W-:-:S09]  /*1e00*/  LEA.HI.X R7, R7, UR5, R4, 0x2, P1 ;  /* 0x0000000507077c11 */ /* 0x000fd200088f1404 */
.L_x_114:
[----:B------:R-:W-:-:S06]  /*1e10*/  MOV R3, R7 ;  /* 0x0000000700037202 */ /* 0x000fcc0000000f00 */
[----:B------:R0:W2:Y:S01]  /*1e20*/  LDG.E R3, desc[UR6][R2.64] ;  /* 0x0000000602037981 */ /* 0x0000a2000c1e1900 */
[----:B------:R-:W-:-:S05]  /*1e30*/  VIADD R0, R0, 0x1 ;  /* 0x0000000100007836 */ /* 0x000fca0000000000 */
[----:B------:R-:W-:Y:S02]  /*1e40*/  ISETP.NE.AND P0, PT, R0, RZ, PT ;  /* 0x000000ff0000720c */ /* 0x000fe40003f05270 */
[----:B0-----:R-:W-:-:S04]  /*1e50*/  IADD3 R2, P1, PT, R2, 0x400, RZ ;  /* 0x0000040002027810 */ /* 0x001fc80007f3e0ff */
[----:B------:R-:W-:Y:S01]  /*1e60*/  IADD3.X R7, PT, PT, RZ, R7, RZ, P1, !PT ;  /* 0x00000007ff077210 */ /* 0x000fe20000ffe4ff */
[----:B--2---:R-:W-:-:S06]  /*1e70*/  FFMA R10, R3, R3, R10 ;  /* 0x00000003030a7223 */ /* 0x004fcc000000000a */
[----:B------:R-:W-:Y:S05]  /*1e80*/  @P0 BRA `(.L_x_114) ;  /* 0xfffffffc00e00947 */ /* 0x000fea000383ffff */
.L_x_106:
[----:B------:R-:W-:Y:S05]  /*1e90*/  BSYNC.RECONVERGENT B1 ;  /* 0x0000000000017941 */ /* 0x000fea0003800200 */
.L_x_104:
[----:B------:R-:W0:Y:S01]  /*1ea0*/  S2R R6, SR_LANEID ;  /* 0x0000000000067919 */ /* 0x000e220000000000 */
[----:B------:R-:W-:Y:S02]  /*1eb0*/  MOV R3, R10 ;  /* 0x0000000a00037202 */ /* 0x000fe40000000f00 */
[----:B------:R-:W-:-:S03]  /*1ec0*/  ISETP.NE.AND P5, PT, R5, RZ, PT ;  /* 0x000000ff0500720c */ /* 0x000fc60003fa5270 */
        /* <DEDUP_REMOVED lines=29> */
[----:B------:R-:W0:Y:S04]  /*20a0*/  LDS R3, [UR4+0xc] ;  /* 0x00000c04ff037984 */ /* 0x000e280008000800 */
[----:B--2---:R-:W1:Y:S04]  /*20b0*/  LDS.128 R4, [UR4+0x10] ;  /* 0x00001004ff047984 */ /* 0x004e680008000c00 */
        /* <DEDUP_REMOVED lines=8> */
.L_x_102:
[----:B------:R-:W-:Y:S05]  /*2140*/  BSYNC.RECONVERGENT B0 ;  /* 0x0000000000007941 */ /* 0x000fea0003800200 */
.L_x_87:
[----:B------:R-:W-:Y:S05]  /*2150*/  @P5 EXIT ;  /* 0x000000000000594d */ /* 0x000fea0003800000 */
[----:B01----:R-:W0:Y:S01]  /*2160*/  LDC.64 R2, c[0x0][0x388] ;  /* 0x0000e200ff027b82 */ /* 0x003e220000000a00 */
[----:B------:R-:W1:Y:S02]  /*2170*/  LDCU UR4, c[0x0][0x39c] ;  /* 0x00007380ff0477ac */ /* 0x000e640008000800 */
[----:B-1----:R-:W-:-:S05]  /*2180*/  FADD R5, R8, UR4 ;  /* 0x0000000408057e21 */ /* 0x002fca0008000000 */
[----:B0-----:R-:W-:Y:S01]  /*2190*/  STG.E desc[UR6][R2.64], R5 ;  /* 0x0000000502007986 */ /* 0x001fe2000c101906 */
[----:B------:R-:W-:Y:S05]  /*21a0*/  EXIT ;  /* 0x000000000000794d */ /* 0x000fea0003800000 */
.L_x_115:
        /* <DEDUP_REMOVED lines=13> */
.L_x_921:


//--------------------- .text._ZN3cub18CUB_300001_SM_10006detail6reduce28DeviceReduceSingleTileKernelINS2_10policy_hubIfjN4cuda3std3__44plusIfEEE10Policy1000EPfSC_iS9_ffNS7_10__identityEEEvT0_T1_T2_T3_T4_T6_ --------------------------
	.section	.text._ZN3cub18CUB_300001_SM_10006detail6reduce28DeviceReduceSingleTileKernelINS2_10policy_hubIfjN4cuda3std3__44plusIfEEE10Policy1000EPfSC_iS9_ffNS7_10__identityEEEvT0_T1_T2_T3_T4_T6_,"ax",@progbits
	.align	128
        .global         _ZN3cub18CUB_300001_SM_10006detail6reduce28DeviceReduceSingleTileKernelINS2_10policy_hubIfjN4cuda3std3__44plusIfEEE10Policy1000EPfSC_iS9_ffNS7_10__identityEEEvT0_T1_T2_T3_T4_T6_
        .type           _ZN3cub18CUB_300001_SM_10006detail6reduce28DeviceReduceSingleTileKernelINS2_10policy_hubIfjN4cuda3std3__44plusIfEEE10Policy1000EPfSC_iS9_ffNS7_10__identityEEEvT0_T1_T2_T3_T4_T6_,@function
        .size           _ZN3cub18CUB_300001_SM_10006detail6reduce28DeviceReduceSingleTileKernelINS2_10policy_hubIfjN4cuda3std3__44plusIfEEE10Policy1000EPfSC_iS9_ffNS7_10__identityEEEvT0_T1_T2_T3_T4_T6_,(.L_x_936 - _ZN3cub18CUB_300001_SM_10006detail6reduce28DeviceReduceSingleTileKernelINS2_10policy_hubIfjN4cuda3std3__44plusIfEEE10Policy1000EPfSC_iS9_ffNS7_10__identityEEEvT0_T1_T2_T3_T4_T6_)
        .other          _ZN3cub18CUB_300001_SM_10006detail6reduce28DeviceReduceSingleTileKernelINS2_10policy_hubIfjN4cuda3std3__44plusIfEEE10Policy1000EPfSC_iS9_ffNS7_10__identityEEEvT0_T1_T2_T3_T4_T6_,@"STO_CUDA_ENTRY STV_DEFAULT"
_ZN3cub18CUB_300001_SM_10006detail6reduce28DeviceReduceSingleTileKernelINS2_10policy_hubIfjN4cuda3std3__44plusIfEEE10Policy1000EPfSC_iS9_ffNS7_10__identityEEEvT0_T1_T2_T3_T4_T6_:
.text._ZN3cub18CUB_300001_SM_10006detail6reduce28DeviceReduceSingleTileKernelINS2_10policy_hubIfjN4cuda3std3__44plusIfEEE10Policy1000EPfSC_iS9_ffNS7_10__identityEEEvT0_T1_T2_T3_T4_T6_:
        /* <DEDUP_REMOVED lines=13> */
.L_x_116:
        /* <DEDUP_REMOVED lines=16> */
.L_x_121:
[----:B------:R-:W-:Y:S05]  /*01d0*/  BSYNC.RECONVERGENT B1 ;  /* 0x0000000000017941 */ /* 0x000fea0003800200 */
.L_x_120:
        /* <DEDUP_REMOVED lines=16> */
.L_x_126:
        /* <DEDUP_REMOVED lines=9> */
.L_x_125:
[----:B------:R-:W-:Y:S05]  /*0370*/  BSYNC.RECONVERGENT B2 ;  /* 0x0000000000027941 */ /* 0x000fea0003800200 */
.L_x_124:
        /* <DEDUP_REMOVED lines=8> */
.L_x_129:
        /* <DEDUP_REMOVED lines=43> */
.L_x_128:
[----:B------:R-:W-:Y:S05]  /*06b0*/  BSYNC.RECONVERGENT B2 ;  /* 0x0000000000027941 */ /* 0x000fea0003800200 */
.L_x_127:
        /* <DEDUP_REMOVED lines=26> */
.L_x_131:
[----:B------:R-:W-:Y:S05]  /*0860*/  BSYNC.RECONVERGENT B2 ;  /* 0x0000000000027941 */ /* 0x000fea0003800200 */
.L_x_130:
        /* <DEDUP_REMOVED lines=12> */
.L_x_123:
[----:B------:R-:W-:Y:S05]  /*0930*/  BSYNC.RECONVERGENT B1 ;  /* 0x0000000000017941 */ /* 0x000fea0003800200 */
.L_x_122:
        /* <DEDUP_REMOVED lines=10> */
[----:B------:R-:W1:Y:S06]  /*09e0*/  SHFL.DOWN PT, R3, R0, 0x2, 0x1f ;  /* 0x08401f0000037f89 */ /* 0x000e6c00000e0000 */
[----:B------:R-:W2:Y:S01]  /*09f0*/  @!P1 S2R R6, SR_CgaCtaId ;  /* 0x0000000000069919 */ /* 0x000ea20000008800 */
[----:B0-----:R-:W-:Y:S02]  /*0a00*/  @!P1 MOV R5, 0x400 ;  /* 0x0000040000059802 */ /* 0x001fe40000000f00 */
[----:B------:R-:W-:-:S04]  /*0a10*/  @!P1 SHF.R.U32.HI R4, RZ, 0x3, R2 ;  /* 0x00000003ff049819 */ /* 0x000fc80000011602 */
[----:B------:R-:W-:Y:S01]  /*0a20*/  @!P1 LOP3.LUT R4, R4, 0x7c, RZ, 0xc0, !PT ;  /* 0x0000007c04049812 */ /* 0x000fe200078ec0ff */
[----:B-1----:R-:W-:Y:S01]  /*0a30*/  @!P0 FADD R0, R0, R3 ;  /* 0x0000000300008221 */ /* 0x002fe20000000000 */
[----:B------:R-:W-:-:S04]  /*0a40*/  ISETP.GT.AND P0, PT, R8, 0x1b, PT ;  /* 0x0000001b0800780c */ /* 0x000fc80003f04270 */
[----:B------:R-:W0:Y:S01]  /*0a50*/  SHFL.DOWN PT, R3, R0, 0x4, 0x1f ;  /* 0x08801f0000037f89 */ /* 0x000e2200000e0000 */
[----:B--2---:R-:W-:-:S04]  /*0a60*/  @!P1 LEA R5, R6, R5, 0x18 ;  /* 0x0000000506059211 */ /* 0x004fc800078ec0ff */
        /* <DEDUP_REMOVED lines=16> */
[----:B0-----:R-:W0:Y:S04]  /*0b70*/  LDS.128 R4, [UR4+0x10] ;  /* 0x00001004ff047984 */ /* 0x001e280008000c00 */
[----:B------:R-:W1:Y:S04]  /*0b80*/  LDS.128 R12, [UR4+0x20] ;  /* 0x00002004ff0c7984 */ /* 0x000e680008000c00 */
[----:B------:R-:W2:Y:S04]  /*0b90*/  LDS.128 R8, [UR4+0x30] ;  /* 0x00003004ff087984 */ /* 0x000ea80008000c00 */
[----:B------:R-:W3:Y:S01]  /*0ba0*/  LDS.128 R16, [UR4+0x40] ;  /* 0x00004004ff107984 */ /* 0x000ee20008000c00 */
[----:B0-----:R-:W-:-:S04]  /*0bb0*/  FADD R5, R0, R5 ;  /* 0x0000000500057221 */ /* 0x001fc80000000000 */
[----:B------:R-:W-:-:S04]  /*0bc0*/  FADD R6, R5, R6 ;  /* 0x0000000605067221 */ /* 0x000fc80000000000 */
[----:B------:R-:W-:-:S04]  /*0bd0*/  FADD R7, R6, R7 ;  /* 0x0000000706077221 */ /* 0x000fc80000000000 */
[----:B-1----:R-:W-:-:S04]  /*0be0*/  FADD R12, R7, R12 ;  /* 0x0000000c070c7221 */ /* 0x002fc80000000000 */
[----:B------:R-:W-:-:S04]  /*0bf0*/  FADD R13, R12, R13 ;  /* 0x0000000d0c0d7221 */ /* 0x000fc80000000000 */
[----:B------:R-:W-:-:S04]  /*0c00*/  FADD R14, R13, R14 ;  /* 0x0000000e0d0e7221 */ /* 0x000fc80000000000 */
[----:B------:R-:W-:-:S04]  /*0c10*/  FADD R15, R14, R15 ;  /* 0x0000000f0e0f7221 */ /* 0x000fc80000000000 */
[----:B--2---:R-:W-:-:S04]  /*0c20*/  FADD R8, R15, R8 ;  /* 0x000000080f087221 */ /* 0x004fc80000000000 */
[----:B------:R-:W-:-:S04]  /*0c30*/  FADD R9, R8, R9 ;  /* 0x0000000908097221 */ /* 0x000fc80000000000 */
[----:B------:R-:W-:-:S04]  /*0c40*/  FADD R10, R9, R10 ;  /* 0x0000000a090a7221 */ /* 0x000fc80000000000 */
[----:B------:R-:W-:-:S04]  /*0c50*/  FADD R11, R10, R11 ;  /* 0x0000000b0a0b7221 */ /* 0x000fc80000000000 */
[----:B---3--:R-:W-:-:S04]  /*0c60*/  FADD R16, R11, R16 ;  /* 0x000000100b107221 */ /* 0x008fc80000000000 */
[----:B------:R-:W-:-:S04]  /*0c70*/  FADD R17, R16, R17 ;  /* 0x0000001110117221 */ /* 0x000fc80000000000 */
[----:B------:R-:W-:-:S04]  /*0c80*/  FADD R18, R17, R18 ;  /* 0x0000001211127221 */ /* 0x000fc80000000000 */
[----:B------:R-:W-:Y:S01]  /*0c90*/  FADD R0, R18, R19 ;  /* 0x0000001312007221 */ /* 0x000fe20000000000 */
[----:B------:R-:W-:Y:S06]  /*0ca0*/  BRA `(.L_x_133) ;  /* 0x0000003400707947 */ /* 0x000fec0003800000 */
.L_x_132:
        /* <DEDUP_REMOVED lines=23> */
[-C--:B------:R-:W-:Y:S02]  /*0e20*/  ISETP.GT.AND P0, PT, R5, R4.reuse, PT ;  /* 0x000000040500720c */ /* 0x080fe40003f04270 */
[----:B------:R-:W-:Y:S02]  /*0e30*/  IADD3 R5, PT, PT, R9, 0x10, RZ ;  /* 0x0000001009057810 */ /* 0x000fe40007ffe0ff */
        /* <DEDUP_REMOVED lines=20> */
[----:B------:R-:W0:Y:S04]  /*0f80*/  LDS.128 R16, [UR4+0x10] ;  /* 0x00001004ff107984 */ /* 0x000e280008000c00 */
[----:B----4-:R-:W1:Y:S04]  /*0f90*/  LDS.128 R4, [UR4+0x20] ;  /* 0x00002004ff047984 */ /* 0x010e680008000c00 */
[----:B------:R-:W2:Y:S04]  /*0fa0*/  LDS.128 R8, [UR4+0x30] ;  /* 0x00003004ff087984 */ /* 0x000ea80008000c00 */
[----:B------:R-:W3:Y:S01]  /*0fb0*/  LDS.128 R12, [UR4+0x40] ;  /* 0x00004004ff0c7984 */ /* 0x000ee20008000c00 */
[----:B0-----:R-:W-:Y:S01]  /*0fc0*/  @P2 FADD R0, R0, R17 ;  /* 0x0000001100002221 */ /* 0x001fe20000000000 */
[----:B------:R-:W-:-:S03]  /*0fd0*/  ISETP.GT.AND P2, PT, R3, 0x80, PT ;  /* 0x000000800300780c */ /* 0x000fc60003f44270 */
[----:B------:R-:W-:Y:S01]  /*0fe0*/  @P3 FADD R0, R0, R18 ;  /* 0x0000001200003221 */ /* 0x000fe20000000000 */
[----:B------:R-:W-:-:S03]  /*0ff0*/  ISETP.GT.AND P3, PT, R3, 0xa0, PT ;  /* 0x000000a00300780c */ /* 0x000fc60003f64270 */
[----:B------:R-:W-:Y:S01]  /*1000*/  @P1 FADD R0, R0, R19 ;  /* 0x0000001300001221 */ /* 0x000fe20000000000 */
[----:B------:R-:W-:-:S05]  /*1010*/  ISETP.GT.AND P1, PT, R3, 0xe0, PT ;  /* 0x000000e00300780c */ /* 0x000fca0003f24270 */
[----:B-1----:R-:W-:Y:S01]  /*1020*/  @P2 FADD R0, R0, R4 ;  /* 0x0000000400002221 */ /* 0x002fe20000000000 */
[----:B------:R-:W-:-:S03]  /*1030*/  ISETP.GT.AND P2, PT, R3, 0x100, PT ;  /* 0x000001000300780c */ /* 0x000fc60003f44270 */
[----:B------:R-:W-:Y:S01]  /*1040*/  @P3 FADD R0, R0, R5 ;  /* 0x0000000500003221 */ /* 0x000fe20000000000 */
[----:B------:R-:W-:-:S03]  /*1050*/  ISETP.GT.AND P3, PT, R3, 0x120, PT ;  /* 0x000001200300780c */ /* 0x000fc60003f64270 */
[----:B------:R-:W-:Y:S01]  /*1060*/  @P4 FADD R0, R0, R6 ;  /* 0x0000000600004221 */ /* 0x000fe20000000000 */
[----:B------:R-:W-:-:S03]  /*1070*/  ISETP.GT.AND P4, PT, R3, 0x140, PT ;  /* 0x000001400300780c */ /* 0x000fc60003f84270 */
[----:B------:R-:W-:Y:S01]  /*1080*/  @P1 FADD R0, R0, R7 ;  /* 0x0000000700001221 */ /* 0x000fe20000000000 */
[----:B------:R-:W-:-:S03]  /*1090*/  ISETP.GT.AND P1, PT, R3, 0x160, PT ;  /* 0x000001600300780c */ /* 0x000fc60003f24270 */
[----:B--2---:R-:W-:Y:S01]  /*10a0*/  @P2 FADD R0, R0, R8 ;  /* 0x0000000800002221 */ /* 0x004fe20000000000 */
[----:B------:R-:W-:-:S03]  /*10b0*/  ISETP.GT.AND P2, PT, R3, 0x180, PT ;  /* 0x000001800300780c */ /* 0x000fc60003f44270 */
[----:B------:R-:W-:Y:S01]  /*10c0*/  @P3 FADD R0, R0, R9 ;  /* 0x0000000900003221 */ /* 0x000fe20000000000 */
[----:B------:R-:W-:-:S03]  /*10d0*/  ISETP.GT.AND P3, PT, R3, 0x1a0, PT ;  /* 0x000001a00300780c */ /* 0x000fc60003f64270 */
[----:B------:R-:W-:Y:S01]  /*10e0*/  @P4 FADD R0, R0, R10 ;  /* 0x0000000a00004221 */ /* 0x000fe20000000000 */
[----:B------:R-:W-:-:S03]  /*10f0*/  ISETP.GT.AND P4, PT, R3, 0x1c0, PT ;  /* 0x000001c00300780c */ /* 0x000fc60003f84270 */
[----:B------:R-:W-:Y:S01]  /*1100*/  @P1 FADD R0, R0, R11 ;  /* 0x0000000b00001221 */ /* 0x000fe20000000000 */
[----:B------:R-:W-:-:S03]  /*1110*/  ISETP.GT.AND P1, PT, R3, 0x1e0, PT ;  /* 0x000001e00300780c */ /* 0x000fc60003f24270 */
[----:B---3--:R-:W-:-:S04]  /*1120*/  @P2 FADD R0, R0, R12 ;  /* 0x0000000c00002221 */ /* 0x008fc80000000000 */
[----:B------:R-:W-:-:S04]  /*1130*/  @P3 FADD R0, R0, R13 ;  /* 0x0000000d00003221 */ /* 0x000fc80000000000 */
[----:B------:R-:W-:-:S04]  /*1140*/  @P4 FADD R0, R0, R14 ;  /* 0x0000000e00004221 */ /* 0x000fc80000000000 */
[----:B------:R-:W-:Y:S01]  /*1150*/  @P1 FADD R0, R0, R15 ;  /* 0x0000000f00001221 */ /* 0x000fe20000000000 */
[----:B------:R-:W-:Y:S06]  /*1160*/  BRA `(.L_x_133) ;  /* 0x0000003000407947 */ /* 0x000fec0003800000 */
.L_x_119:
[----:B------:R-:W0:Y:S01]  /*1170*/  S2R R2, SR_TID.X ;  /* 0x0000000000027919 */ /* 0x000e220000002100 */
[----:B------:R-:W1:Y:S01]  /*1180*/  LDC.64 R4, c[0x0][0x380] ;  /* 0x0000e000ff047b82 */ /* 0x000e620000000a00 */
[----:B0-----:R-:W-:-:S05]  /*1190*/  SHF.L.U32 R7, R2, 0x1, RZ ;  /* 0x0000000102077819 */ /* 0x001fca00000006ff */
[----:B-1----:R-:W-:-:S05]  /*11a0*/  IMAD.WIDE.U32 R4, R7, 0x4, R4 ;  /* 0x0000000407047825 */ /* 0x002fca00078e0004 */
[----:B------:R-:W2:Y:S04]  /*11b0*/  LDG.E.64.CONSTANT R14, desc[UR6][R4.64] ;  /* 0x00000006040e7981 */ /* 0x000ea8000c1e9b00 */
[----:B------:R-:W3:Y:S04]  /*11c0*/  LDG.E.64.CONSTANT R16, desc[UR6][R4.64+0x1000] ;  /* 0x0010000604107981 */ /* 0x000ee8000c1e9b00 */
[----:B------:R-:W4:Y:S04]  /*11d0*/  LDG.E.64.CONSTANT R18, desc[UR6][R4.64+0x2000] ;  /* 0x0020000604127981 */ /* 0x000f28000c1e9b00 */
[----:B------:R-:W5:Y:S04]  /*11e0*/  LDG.E.64.CONSTANT R20, desc[UR6][R4.64+0x3000] ;  /* 0x0030000604147981 */ /* 0x000f68000c1e9b00 */
[----:B------:R-:W5:Y:S04]  /*11f0*/  LDG.E.64.CONSTANT R12, desc[UR6][R4.64+0x4000] ;  /* 0x00400006040c7981 */ /* 0x000f68000c1e9b00 */
[----:B------:R-:W5:Y:S04]  /*1200*/  LDG.E.64.CONSTANT R10, desc[UR6][R4.64+0x5000] ;  /* 0x00500006040a7981 */ /* 0x000f68000c1e9b00 */
[----:B------:R-:W5:Y:S04]  /*1210*/  LDG.E.64.CONSTANT R6, desc[UR6][R4.64+0x6000] ;  /* 0x0060000604067981 */ /* 0x000f68000c1e9b00 */
[----:B------:R-:W5:Y:S01]  /*1220*/  LDG.E.64.CONSTANT R8, desc[UR6][R4.64+0x7000] ;  /* 0x0070000604087981 */ /* 0x000f62000c1e9b00 */
[----:B------:R-:W-:Y:S01]  /*1230*/  ISETP.GE.U32.AND P0, PT, R3, 0x4000, PT ;  /* 0x000040000300780c */ /* 0x000fe20003f06070 */
[----:B--2---:R-:W-:Y:S01]  /*1240*/  FADD R14, R14, R15 ;  /* 0x0000000f0e0e7221 */ /* 0x004fe20000000000 */
[----:B---3--:R-:W-:Y:S01]  /*1250*/  FADD R17, R16, R17 ;  /* 0x0000001110117221 */ /* 0x008fe20000000000 */
[----:B----4-:R-:W-:-:S03]  /*1260*/  FADD R18, R18, R19 ;  /* 0x0000001312127221 */ /* 0x010fc60000000000 */
[----:B------:R-:W-:Y:S01]  /*1270*/  FADD R14, R14, R17 ;  /* 0x000000110e0e7221 */ /* 0x000fe20000000000 */
[----:B-----5:R-:W-:Y:S01]  /*1280*/  FADD R21, R20, R21 ;  /* 0x0000001514157221 */ /* 0x020fe20000000000 */
[----:B------:R-:W-:Y:S02]  /*1290*/  HFMA2 R20, -RZ, RZ, 0, 0.0078125 ;  /* 0x00002000ff147431 */ /* 0x000fe400000001ff */
[----:B------:R-:W-:Y:S01]  /*12a0*/  FADD R12, R12, R13 ;  /* 0x0000000d0c0c7221 */ /* 0x000fe20000000000 */
[----:B------:R-:W-:Y:S01]  /*12b0*/  FADD R21, R18, R21 ;  /* 0x0000001512157221 */ /* 0x000fe20000000000 */
[----:B------:R-:W-:-:S03]  /*12c0*/  FADD R11, R10, R11 ;  /* 0x0000000b0a0b7221 */ /* 0x000fc60000000000 */
[----:B------:R-:W-:Y:S01]  /*12d0*/  FADD R14, R14, R21 ;  /* 0x000000150e0e7221 */ /* 0x000fe20000000000 */
[----:B------:R-:W-:Y:S01]  /*12e0*/  FADD R6, R6, R7 ;  /* 0x0000000706067221 */ /* 0x000fe20000000000 */
[----:B------:R-:W-:Y:S01]  /*12f0*/  FADD R11, R12, R11 ;  /* 0x0000000b0c0b7221 */ /* 0x000fe20000000000 */
[----:B------:R-:W-:-:S04]  /*1300*/  FADD R9, R8, R9 ;  /* 0x0000000908097221 */ /* 0x000fc80000000000 */
[----:B------:R-:W-:-:S04]  /*1310*/  FADD R6, R6, R9 ;  /* 0x0000000906067221 */ /* 0x000fc80000000000 */
[----:B------:R-:W-:-:S04]  /*1320*/  FADD R11, R11, R6 ;  /* 0x000000060b0b7221 */ /* 0x000fc80000000000 */
[----:B------:R-:W-:Y:S01]  /*1330*/  FADD R0, R14, R11 ;  /* 0x0000000b0e007221 */ /* 0x000fe20000000000 */
[----:B------:R-:W-:Y:S06]  /*1340*/  @!P0 BRA `(.L_x_134) ;  /* 0x00000000008c8947 */ /* 0x000fec0003800000 */
[----:B------:R-:W0:Y:S01]  /*1350*/  LDC R24, c[0x0][0x390] ;  /* 0x0000e400ff187b82 */ /* 0x000e220000000800 */
[----:B------:R-:W-:Y:S02]  /*1360*/  IADD3 R21, PT, PT, R3, -0x2000, RZ ;  /* 0xffffe00003157810 */ /* 0x000fe40007ffe0ff */
[----:B------:R-:W-:-:S07]  /*1370*/  MOV R20, 0x2000 ;  /* 0x0000200000147802 */ /* 0x000fce0000000f00 */
.L_x_136:
[----:B------:R-:W-:-:S05]  /*1380*/  IMAD.WIDE R26, R20, 0x4, R4 ;  /* 0x00000004141a7825 */ /* 0x000fca00078e0204 */
[----:B------:R-:W2:Y:S04]  /*1390*/  LDG.E.64.CONSTANT R14, desc[UR6][R26.64+0x6000] ;  /* 0x006000061a0e7981 */ /* 0x000ea8000c1e9b00 */
[----:B------:R-:W2:Y:S04]  /*13a0*/  LDG.E.64.CONSTANT R6, desc[UR6][R26.64+0x7000] ;  /* 0x007000061a067981 */ /* 0x000ea8000c1e9b00 */
[----:B------:R-:W3:Y:S04]  /*13b0*/  LDG.E.64.CONSTANT R22, desc[UR6][R26.64] ;  /* 0x000000061a167981 */ /* 0x000ee8000c1e9b00 */
[----:B------:R-:W4:Y:S04]  /*13c0*/  LDG.E.64.CONSTANT R18, desc[UR6][R26.64+0x1000] ;  /* 0x001000061a127981 */ /* 0x000f28000c1e9b00 */
[----:B------:R-:W5:Y:S04]  /*13d0*/  LDG.E.64.CONSTANT R16, desc[UR6][R26.64+0x2000] ;  /* 0x002000061a107981 */ /* 0x000f68000c1e9b00 */
[----:B------:R-:W5:Y:S04]  /*13e0*/  LDG.E.64.CONSTANT R12, desc[UR6][R26.64+0x3000] ;  /* 0x003000061a0c7981 */ /* 0x000f68000c1e9b00 */
[----:B------:R-:W5:Y:S04]  /*13f0*/  LDG.E.64.CONSTANT R10, desc[UR6][R26.64+0x4000] ;  /* 0x004000061a0a7981 */ /* 0x000f68000c1e9b00 */
[----:B------:R-:W5:Y:S01]  /*1400*/  LDG.E.64.CONSTANT R8, desc[UR6][R26.64+0x5000] ;  /* 0x005000061a087981 */ /* 0x000f62000c1e9b00 */
[----:B0-----:R-:W-:Y:S01]  /*1410*/  MOV R3, R24 ;  /* 0x0000001800037202 */ /* 0x001fe20000000f00 */
[----:B--2---:R-:W-:-:S03]  /*1420*/  FADD R15, R15, R6 ;  /* 0x000000060f0f7221 */ /* 0x004fc60000000000 */
[----:B------:R-:W-:Y:S01]  /*1430*/  IADD3 R6, PT, PT, -R20, R3, RZ ;  /* 0x0000000314067210 */ /* 0x000fe20007ffe1ff */
[----:B---3--:R-:W-:-:S03]  /*1440*/  FADD R0, R22, R0 ;  /* 0x0000000016007221 */ /* 0x008fc60000000000 */
[----:B------:R-:W-:Y:S01]  /*1450*/  ISETP.GE.AND P0, PT, R6, 0x2000, PT ;  /* 0x000020000600780c */ /* 0x000fe20003f06270 */
[----:B----4-:R-:W-:Y:S01]  /*1460*/  FADD R23, R23, R18 ;  /* 0x0000001217177221 */ /* 0x010fe20000000000 */
[----:B-----5:R-:W-:Y:S01]  /*1470*/  FADD R18, R19, R16 ;  /* 0x0000001013127221 */ /* 0x020fe20000000000 */
[----:B------:R-:W-:Y:S01]  /*1480*/  FADD R17, R17, R12 ;  /* 0x0000000c11117221 */ /* 0x000fe20000000000 */
[----:B------:R-:W-:Y:S01]  /*1490*/  FADD R12, R13, R10 ;  /* 0x0000000a0d0c7221 */ /* 0x000fe20000000000 */
[----:B------:R-:W-:Y:S01]  /*14a0*/  FADD R11, R11, R8 ;  /* 0x000000080b0b7221 */ /* 0x000fe20000000000 */
[----:B------:R-:W-:Y:S01]  /*14b0*/  FADD R8, R9, R14 ;  /* 0x0000000e09087221 */ /* 0x000fe20000000000 */
[----:B------:R-:W-:Y:S01]  /*14c0*/  FADD R0, R0, R23 ;  /* 0x0000001700007221 */ /* 0x000fe20000000000 */
[----:B------:R-:W-:Y:S01]  /*14d0*/  FADD R17, R18, R17 ;  /* 0x0000001112117221 */ /* 0x000fe20000000000 */
[----:B------:R-:W-:Y:S01]  /*14e0*/  FADD R11, R12, R11 ;  /* 0x0000000b0c0b7221 */ /* 0x000fe20000000000 */
[----:B------:R-:W-:-:S02]  /*14f0*/  FADD R8, R8, R15 ;  /* 0x0000000f08087221 */ /* 0x000fc40000000000 */
[----:B------:R-:W-:Y:S02]  /*1500*/  FADD R0, R0, R17 ;  /* 0x0000001100007221 */ /* 0x000fe40000000000 */
[----:B------:R-:W-:-:S04]  /*1510*/  FADD R11, R11, R8 ;  /* 0x000000080b0b7221 */ /* 0x000fc80000000000 */
[----:B------:R-:W-:-:S04]  /*1520*/  FADD R11, R0, R11 ;  /* 0x0000000b000b7221 */ /* 0x000fc80000000000 */
[----:B------:R-:W-:Y:S01]  /*1530*/  FADD R0, R7, R11 ;  /* 0x0000000b07007221 */ /* 0x000fe20000000000 */
[----:B------:R-:W-:Y:S06]  /*1540*/  @!P0 BRA `(.L_x_135) ;  /* 0x0000000800308947 */ /* 0x000fec0003800000 */
[----:B------:R-:W-:-:S04]  /*1550*/  IADD3 R20, PT, PT, R20, 0x2000, RZ ;  /* 0x0000200014147810 */ /* 0x000fc80007ffe0ff */
[----:B------:R-:W-:-:S13]  /*1560*/  ISETP.GT.AND P0, PT, R20, R21, PT ;  /* 0x000000151400720c */ /* 0x000fda0003f04270 */
[----:B------:R-:W-:Y:S05]  /*1570*/  @!P0 BRA `(.L_x_136) ;  /* 0xfffffffc00808947 */ /* 0x000fea000383ffff */
.L_x_134:
        /* <DEDUP_REMOVED lines=20> */
.L_x_140:
        /* <DEDUP_REMOVED lines=8> */
.L_x_139:
[----:B------:R-:W-:Y:S05]  /*1740*/  BSYNC.RECONVERGENT B2 ;  /* 0x0000000000027941 */ /* 0x000fea0003800200 */
.L_x_138:
[----:B------:R-:W-:Y:S05]  /*1750*/  @!P1 BRA `(.L_x_137) ;  /* 0x0000000400a89947 */ /* 0x000fea0003800000 */
[----:B------:R-:W0:Y:S01]  /*1760*/  LDCU.64 UR4, c[0x0][0x380] ;  /* 0x00007000ff0477ac */ /* 0x000e220008000a00 */
[----:B------:R-:W-:Y:S01]  /*1770*/  IADD3 R5, PT, PT, R11, -R10, RZ ;  /* 0x8000000a0b057210 */ /* 0x000fe20007ffe0ff */
[----:B------:R-:W-:Y:S01]  /*1780*/  BSSY.RECONVERGENT B2, `(.L_x_141) ;  /* 0x000003b000027945 */ /* 0x000fe20003800200 */
[----:B------:R-:W-:Y:S02]  /*1790*/  IADD3 R3, P0, PT, R10, R20, RZ ;  /* 0x000000140a037210 */ /* 0x000fe40007f1e0ff */
[----:B------:R-:W-:Y:S02]  /*17a0*/  ISETP.GT.AND P1, PT, R5, 0x1800, PT ;  /* 0x000018000500780c */ /* 0x000fe40003f24270 */
[----:B------:R-:W-:Y:S02]  /*17b0*/  IADD3.X R6, PT, PT, RZ, RZ, RZ, P0, !PT ;  /* 0x000000ffff067210 */ /* 0x000fe400007fe4ff */
[----:B0-----:R-:W-:-:S04]  /*17c0*/  LEA R4, P0, R3, UR4, 0x2 ;  /* 0x0000000403047c11 */ /* 0x001fc8000f8010ff */
[----:B------:R-:W-:Y:S02]  /*17d0*/  LEA.HI.X R3, R3, UR5, R6, 0x2, P0 ;  /* 0x0000000503037c11 */ /* 0x000fe400080f1406 */
[----:B------:R-:W-:-:S04]  /*17e0*/  IADD3 R4, P0, PT, R4, 0x1000, RZ ;  /* 0x0000100004047810 */ /* 0x000fc80007f1e0ff */
[----:B------:R-:W-:Y:S02]  /*17f0*/  IADD3.X R5, PT, PT, RZ, R3, RZ, P0, !PT ;  /* 0x00000003ff057210 */ /* 0x000fe400007fe4ff */
[----:B------:R-:W-:Y:S02]  /*1800*/  PLOP3.LUT P0, PT, PT, PT, PT, 0x80, 0x8 ;  /* 0x000000000008781c */ /* 0x000fe40003f0f070 */
[----:B------:R-:W-:Y:S01]  /*1810*/  IADD3 R3, PT, PT, R10, R20, RZ ;  /* 0x000000140a037210 */ /* 0x000fe20007ffe0ff */
[----:B------:R-:W-:Y:S10]  /*1820*/  @!P1 BRA `(.L_x_142) ;  /* 0x0000000000c09947 */ /* 0x000ff40003800000 */
[----:B------:R-:W-:Y:S02]  /*1830*/  PLOP3.LUT P0, PT, PT, PT, PT, 0x8, 0x80 ;  /* 0x000000000080781c */ /* 0x000fe40003f0e170 */
[----:B------:R-:W-:-:S11]  /*1840*/  IADD3 R13, PT, PT, R11, -0x1800, RZ ;  /* 0xffffe8000b0d7810 */ /* 0x000fd60007ffe0ff */
.L_x_143:
        /* <DEDUP_REMOVED lines=46> */
.L_x_142:
[----:B------:R-:W-:Y:S05]  /*1b30*/  BSYNC.RECONVERGENT B2 ;  /* 0x0000000000027941 */ /* 0x000fea0003800200 */
.L_x_141:
        /* <DEDUP_REMOVED lines=31> */
.L_x_145:
[----:B------:R-:W-:Y:S05]  /*1d30*/  BSYNC.RECONVERGENT B2 ;  /* 0x0000000000027941 */ /* 0x000fea0003800200 */
.L_x_144:
        /* <DEDUP_REMOVED lines=9> */
[----:B----4-:R-:W-:-:S04]  /*1dd0*/  FADD R0, R0, R3 ;  /* 0x0000000300007221 */ /* 0x010fc80000000000 */
[----:B--2---:R-:W-:-:S04]  /*1de0*/  FADD R0, R0, R9 ;  /* 0x0000000900007221 */ /* 0x004fc80000000000 */
[----:B---3--:R-:W-:-:S07]  /*1df0*/  FADD R0, R0, R11 ;  /* 0x0000000b00007221 */ /* 0x008fce0000000000 */
.L_x_137:
[----:B------:R-:W-:Y:S05]  /*1e00*/  BSYNC.RECONVERGENT B1 ;  /* 0x0000000000017941 */ /* 0x000fea0003800200 */
.L_x_135:
        /* <DEDUP_REMOVED lines=32> */
[----:B---3--:R-:W0:Y:S04]  /*2010*/  LDS.128 R4, [UR4+0x10] ;  /* 0x00001004ff047984 */ /* 0x008e280008000c00 */
        /* <DEDUP_REMOVED lines=19> */
.L_x_118:
        /* <DEDUP_REMOVED lines=12> */
.L_x_148:
[----:B------:R-:W-:Y:S05]  /*2210*/  BSYNC.RECONVERGENT B1 ;  /* 0x0000000000017941 */ /* 0x000fea0003800200 */
.L_x_147:
        /* <DEDUP_REMOVED lines=16> */
.L_x_153:
        /* <DEDUP_REMOVED lines=9> */
.L_x_152:
[----:B------:R-:W-:Y:S05]  /*23b0*/  BSYNC.RECONVERGENT B2 ;  /* 0x0000000000027941 */ /* 0x000fea0003800200 */
.L_x_151:
        /* <DEDUP_REMOVED lines=8> */
.L_x_156:
        /* <DEDUP_REMOVED lines=43> */
.L_x_155:
[----:B------:R-:W-:Y:S05]  /*26f0*/  BSYNC.RECONVERGENT B2 ;  /* 0x0000000000027941 */ /* 0x000fea0003800200 */
.L_x_154:
        /* <DEDUP_REMOVED lines=26> */
.L_x_158:
[----:B------:R-:W-:Y:S05]  /*28a0*/  BSYNC.RECONVERGENT B2 ;  /* 0x0000000000027941 */ /* 0x000fea0003800200 */
.L_x_157:
        /* <DEDUP_REMOVED lines=12> */
.L_x_150:
[----:B------:R-:W-:Y:S05]  /*2970*/  BSYNC.RECONVERGENT B1 ;  /* 0x0000000000017941 */ /* 0x000fea0003800200 */
.L_x_149:
[----:B------:R-:W-:Y:S02]  /*2980*/  ISETP.GE.AND P0, PT, R3, 0x200, PT ;  /* 0x000002000300780c */ /* 0x000fe40003f06270 */
[----:B0----5:R-:W-:-:S11]  /*2990*/  MOV R5, R0 ;  /* 0x0000000000057202 */ /* 0x021fd60000000f00 */
[----:B------:R-:W-:Y:S05]  /*29a0*/  @!P0 BRA `(.L_x_159) ;  /* 0x0000000000d08947 */ /* 0x000fea0003800000 */
[----:B------:R-:W0:Y:S01]  /*29b0*/  S2R R7, SR_LANEID ;  /* 0x0000000000077919 */ /* 0x000e220000000000 */
[----:B------:R-:W1:Y:S02]  /*29c0*/  SHFL.DOWN PT, R0, R5, 0x1, 0x1f ;  /* 0x08201f0005007f89 */ /* 0x000e6400000e0000 */
[----:B-1----:R-:W-:Y:S01]  /*29d0*/  FADD R0, R0, R5 ;  /* 0x0000000500007221 */ /* 0x002fe20000000000 */
[C---:B0-----:R-:W-:Y:S02]  /*29e0*/  ISETP.GT.AND P0, PT, R7.reuse, 0x1e, PT ;  /* 0x0000001e0700780c */ /* 0x041fe40003f04270 */
[----:B------:R-:W-:Y:S02]  /*29f0*/  ISETP.NE.AND P1, PT, R7, RZ, PT ;  /* 0x000000ff0700720c */ /* 0x000fe40003f25270 */
        /* <DEDUP_REMOVED lines=27> */
[----:B--2---:R-:W0:Y:S04]  /*2bb0*/  LDS.128 R4, [UR4+0x10] ;  /* 0x00001004ff047984 */ /* 0x004e280008000c00 */
        /* <DEDUP_REMOVED lines=19> */
.L_x_159:
[----:B------:R-:W0:Y:S01]  /*2cf0*/  S2R R4, SR_LANEID ;  /* 0x0000000000047919 */ /* 0x000e220000000000 */
[----:B------:R-:W-:-:S04]  /*2d00*/  LOP3.LUT R0, R2, 0x3e0, RZ, 0xc0, !PT ;  /* 0x000003e002007812 */ /* 0x000fc800078ec0ff */
[----:B------:R-:W-:Y:S02]  /*2d10*/  IADD3 R6, PT, PT, R0, 0x20, RZ ;  /* 0x0000002000067810 */ /* 0x000fe40007ffe0ff */
[----:B------:R-:W-:Y:S02]  /*2d20*/  LOP3.LUT R0, RZ, R0, RZ, 0x33, !PT ;  /* 0x00000000ff007212 */ /* 0x000fe400078e33ff */
[-C--:B------:R-:W-:Y:S02]  /*2d30*/  ISETP.GT.AND P0, PT, R6, R3.reuse, PT ;  /* 0x000000030600720c */ /* 0x080fe40003f04270 */
[----:B------:R-:W-:-:S04]  /*2d40*/  IADD3 R0, PT, PT, R0, R3, RZ ;  /* 0x0000000300007210 */ /* 0x000fc80007ffe0ff */
[----:B------:R-:W-:-:S05]  /*2d50*/  SEL R6, R0, 0x1f, P0 ;  /* 0x0000001f00067807 */ /* 0x000fca0000000000 */
[----:B------:R-:W1:Y:S01]  /*2d60*/  SHFL.DOWN PT, R0, R5, 0x1, R6 ;  /* 0x0820000005007989 */ /* 0x000e6200000e0006 */
[C---:B0-----:R-:W-:Y:S02]  /*2d70*/  ISETP.GE.AND P0, PT, R4.reuse, R6, PT ;  /* 0x000000060400720c */ /* 0x041fe40003f06270 */
[C---:B------:R-:W-:Y:S02]  /*2d80*/  IADD3 R7, PT, PT, R4.reuse, 0x2, RZ ;  /* 0x0000000204077810 */ /* 0x040fe40007ffe0ff */
[----:B------:R-:W-:-:S09]  /*2d90*/  ISETP.NE.AND P1, PT, R4, RZ, PT ;  /* 0x000000ff0400720c */ /* 0x000fd20003f25270 */
[----:B-1----:R-:W-:Y:S01]  /*2da0*/  @!P0 FADD R5, R0, R5 ;  /* 0x0000000500058221 */ /* 0x002fe20000000000 */
[-C--:B------:R-:W-:Y:S02]  /*2db0*/  ISETP.GT.AND P0, PT, R7, R6.reuse, PT ;  /* 0x000000060700720c */ /* 0x080fe40003f04270 */
[----:B------:R-:W-:Y:S01]  /*2dc0*/  IADD3 R7, PT, PT, R4, 0x4, RZ ;  /* 0x0000000404077810 */ /* 0x000fe20007ffe0ff */
[----:B------:R-:W0:Y:S01]  /*2dd0*/  @!P1 S2R R8, SR_CgaCtaId ;  /* 0x0000000000089919 */ /* 0x000e220000008800 */
        /* <DEDUP_REMOVED lines=31> */
[----:B-1----:R-:W1:Y:S04]  /*2fd0*/  LDS.128 R4, [UR4+0x20] ;  /* 0x00002004ff047984 */ /* 0x002e680008000c00 */
        /* <DEDUP_REMOVED lines=29> */
.L_x_146:
        /* <DEDUP_REMOVED lines=28> */
[----:B------:R-:W-:Y:S02]  /*3370*/  HFMA2 R11, -RZ, RZ, 0, 0.0078125 ;  /* 0x00002000ff0b7431 */ /* 0x000fe400000001ff */
[----:B------:R-:W-:-:S04]  /*3380*/  FADD R15, R14, R15 ;  /* 0x0000000f0e0f7221 */ /* 0x000fc80000000000 */
        /* <DEDUP_REMOVED lines=10> */
.L_x_162:
[----:B------:R-:W-:-:S05]  /*3430*/  IMAD.WIDE R2, R11, 0x4, R4 ;  /* 0x000000040b027825 */ /* 0x000fca00078e0204 */
        /* <DEDUP_REMOVED lines=15> */
[----:B------:R0:W5:Y:S02]  /*3530*/  LDG.E.CONSTANT R18, desc[UR6][R2.64+0x7800] ;  /* 0x0078000602127981 */ /* 0x000164000c1e9900 */
[----:B0-----:R-:W-:-:S04]  /*3540*/  MOV R3, R7 ;  /* 0x0000000700037202 */ /* 0x001fc80000000f00 */
[----:B------:R-:W-:-:S04]  /*3550*/  IADD3 R2, PT, PT, -R11, R3, RZ ;  /* 0x000000030b027210 */ /* 0x000fc80007ffe1ff */
[----:B------:R-:W-:Y:S01]  /*3560*/  ISETP.GE.AND P0, PT, R2, 0x2000, PT ;  /* 0x000020000200780c */ /* 0x000fe20003f06270 */
        /* <DEDUP_REMOVED lines=13> */
[----:B------:R-:W-:-:S04]  /*3640*/  FADD R15, R15, R12 ;  /* 0x0000000c0f0f7221 */ /* 0x000fc80000000000 */
[----:B------:R-:W-:-:S04]  /*3650*/  FADD R15, R0, R15 ;  /* 0x0000000f000f7221 */ /* 0x000fc80000000000 */
[----:B------:R-:W-:Y:S01]  /*3660*/  FADD R0, R18, R15 ;  /* 0x0000000f12007221 */ /* 0x000fe20000000000 */
[----:B------:R-:W-:Y:S06]  /*3670*/  @!P0 BRA `(.L_x_161) ;  /* 0x0000000800308947 */ /* 0x000fec0003800000 */
[----:B------:R-:W-:-:S04]  /*3680*/  IADD3 R11, PT, PT, R11, 0x2000, RZ ;  /* 0x000020000b0b7810 */ /* 0x000fc80007ffe0ff */
[----:B------:R-:W-:-:S13]  /*3690*/  ISETP.GT.AND P0, PT, R11, R6, PT ;  /* 0x000000060b00720c */ /* 0x000fda0003f04270 */
[----:B------:R-:W-:Y:S05]  /*36a0*/  @!P0 BRA `(.L_x_162) ;  /* 0xfffffffc00608947 */ /* 0x000fea000383ffff */
.L_x_160:
        /* <DEDUP_REMOVED lines=20> */
.L_x_166:
        /* <DEDUP_REMOVED lines=8> */
.L_x_165:
[----:B------:R-:W-:Y:S05]  /*3870*/  BSYNC.RECONVERGENT B2 ;  /* 0x0000000000027941 */ /* 0x000fea0003800200 */
.L_x_164:
        /* <DEDUP_REMOVED lines=16> */
.L_x_169:
        /* <DEDUP_REMOVED lines=46> */
.L_x_168:
[----:B------:R-:W-:Y:S05]  /*3c60*/  BSYNC.RECONVERGENT B2 ;  /* 0x0000000000027941 */ /* 0x000fea0003800200 */
.L_x_167:
        /* <DEDUP_REMOVED lines=31> */
.L_x_171:
[----:B------:R-:W-:Y:S05]  /*3e60*/  BSYNC.RECONVERGENT B2 ;  /* 0x0000000000027941 */ /* 0x000fea0003800200 */
.L_x_170:
        /* <DEDUP_REMOVED lines=12> */
.L_x_163:
[----:B------:R-:W-:Y:S05]  /*3f30*/  BSYNC.RECONVERGENT B1 ;  /* 0x0000000000017941 */ /* 0x000fea0003800200 */
.L_x_161:
        /* <DEDUP_REMOVED lines=50> */
[----:B------:R-:W-:-:S07]  /*4260*/  FADD R0, R18, R19 ;  /* 0x0000001312007221 */ /* 0x000fce0000000000 */
.L_x_133:
[----:B------:R-:W-:Y:S05]  /*4270*/  BSYNC.RECONVERGENT B0 ;  /* 0x0000000000007941 */ /* 0x000fea0003800200 */
.L_x_117:
[----:B------:R-:W-:Y:S05]  /*4280*/  @P0 EXIT ;  /* 0x000000000000094d */ /* 0x000fea0003800000 */
[----:B0-23--:R-:W0:Y:S01]  /*4290*/  LDC.64 R2, c[0x0][0x388] ;  /* 0x0000e200ff027b82 */ /* 0x00de220000000a00 */
[----:B------:R-:W4:Y:S02]  /*42a0*/  LDCU UR4, c[0x0][0x398] ;  /* 0x00007300ff0477ac */ /* 0x000f240008000800 */
[----:B----4-:R-:W-:-:S05]  /*42b0*/  FADD R5, R0, UR4 ;  /* 0x0000000400057e21 */ /* 0x010fca0008000000 */
[----:B0-----:R-:W-:Y:S01]  /*42c0*/  STG.E desc[UR6][R2.64], R5 ;  /* 0x0000000502007986 */ /* 0x001fe2000c101906 */
[----:B------:R-:W-:Y:S05]  /*42d0*/  EXIT ;  /* 0x000000000000794d */ /* 0x000fea0003800000 */
.L_x_172:
        /* <DEDUP_REMOVED lines=10> */
.L_x_936:


//--------------------- .text._ZN3cub18CUB_300001_SM_10006detail6reduce18DeviceReduceKernelINS2_10policy_hubIfjN4cuda3std3__44plusIfEEE10Policy1000EN6thrust24THRUST_300001_SM_1000_NS6detail15normal_iteratorINSD_10device_ptrIfEEEEjS9_fN36_GLOBAL__N__9634dbb5_4_k_cu_daceece55local6squareIfEEEEvT0_PT3_T1_NS0_13GridEvenShareISQ_EET2_T4_ --------------------------
	.section	.text._ZN3cub18CUB_300001_SM_10006detail6reduce18DeviceReduceKernelINS2_10policy_hubIfjN4cuda3std3__44plusIfEEE10Policy1000EN6thrust24THRUST_300001_SM_1000_NS6detail15normal_iteratorINSD_10device_ptrIfEEEEjS9_fN36_GLOBAL__N__9634dbb5_4_k_cu_daceece55local6squareIfEEEEvT0_PT3_T1_NS0_13GridEvenShareISQ_EET2_T4_,"ax",@progbits
	.align	128
.text._ZN3cub18CUB_300001_SM_10006detail6reduce18DeviceReduceKernelINS2_10policy_hubIfjN4cuda3std3__44plusIfEEE10Policy1000EN6thrust24THRUST_300001_SM_1000_NS6detail15normal_iteratorINSD_10device_ptrIfEEEEjS9_fN36_GLOBAL__N__9634dbb5_4_k_cu_daceece55local6squareIfEEEEvT0_PT3_T1_NS0_13GridEvenShareISQ_EET2_T4_:
        .type           _ZN3cub18CUB_300001_SM_10006detail6reduce18DeviceReduceKernelINS2_10policy_hubIfjN4cuda3std3__44plusIfEEE10Policy1000EN6thrust24THRUST_300001_SM_1000_NS6detail15normal_iteratorINSD_10device_ptrIfEEEEjS9_fN36_GLOBAL__N__9634dbb5_4_k_cu_daceece55local6squareIfEEEEvT0_PT3_T1_NS0_13GridEvenShareISQ_EET2_T4_,@function
        .size           _ZN3cub18CUB_300001_SM_10006detail6reduce18DeviceReduceKernelINS2_10policy_hubIfjN4cuda3std3__44plusIfEEE10Policy1000EN6thrust24THRUST_300001_SM_1000_NS6detail15normal_iteratorINSD_10device_ptrIfEEEEjS9_fN36_GLOBAL__N__9634dbb5_4_k_cu_daceece55local6squareIfEEEEvT0_PT3_T1_NS0_13GridEvenShareISQ_EET2_T4_,(.L_x_922 - _ZN3cub18CUB_300001_SM_10006detail6reduce18DeviceReduceKernelINS2_10policy_hubIfjN4cuda3std3__44plusIfEEE10Policy1000EN6thrust24THRUST_300001_SM_1000_NS6detail15normal_iteratorINSD_10device_ptrIfEEEEjS9_fN36_GLOBAL__N__9634dbb5_4_k_cu_daceece55local6squareIfEEEEvT0_PT3_T1_NS0_13GridEvenShareISQ_EET2_T4_)
        .other          _ZN3cub18CUB_300001_SM_10006detail6reduce18DeviceReduceKernelINS2_10policy_hubIfjN4cuda3std3__44plusIfEEE10Policy1000EN6thrust24THRUST_300001_SM_1000_NS6detail15normal_iteratorINSD_10device_ptrIfEEEEjS9_fN36_GLOBAL__N__9634dbb5_4_k_cu_daceece55local6squareIfEEEEvT0_PT3_T1_NS0_13GridEvenShareISQ_EET2_T4_,@"STO_CUDA_ENTRY STV_DEFAULT"
_ZN3cub18CUB_300001_SM_10006detail6reduce18DeviceReduceKernelINS2_10policy_hubIfjN4cuda3std3__44plusIfEEE10Policy1000EN6thrust24THRUST_300001_SM_1000_NS6detail15normal_iteratorINSD_10device_ptrIfEEEEjS9_fN36_GLOBAL__N__9634dbb5_4_k_cu_daceece55local6squareIfEEEEvT0_PT3_T1_NS0_13GridEvenShareISQ_EET2_T4_:
[----:B------:R-:W-:Y:S01]  /*0000*/  LDC R1, c[0x0][0x37c] ;  /* 0x0000df00ff017b82 */ /* 0x000fe20000000800 */
[----:B------:R-:W0:Y:S07]  /*0010*/  S2R R3, SR_CTAID.X ;  /* 0x0000000000037919 */ /* 0x000e2e0000002500 */
[----:B------:R-:W1:Y:S01]  /*0020*/  LDC.64 R8, c[0x0][0x3a8] ;  /* 0x0000ea00ff087b82 */ /* 0x000e620000000a00 */
[----:B------:R-:W2:Y:S01]  /*0030*/  LDCU.64 UR6, c[0x0][0x358] ;  /* 0x00006b00ff0677ac */ /* 0x000ea20008000a00 */
[----:B------:R-:W-:Y:S01]  /*0040*/  BSSY.RECONVERGENT B0, `(.L_x_173) ;  /* 0x000028b000007945 */ /* 0x000fe20003800200 */
[----:B-1----:R-:W-:Y:S01]  /*0050*/  SHF.L.U32 R11, R9, 0xd, RZ ;  /* 0x0000000d090b7819 */ /* 0x002fe200000006ff */
[----:B0-----:R-:W-:-:S05]  /*0060*/  IMAD R0, R3, -0x2000, R8 ;  /* 0xffffe00003007824 */ /* 0x001fca00078e0208 */
[----:B------:R-:W-:-:S13]  /*0070*/  ISETP.GT.U32.AND P0, PT, R0, 0x1fff, PT ;  /* 0x00001fff0000780c */ /* 0x000fda0003f04070 */
[----:B--2---:R-:W-:Y:S05]  /*0080*/  @P0 BRA `(.L_x_174) ;  /* 0x0000001000d80947 */ /* 0x004fea0003800000 */
[----:B------:R-:W0:Y:S01]  /*0090*/  S2R R2, SR_TID.X ;  /* 0x0000000000027919 */ /* 0x000e220000002100 */
[----:B------:R-:W-:Y:S01]  /*00a0*/  BSSY.RECONVERGENT B1, `(.L_x_175) ;  /* 0x000000b000017945 */ /* 0x000fe20003800200 */
[----:B------:R-:W-:Y:S01]  /*00b0*/  HFMA2 R14, -RZ, RZ, 0, 0 ;  /* 0x00000000ff0e7431 */ /* 0x000fe200000001ff */
[----:B0-----:R-:W-:Y:S02]  /*00c0*/  ISETP.GE.U32.AND P0, PT, R2, R0, PT ;  /* 0x000000000200720c */ /* 0x001fe40003f06070 */
[----:B------:R-:W-:-:S11]  /*00d0*/  MOV R4, R2 ;  /* 0x0000000200047202 */ /* 0x000fd60000000f00 */
[----:B------:R-:W-:Y:S05]  /*00e0*/  @P0 BRA `(.L_x_176) ;  /* 0x0000000000180947 */ /* 0x000fea0003800000 */
[----:B------:R-:W0:Y:S01]  /*00f0*/  LDC.64 R6, c[0x0][0x380] ;  /* 0x0000e000ff067b82 */ /* 0x000e220000000a00 */
[----:B------:R-:W-:-:S05]  /*0100*/  LEA R5, R3, R2, 0xd ;  /* 0x0000000203057211 */ /* 0x000fca00078e68ff */
[----:B0-----:R-:W-:-:S06]  /*0110*/  IMAD.WIDE.U32 R6, R5, 0x4, R6 ;  /* 0x0000000405067825 */ /* 0x001fcc00078e0006 */
[----:B------:R-:W2:Y:S01]  /*0120*/  LDG.E R6, desc[UR6][R6.64] ;  /* 0x0000000606067981 */ /* 0x000ea2000c1e1900 */
[----:B------:R-:W-:Y:S01]  /*0130*/  IADD3 R4, PT, PT, R2, 0x200, RZ ;  /* 0x0000020002047810 */ /* 0x000fe20007ffe0ff */
[----:B--2---:R-:W-:-:S07]  /*0140*/  FMUL R14, R6, R6 ;  /* 0x00000006060e7220 */ /* 0x004fce0000400000 */
.L_x_176:
[----:B------:R-:W-:Y:S05]  /*0150*/  BSYNC.RECONVERGENT B1 ;  /* 0x0000000000017941 */ /* 0x000fea0003800200 */
.L_x_175:
[----:B------:R-:W-:Y:S01]  /*0160*/  ISETP.GE.U32.AND P0, PT, R4, R0, PT ;  /* 0x000000000400720c */ /* 0x000fe20003f06070 */
[----:B------:R-:W-:-:S12]  /*0170*/  BSSY.RECONVERGENT B1, `(.L_x_177) ;  /* 0x00000a5000017945 */ /* 0x000fd80003800200 */
[----:B------:R-:W-:Y:S05]  /*0180*/  @P0 BRA `(.L_x_178) ;  /* 0x00000008008c0947 */ /* 0x000fea0003800000 */
[----:B------:R-:W-:Y:S01]  /*0190*/  LOP3.LUT R5, RZ, R4, RZ, 0x33, !PT ;  /* 0x00000004ff057212 */ /* 0x000fe200078e33ff */
[----:B------:R-:W-:Y:S03]  /*01a0*/  BSSY.RECONVERGENT B2, `(.L_x_179) ;  /* 0x0000053000027945 */ /* 0x000fe60003800200 */
[----:B------:R-:W-:-:S05]  /*01b0*/  IADD3 R8, PT, PT, R5, R8, RZ ;  /* 0x0000000805087210 */ /* 0x000fca0007ffe0ff */
[----:B------:R-:W-:-:S05]  /*01c0*/  IMAD R8, R3, -0x2000, R8 ;  /* 0xffffe00003087824 */ /* 0x000fca00078e0208 */
[C---:B------:R-:W-:Y:S02]  /*01d0*/  ISETP.GE.U32.AND P0, PT, R8.reuse, 0x1e00, PT ;  /* 0x00001e000800780c */ /* 0x040fe40003f06070 */
[----:B------:R-:W-:-:S04]  /*01e0*/  LEA.HI R5, R8, 0x1, RZ, 0x17 ;  /* 0x0000000108057811 */ /* 0x000fc800078fb8ff */
[----:B------:R-:W-:-:S07]  /*01f0*/  LOP3.LUT R6, R5, 0xf, RZ, 0xc0, !PT ;  /* 0x0000000f05067812 */ /* 0x000fce00078ec0ff */
[----:B------:R-:W-:Y:S05]  /*0200*/  @!P0 BRA `(.L_x_180) ;  /* 0x0000000400308947 */ /* 0x000fea0003800000 */
[----:B------:R-:W-:Y:S01]  /*0210*/  LOP3.LUT R8, R5, 0xfffff0, RZ, 0xc0, !PT ;  /* 0x00fffff005087812 */ /* 0x000fe200078ec0ff */
[----:B------:R-:W-:Y:S01]  /*0220*/  BSSY.RECONVERGENT B3, `(.L_x_181) ;  /* 0x0000049000037945 */ /* 0x000fe20003800200 */
[----:B------:R-:W-:Y:S02]  /*0230*/  LOP3.LUT R7, R4, 0x1000, RZ, 0xfc, !PT ;  /* 0x0000100004077812 */ /* 0x000fe400078efcff */
[----:B------:R-:W-:Y:S02]  /*0240*/  LEA R4, R3, R4, 0xd ;  /* 0x0000000403047211 */ /* 0x000fe400078e68ff */
[----:B------:R-:W-:-:S07]  /*0250*/  IADD3 R8, PT, PT, -R8, RZ, RZ ;  /* 0x000000ff08087210 */ /* 0x000fce0007ffe1ff */
.L_x_182:
[----:B------:R-:W0:Y:S02]  /*0260*/  LDC.64 R12, c[0x0][0x380] ;  /* 0x0000e000ff0c7b82 */ /* 0x000e240000000a00 */
[----:B0-----:R-:W-:-:S05]  /*0270*/  IMAD.WIDE.U32 R22, R4, 0x4, R12 ;  /* 0x0000000404167825 */ /* 0x001fca00078e000c */
[----:B------:R0:W2:Y:S01]  /*0280*/  LDG.E R9, desc[UR6][R22.64] ;  /* 0x0000000616097981 */ /* 0x0000a2000c1e1900 */
[C---:B------:R-:W-:Y:S02]  /*0290*/  IADD3 R11, PT, PT, R4.reuse, 0x200, RZ ;  /* 0x00000200040b7810 */ /* 0x040fe40007ffe0ff */
[C---:B------:R-:W-:Y:S02]  /*02a0*/  IADD3 R21, PT, PT, R4.reuse, 0x400, RZ ;  /* 0x0000040004157810 */ /* 0x040fe40007ffe0ff */
[C---:B------:R-:W-:Y:S01]  /*02b0*/  IADD3 R17, PT, PT, R4.reuse, 0x600, RZ ;  /* 0x0000060004117810 */ /* 0x040fe20007ffe0ff */
[----:B------:R-:W-:Y:S01]  /*02c0*/  IMAD.WIDE.U32 R10, R11, 0x4, R12 ;  /* 0x000000040b0a7825 */ /* 0x000fe200078e000c */
[----:B------:R-:W-:-:S03]  /*02d0*/  IADD3 R19, PT, PT, R4, 0x800, RZ ;  /* 0x0000080004137810 */ /* 0x000fc60007ffe0ff */
[--C-:B------:R-:W-:Y:S02]  /*02e0*/  IMAD.WIDE.U32 R20, R21, 0x4, R12.reuse ;  /* 0x0000000415147825 */ /* 0x100fe400078e000c */
[----:B------:R1:W3:Y:S01]  /*02f0*/  LDG.E R10, desc[UR6][R10.64] ;  /* 0x000000060a0a7981 */ /* 0x0002e2000c1e1900 */
[C---:B------:R-:W-:Y:S01]  /*0300*/  IADD3 R15, PT, PT, R4.reuse, 0xa00, RZ ;  /* 0x00000a00040f7810 */ /* 0x040fe20007ffe0ff */
[--C-:B------:R-:W-:Y:S01]  /*0310*/  IMAD.WIDE.U32 R16, R17, 0x4, R12.reuse ;  /* 0x0000000411107825 */ /* 0x100fe200078e000c */
[----:B------:R-:W-:Y:S01]  /*0320*/  IADD3 R25, PT, PT, R4, 0xc00, RZ ;  /* 0x00000c0004197810 */ /* 0x000fe20007ffe0ff */
[----:B------:R4:W5:Y:S02]  /*0330*/  LDG.E R29, desc[UR6][R20.64] ;  /* 0x00000006141d7981 */ /* 0x000964000c1e1900 */
[--C-:B------:R-:W-:Y:S02]  /*0340*/  IMAD.WIDE.U32 R18, R19, 0x4, R12.reuse ;  /* 0x0000000413127825 */ /* 0x100fe400078e000c */
[----:B------:R4:W5:Y:S02]  /*0350*/  LDG.E R28, desc[UR6][R16.64] ;  /* 0x00000006101c7981 */ /* 0x000964000c1e1900 */
[----:B0-----:R-:W-:-:S02]  /*0360*/  IMAD.WIDE.U32 R22, R15, 0x4, R12 ;  /* 0x000000040f167825 */ /* 0x001fc400078e000c */
[----:B------:R-:W5:Y:S01]  /*0370*/  LDG.E R27, desc[UR6][R18.64] ;  /* 0x00000006121b7981 */ /* 0x000f62000c1e1900 */
[C---:B-1----:R-:W-:Y:S01]  /*0380*/  IADD3 R11, PT, PT, R4.reuse, 0xe00, RZ ;  /* 0x00000e00040b7810 */ /* 0x042fe20007ffe0ff */
[--C-:B----4-:R-:W-:Y:S02]  /*0390*/  IMAD.WIDE.U32 R20, R25, 0x4, R12.reuse ;  /* 0x0000000419147825 */ /* 0x110fe400078e000c */
[----:B------:R0:W4:Y:S01]  /*03a0*/  LDG.E R26, desc[UR6][R22.64] ;  /* 0x00000006161a7981 */ /* 0x000122000c1e1900 */
[C---:B------:R-:W-:Y:S01]  /*03b0*/  IADD3 R15, PT, PT, R4.reuse, 0x1000, RZ ;  /* 0x00001000040f7810 */ /* 0x040fe20007ffe0ff */
[----:B------:R-:W-:Y:S01]  /*03c0*/  IMAD.WIDE.U32 R16, R11, 0x4, R12 ;  /* 0x000000040b107825 */ /* 0x000fe200078e000c */
[C---:B------:R-:W-:Y:S01]  /*03d0*/  IADD3 R24, PT, PT, R4.reuse, 0x1200, RZ ;  /* 0x0000120004187810 */ /* 0x040fe20007ffe0ff */
[----:B------:R1:W4:Y:S01]  /*03e0*/  LDG.E R25, desc[UR6][R20.64] ;  /* 0x0000000614197981 */ /* 0x000322000c1e1900 */
[----:B------:R-:W-:-:S03]  /*03f0*/  IADD3 R11, PT, PT, R4, 0x1400, RZ ;  /* 0x00001400040b7810 */ /* 0x000fc60007ffe0ff */
[--C-:B0-----:R-:W-:Y:S02]  /*0400*/  IMAD.WIDE.U32 R22, R24, 0x4, R12.reuse ;  /* 0x0000000418167825 */ /* 0x101fe400078e000c */
[----:B------:R0:W4:Y:S02]  /*0410*/  LDG.E R24, desc[UR6][R16.64] ;  /* 0x0000000610187981 */ /* 0x000124000c1e1900 */
[--C-:B-1----:R-:W-:Y:S01]  /*0420*/  IMAD.WIDE.U32 R20, R15, 0x4, R12.reuse ;  /* 0x000000040f147825 */ /* 0x102fe200078e000c */
[C---:B------:R-:W-:Y:S01]  /*0430*/  IADD3 R15, PT, PT, R4.reuse, 0x1600, RZ ;  /* 0x00001600040f7810 */ /* 0x040fe20007ffe0ff */
[----:B------:R1:W4:Y:S04]  /*0440*/  LDG.E R18, desc[UR6][R22.64] ;  /* 0x0000000616127981 */ /* 0x000328000c1e1900 */
[----:B------:R1:W4:Y:S01]  /*0450*/  LDG.E R19, desc[UR6][R20.64] ;  /* 0x0000000614137981 */ /* 0x000322000c1e1900 */
[----:B0-----:R-:W-:Y:S01]  /*0460*/  IMAD.WIDE.U32 R16, R11, 0x4, R12 ;  /* 0x000000040b107825 */ /* 0x001fe200078e000c */
[----:B-1----:R-:W-:-:S04]  /*0470*/  IADD3 R23, PT, PT, R4, 0x1800, RZ ;  /* 0x0000180004177810 */ /* 0x002fc80007ffe0ff */
[----:B------:R0:W4:Y:S01]  /*0480*/  LDG.E R11, desc[UR6][R16.64] ;  /* 0x00000006100b7981 */ /* 0x000122000c1e1900 */
[C---:B------:R-:W-:Y:S01]  /*0490*/  IADD3 R21, PT, PT, R4.reuse, 0x1a00, RZ ;  /* 0x00001a0004157810 */ /* 0x040fe20007ffe0ff */
[----:B0-----:R-:W-:Y:S01]  /*04a0*/  IMAD.WIDE.U32 R16, R23, 0x4, R12 ;  /* 0x0000000417107825 */ /* 0x001fe200078e000c */
[----:B------:R-:W-:-:S03]  /*04b0*/  IADD3 R23, PT, PT, R4, 0x1c00, RZ ;  /* 0x00001c0004177810 */ /* 0x000fc60007ffe0ff */
[--C-:B------:R-:W-:Y:S02]  /*04c0*/  IMAD.WIDE.U32 R20, R21, 0x4, R12.reuse ;  /* 0x0000000415147825 */ /* 0x100fe400078e000c */
[----:B------:R-:W4:Y:S02]  /*04d0*/  LDG.E R16, desc[UR6][R16.64] ;  /* 0x0000000610107981 */ /* 0x000f24000c1e1900 */
[----:B------:R-:W-:Y:S02]  /*04e0*/  IMAD.WIDE.U32 R22, R23, 0x4, R12 ;  /* 0x0000000417167825 */ /* 0x000fe400078e000c */
[----:B------:R-:W4:Y:S04]  /*04f0*/  LDG.E R20, desc[UR6][R20.64] ;  /* 0x0000000614147981 */ /* 0x000f28000c1e1900 */
[----:B------:R-:W4:Y:S01]  /*0500*/  LDG.E R22, desc[UR6][R22.64] ;  /* 0x0000000616167981 */ /* 0x000f22000c1e1900 */
[----:B--2---:R-:W-:Y:S01]  /*0510*/  FFMA R9, R9, R9, R14 ;  /* 0x0000000909097223 */ /* 0x004fe2000000000e */
[----:B------:R-:W-:-:S06]  /*0520*/  IMAD.WIDE.U32 R14, R15, 0x4, R12 ;  /* 0x000000040f0e7825 */ /* 0x000fcc00078e000c */
[----:B------:R0:W2:Y:S02]  /*0530*/  LDG.E R14, desc[UR6][R14.64] ;  /* 0x000000060e0e7981 */ /* 0x0000a4000c1e1900 */
[----:B0-----:R-:W-:-:S05]  /*0540*/  IADD3 R15, PT, PT, R4, 0x1e00, RZ ;  /* 0x00001e00040f7810 */ /* 0x001fca0007ffe0ff */
[----:B------:R-:W-:-:S06]  /*0550*/  IMAD.WIDE.U32 R12, R15, 0x4, R12 ;  /* 0x000000040f0c7825 */ /* 0x000fcc00078e000c */
[----:B------:R-:W2:Y:S01]  /*0560*/  LDG.E R12, desc[UR6][R12.64] ;  /* 0x000000060c0c7981 */ /* 0x000ea2000c1e1900 */
[----:B---3--:R-:W-:-:S04]  /*0570*/  FFMA R10, R10, R10, R9 ;  /* 0x0000000a0a0a7223 */ /* 0x008fc80000000009 */
[----:B-----5:R-:W-:-:S04]  /*0580*/  FFMA R29, R29, R29, R10 ;  /* 0x0000001d1d1d7223 */ /* 0x020fc8000000000a */
[----:B------:R-:W-:-:S04]  /*0590*/  FFMA R28, R28, R28, R29 ;  /* 0x0000001c1c1c7223 */ /* 0x000fc8000000001d */
[----:B------:R-:W-:-:S04]  /*05a0*/  FFMA R27, R27, R27, R28 ;  /* 0x0000001b1b1b7223 */ /* 0x000fc8000000001c */
[----:B----4-:R-:W-:-:S04]  /*05b0*/  FFMA R26, R26, R26, R27 ;  /* 0x0000001a1a1a7223 */ /* 0x010fc8000000001b */
[----:B------:R-:W-:-:S04]  /*05c0*/  FFMA R25, R25, R25, R26 ;  /* 0x0000001919197223 */ /* 0x000fc8000000001a */
[----:B------:R-:W-:-:S04]  /*05d0*/  FFMA R24, R24, R24, R25 ;  /* 0x0000001818187223 */ /* 0x000fc80000000019 */
[----:B------:R-:W-:-:S04]  /*05e0*/  FFMA R19, R19, R19, R24 ;  /* 0x0000001313137223 */ /* 0x000fc80000000018 */
[----:B------:R-:W-:Y:S01]  /*05f0*/  FFMA R18, R18, R18, R19 ;  /* 0x0000001212127223 */ /* 0x000fe20000000013 */
[----:B------:R-:W-:-:S03]  /*0600*/  IADD3 R8, PT, PT, R8, 0x10, RZ ;  /* 0x0000001008087810 */ /* 0x000fc60007ffe0ff */
[----:B------:R-:W-:Y:S01]  /*0610*/  FFMA R11, R11, R11, R18 ;  /* 0x0000000b0b0b7223 */ /* 0x000fe20000000012 */
[----:B------:R-:W-:Y:S02]  /*0620*/  ISETP.NE.AND P0, PT, R8, RZ, PT ;  /* 0x000000ff0800720c */ /* 0x000fe40003f05270 */
[----:B------:R-:W-:Y:S02]  /*0630*/  IADD3 R7, PT, PT, R7, 0x2000, RZ ;  /* 0x0000200007077810 */ /* 0x000fe40007ffe0ff */
[----:B------:R-:W-:Y:S01]  /*0640*/  IADD3 R4, PT, PT, R4, 0x2000, RZ ;  /* 0x0000200004047810 */ /* 0x000fe20007ffe0ff */
[----:B--2---:R-:W-:-:S04]  /*0650*/  FFMA R11, R14, R14, R11 ;  /* 0x0000000e0e0b7223 */ /* 0x004fc8000000000b */
[----:B------:R-:W-:-:S04]  /*0660*/  FFMA R11, R16, R16, R11 ;  /* 0x00000010100b7223 */ /* 0x000fc8000000000b */
[----:B------:R-:W-:-:S04]  /*0670*/  FFMA R11, R20, R20, R11 ;  /* 0x00000014140b7223 */ /* 0x000fc8000000000b */
[----:B------:R-:W-:-:S04]  /*0680*/  FFMA R11, R22, R22, R11 ;  /* 0x00000016160b7223 */ /* 0x000fc8000000000b */
[----:B------:R-:W-:Y:S01]  /*0690*/  FFMA R14, R12, R12, R11 ;  /* 0x0000000c0c0e7223 */ /* 0x000fe2000000000b */
[----:B------:R-:W-:Y:S06]  /*06a0*/  @P0 BRA `(.L_x_182) ;  /* 0xfffffff800ec0947 */ /* 0x000fec000383ffff */
[----:B------:R-:W-:Y:S05]  /*06b0*/  BSYNC.RECONVERGENT B3 ;  /* 0x0000000000037941 */ /* 0x000fea0003800200 */
.L_x_181:
[----:B------:R-:W-:-:S07]  /*06c0*/  IADD3 R4, PT, PT, R7, -0x1000, RZ ;  /* 0xfffff00007047810 */ /* 0x000fce0007ffe0ff */
.L_x_180:
[----:B------:R-:W-:Y:S05]  /*06d0*/  BSYNC.RECONVERGENT B2 ;  /* 0x0000000000027941 */ /* 0x000fea0003800200 */
.L_x_179:
[----:B------:R-:W-:-:S13]  /*06e0*/  ISETP.NE.AND P0, PT, R6, RZ, PT ;  /* 0x000000ff0600720c */ /* 0x000fda0003f05270 */
[----:B------:R-:W-:Y:S05]  /*06f0*/  @!P0 BRA `(.L_x_178) ;  /* 0x0000000400308947 */ /* 0x000fea0003800000 */
[----:B------:R-:W-:Y:S01]  /*0700*/  ISETP.GE.U32.AND P0, PT, R6, 0x8, PT ;  /* 0x000000080600780c */ /* 0x000fe20003f06070 */
[----:B------:R-:W-:Y:S01]  /*0710*/  BSSY.RECONVERGENT B2, `(.L_x_183) ;  /* 0x0000026000027945 */ /* 0x000fe20003800200 */
[----:B------:R-:W-:-:S04]  /*0720*/  LOP3.LUT R22, R5, 0x7, RZ, 0xc0, !PT ;  /* 0x0000000705167812 */ /* 0x000fc800078ec0ff */
[----:B------:R-:W-:-:S07]  /*0730*/  ISETP.NE.AND P1, PT, R22, RZ, PT ;  /* 0x000000ff1600720c */ /* 0x000fce0003f25270 */
[----:B------:R-:W-:Y:S06]  /*0740*/  @!P0 BRA `(.L_x_184) ;  /* 0x0000000000888947 */ /* 0x000fec0003800000 */
[----:B------:R-:W0:Y:S01]  /*0750*/  LDC.64 R6, c[0x0][0x380] ;  /* 0x0000e000ff067b82 */ /* 0x000e220000000a00 */
[----:B------:R-:W-:-:S04]  /*0760*/  LEA R19, R3, R4, 0xd ;  /* 0x0000000403137211 */ /* 0x000fc800078e68ff */
[C---:B------:R-:W-:Y:S02]  /*0770*/  IADD3 R17, PT, PT, R19.reuse, 0x200, RZ ;  /* 0x0000020013117810 */ /* 0x040fe40007ffe0ff */
[C---:B------:R-:W-:Y:S02]  /*0780*/  IADD3 R21, PT, PT, R19.reuse, 0x400, RZ ;  /* 0x0000040013157810 */ /* 0x040fe40007ffe0ff */
[C---:B------:R-:W-:Y:S02]  /*0790*/  IADD3 R13, PT, PT, R19.reuse, 0x600, RZ ;  /* 0x00000600130d7810 */ /* 0x040fe40007ffe0ff */
[C---:B------:R-:W-:Y:S01]  /*07a0*/  IADD3 R9, PT, PT, R19.reuse, 0x800, RZ ;  /* 0x0000080013097810 */ /* 0x040fe20007ffe0ff */
[----:B0-----:R-:W-:-:S04]  /*07b0*/  IMAD.WIDE.U32 R10, R19, 0x4, R6 ;  /* 0x00000004130a7825 */ /* 0x001fc800078e0006 */
[--C-:B------:R-:W-:Y:S01]  /*07c0*/  IMAD.WIDE.U32 R16, R17, 0x4, R6.reuse ;  /* 0x0000000411107825 */ /* 0x100fe200078e0006 */
[----:B------:R0:W2:Y:S03]  /*07d0*/  LDG.E R15, desc[UR6][R10.64] ;  /* 0x000000060a0f7981 */ /* 0x0000a6000c1e1900 */
[--C-:B------:R-:W-:Y:S01]  /*07e0*/  IMAD.WIDE.U32 R20, R21, 0x4, R6.reuse ;  /* 0x0000000415147825 */ /* 0x100fe200078e0006 */
[----:B------:R1:W3:Y:S03]  /*07f0*/  LDG.E R18, desc[UR6][R16.64] ;  /* 0x0000000610127981 */ /* 0x0002e6000c1e1900 */
[--C-:B------:R-:W-:Y:S01]  /*0800*/  IMAD.WIDE.U32 R12, R13, 0x4, R6.reuse ;  /* 0x000000040d0c7825 */ /* 0x100fe200078e0006 */
[----:B------:R-:W-:Y:S01]  /*0810*/  IADD3 R23, PT, PT, R19, 0xa00, RZ ;  /* 0x00000a0013177810 */ /* 0x000fe20007ffe0ff */
[----:B------:R-:W4:Y:S02]  /*0820*/  LDG.E R20, desc[UR6][R20.64] ;  /* 0x0000000614147981 */ /* 0x000f24000c1e1900 */
[--C-:B------:R-:W-:Y:S01]  /*0830*/  IMAD.WIDE.U32 R8, R9, 0x4, R6.reuse ;  /* 0x0000000409087825 */ /* 0x100fe200078e0006 */
[----:B------:R-:W-:Y:S01]  /*0840*/  IADD3 R25, PT, PT, R19, 0xc00, RZ ;  /* 0x00000c0013197810 */ /* 0x000fe20007ffe0ff */
[----:B------:R-:W5:Y:S02]  /*0850*/  LDG.E R12, desc[UR6][R12.64] ;  /* 0x000000060c0c7981 */ /* 0x000f64000c1e1900 */
[--C-:B0-----:R-:W-:Y:S01]  /*0860*/  IMAD.WIDE.U32 R10, R23, 0x4, R6.reuse ;  /* 0x00000004170a7825 */ /* 0x101fe200078e0006 */
[----:B------:R-:W-:Y:S01]  /*0870*/  IADD3 R19, PT, PT, R19, 0xe00, RZ ;  /* 0x00000e0013137810 */ /* 0x000fe20007ffe0ff */
[----:B------:R-:W5:Y:S02]  /*0880*/  LDG.E R8, desc[UR6][R8.64] ;  /* 0x0000000608087981 */ /* 0x000f64000c1e1900 */
[----:B-1----:R-:W-:-:S02]  /*0890*/  IMAD.WIDE.U32 R16, R25, 0x4, R6 ;  /* 0x0000000419107825 */ /* 0x002fc400078e0006 */
[----:B------:R-:W5:Y:S02]  /*08a0*/  LDG.E R10, desc[UR6][R10.64] ;  /* 0x000000060a0a7981 */ /* 0x000f64000c1e1900 */
[----:B------:R-:W-:Y:S02]  /*08b0*/  IMAD.WIDE.U32 R6, R19, 0x4, R6 ;  /* 0x0000000413067825 */ /* 0x000fe400078e0006 */
        /* <DEDUP_REMOVED lines=11> */
.L_x_184:
[----:B------:R-:W-:Y:S05]  /*0970*/  BSYNC.RECONVERGENT B2 ;  /* 0x0000000000027941 */ /* 0x000fea0003800200 */
.L_x_183:
        /* <DEDUP_REMOVED lines=10> */
[C---:B------:R-:W-:Y:S01]  /*0a20*/  IADD3 R17, PT, PT, R13.reuse, 0x600, RZ ;  /* 0x000006000d117810 */ /* 0x040fe20007ffe0ff */
[----:B0-----:R-:W-:-:S04]  /*0a30*/  IMAD.WIDE.U32 R8, R13, 0x4, R6 ;  /* 0x000000040d087825 */ /* 0x001fc800078e0006 */
[--C-:B------:R-:W-:Y:S02]  /*0a40*/  IMAD.WIDE.U32 R10, R11, 0x4, R6.reuse ;  /* 0x000000040b0a7825 */ /* 0x100fe400078e0006 */
[----:B------:R-:W2:Y:S02]  /*0a50*/  LDG.E R9, desc[UR6][R8.64] ;  /* 0x0000000608097981 */ /* 0x000ea4000c1e1900 */
[--C-:B------:R-:W-:Y:S02]  /*0a60*/  IMAD.WIDE.U32 R12, R15, 0x4, R6.reuse ;  /* 0x000000040f0c7825 */ /* 0x100fe400078e0006 */
[----:B------:R-:W3:Y:S02]  /*0a70*/  LDG.E R11, desc[UR6][R10.64] ;  /* 0x000000060a0b7981 */ /* 0x000ee4000c1e1900 */
[----:B------:R-:W-:Y:S02]  /*0a80*/  IMAD.WIDE.U32 R6, R17, 0x4, R6 ;  /* 0x0000000411067825 */ /* 0x000fe400078e0006 */
[----:B------:R-:W4:Y:S04]  /*0a90*/  LDG.E R13, desc[UR6][R12.64] ;  /* 0x000000060c0d7981 */ /* 0x000f28000c1e1900 */
[----:B------:R-:W5:Y:S01]  /*0aa0*/  LDG.E R7, desc[UR6][R6.64] ;  /* 0x0000000606077981 */ /* 0x000f62000c1e1900 */
[----:B------:R-:W-:Y:S01]  /*0ab0*/  IADD3 R4, PT, PT, R4, 0x800, RZ ;  /* 0x0000080004047810 */ /* 0x000fe20007ffe0ff */
[----:B--2---:R-:W-:-:S04]  /*0ac0*/  FFMA R14, R9, R9, R14 ;  /* 0x00000009090e7223 */ /* 0x004fc8000000000e */
[----:B---3--:R-:W-:-:S04]  /*0ad0*/  FFMA R14, R11, R11, R14 ;  /* 0x0000000b0b0e7223 */ /* 0x008fc8000000000e */
[----:B----4-:R-:W-:-:S04]  /*0ae0*/  FFMA R14, R13, R13, R14 ;  /* 0x0000000d0d0e7223 */ /* 0x010fc8000000000e */
[----:B-----5:R-:W-:-:S07]  /*0af0*/  FFMA R14, R7, R7, R14 ;  /* 0x00000007070e7223 */ /* 0x020fce000000000e */
.L_x_186:
[----:B------:R-:W-:Y:S05]  /*0b00*/  BSYNC.RECONVERGENT B2 ;  /* 0x0000000000027941 */ /* 0x000fea0003800200 */
.L_x_185:
[----:B------:R-:W-:Y:S05]  /*0b10*/  @!P1 BRA `(.L_x_178) ;  /* 0x0000000000289947 */ /* 0x000fea0003800000 */
[----:B------:R-:W0:Y:S01]  /*0b20*/  LDC.64 R6, c[0x0][0x380] ;  /* 0x0000e000ff067b82 */ /* 0x000e220000000a00 */
[----:B------:R-:W-:Y:S02]  /*0b30*/  LEA R9, R3, R4, 0xd ;  /* 0x0000000403097211 */ /* 0x000fe400078e68ff */
[----:B------:R-:W-:-:S07]  /*0b40*/  IADD3 R8, PT, PT, -R5, RZ, RZ ;  /* 0x000000ff05087210 */ /* 0x000fce0007ffe1ff */
.L_x_187:
[----:B0-----:R-:W-:-:S06]  /*0b50*/  IMAD.WIDE.U32 R4, R9, 0x4, R6 ;  /* 0x0000000409047825 */ /* 0x001fcc00078e0006 */
[----:B------:R-:W2:Y:S01]  /*0b60*/  LDG.E R5, desc[UR6][R4.64] ;  /* 0x0000000604057981 */ /* 0x000ea2000c1e1900 */
[----:B------:R-:W-:Y:S02]  /*0b70*/  IADD3 R8, PT, PT, R8, 0x1, RZ ;  /* 0x0000000108087810 */ /* 0x000fe40007ffe0ff */
[----:B------:R-:W-:Y:S02]  /*0b80*/  IADD3 R9, PT, PT, R9, 0x200, RZ ;  /* 0x0000020009097810 */ /* 0x000fe40007ffe0ff */
[----:B------:R-:W-:Y:S01]  /*0b90*/  ISETP.NE.AND P0, PT, R8, RZ, PT ;  /* 0x000000ff0800720c */ /* 0x000fe20003f05270 */
[----:B--2---:R-:W-:-:S12]  /*0ba0*/  FFMA R14, R5, R5, R14 ;  /* 0x00000005050e7223 */ /* 0x004fd8000000000e */
[----:B------:R-:W-:Y:S05]  /*0bb0*/  @P0 BRA `(.L_x_187) ;  /* 0xfffffffc00e40947 */ /* 0x000fea000383ffff */
.L_x_178:
[----:B------:R-:W-:Y:S05]  /*0bc0*/  BSYNC.RECONVERGENT B1 ;  /* 0x0000000000017941 */ /* 0x000fea0003800200 */
.L_x_177:
[----:B------:R-:W-:-:S13]  /*0bd0*/  ISETP.GE.U32.AND P0, PT, R0, 0x200, PT ;  /* 0x000002000000780c */ /* 0x000fda0003f06070 */
        /* <DEDUP_REMOVED lines=33> */
[----:B------:R-:W0:Y:S04]  /*0df0*/  LDS.128 R12, [UR4+0x10] ;  /* 0x00001004ff0c7984 */ /* 0x000e280008000c00 */
[----:B------:R-:W2:Y:S04]  /*0e00*/  LDS.128 R8, [UR4+0x20] ;  /* 0x00002004ff087984 */ /* 0x000ea80008000c00 */
[----:B-1----:R-:W1:Y:S04]  /*0e10*/  LDS.128 R4, [UR4+0x30] ;  /* 0x00003004ff047984 */ /* 0x002e680008000c00 */
[----:B------:R-:W3:Y:S01]  /*0e20*/  LDS.128 R16, [UR4+0x40] ;  /* 0x00004004ff107984 */ /* 0x000ee20008000c00 */
[----:B0-----:R-:W-:-:S04]  /*0e30*/  FADD R13, R20, R13 ;  /* 0x0000000d140d7221 */ /* 0x001fc80000000000 */
[----:B------:R-:W-:-:S04]  /*0e40*/  FADD R14, R13, R14 ;  /* 0x0000000e0d0e7221 */ /* 0x000fc80000000000 */
[----:B------:R-:W-:-:S04]  /*0e50*/  FADD R15, R14, R15 ;  /* 0x0000000f0e0f7221 */ /* 0x000fc80000000000 */
[----:B--2---:R-:W-:-:S04]  /*0e60*/  FADD R8, R15, R8 ;  /* 0x000000080f087221 */ /* 0x004fc80000000000 */
[----:B------:R-:W-:-:S04]  /*0e70*/  FADD R9, R8, R9 ;  /* 0x0000000908097221 */ /* 0x000fc80000000000 */
[----:B------:R-:W-:-:S04]  /*0e80*/  FADD R10, R9, R10 ;  /* 0x0000000a090a7221 */ /* 0x000fc80000000000 */
[----:B------:R-:W-:-:S04]  /*0e90*/  FADD R11, R10, R11 ;  /* 0x0000000b0a0b7221 */ /* 0x000fc80000000000 */
[----:B-1----:R-:W-:-:S04]  /*0ea0*/  FADD R4, R11, R4 ;  /* 0x000000040b047221 */ /* 0x002fc80000000000 */
        /* <DEDUP_REMOVED lines=8> */
.L_x_188:
[----:B------:R-:W0:Y:S01]  /*0f30*/  S2R R8, SR_LANEID ;  /* 0x0000000000087919 */ /* 0x000e220000000000 */
[----:B------:R-:W-:-:S04]  /*0f40*/  LOP3.LUT R4, R2, 0x3e0, RZ, 0xc0, !PT ;  /* 0x000003e002047812 */ /* 0x000fc800078ec0ff */
[----:B------:R-:W-:Y:S02]  /*0f50*/  IADD3 R5, PT, PT, R4, 0x20, RZ ;  /* 0x0000002004057810 */ /* 0x000fe40007ffe0ff */
[----:B------:R-:W-:Y:S02]  /*0f60*/  LOP3.LUT R7, RZ, R4, RZ, 0x33, !PT ;  /* 0x00000004ff077212 */ /* 0x000fe400078e33ff */
[----:B------:R-:W-:Y:S02]  /*0f70*/  ISETP.GT.U32.AND P0, PT, R5, R0, PT ;  /* 0x000000000500720c */ /* 0x000fe40003f04070 */
[----:B------:R-:W-:-:S04]  /*0f80*/  IADD3 R7, PT, PT, R0, R7, RZ ;  /* 0x0000000700077210 */ /* 0x000fc80007ffe0ff */
[----:B------:R-:W-:-:S05]  /*0f90*/  SEL R7, R7, 0x1f, P0 ;  /* 0x0000001f07077807 */ /* 0x000fca0000000000 */
[----:B------:R-:W1:Y:S01]  /*0fa0*/  SHFL.DOWN PT, R4, R14, 0x1, R7 ;  /* 0x082000000e047989 */ /* 0x000e6200000e0007 */
[C---:B0-----:R-:W-:Y:S02]  /*0fb0*/  ISETP.GE.AND P0, PT, R8.reuse, R7, PT ;  /* 0x000000070800720c */ /* 0x041fe40003f06270 */
[C---:B------:R-:W-:Y:S02]  /*0fc0*/  IADD3 R6, PT, PT, R8.reuse, 0x2, RZ ;  /* 0x0000000208067810 */ /* 0x040fe40007ffe0ff */
[----:B------:R-:W-:-:S09]  /*0fd0*/  ISETP.NE.AND P1, PT, R8, RZ, PT ;  /* 0x000000ff0800720c */ /* 0x000fd20003f25270 */
[----:B-1----:R-:W-:Y:S01]  /*0fe0*/  @!P0 FADD R14, R4, R14 ;  /* 0x0000000e040e8221 */ /* 0x002fe20000000000 */
[----:B------:R-:W-:Y:S02]  /*0ff0*/  ISETP.GT.AND P0, PT, R6, R7, PT ;  /* 0x000000070600720c */ /* 0x000fe40003f04270 */
[----:B------:R-:W-:Y:S01]  /*1000*/  IADD3 R6, PT, PT, R8, 0x4, RZ ;  /* 0x0000000408067810 */ /* 0x000fe20007ffe0ff */
[----:B------:R-:W0:Y:S01]  /*1010*/  @!P1 S2R R9, SR_CgaCtaId ;  /* 0x0000000000099919 */ /* 0x000e220000008800 */
        /* <DEDUP_REMOVED lines=23> */
[----:B------:R-:W1:Y:S01]  /*1190*/  S2UR UR5, SR_CgaCtaId ;  /* 0x00000000000579c3 */ /* 0x000e620000008800 */
[----:B------:R-:W-:Y:S01]  /*11a0*/  UMOV UR4, 0x400 ;  /* 0x0000040000047882 */ /* 0x000fe20000000000 */
[C---:B------:R-:W-:Y:S02]  /*11b0*/  ISETP.GT.U32.AND P2, PT, R0.reuse, 0x20, PT ;  /* 0x000000200000780c */ /* 0x040fe40003f44070 */
[C---:B------:R-:W-:Y:S02]  /*11c0*/  ISETP.GT.U32.AND P3, PT, R0.reuse, 0x40, PT ;  /* 0x000000400000780c */ /* 0x040fe40003f64070 */
[C---:B------:R-:W-:Y:S02]  /*11d0*/  ISETP.GT.U32.AND P1, PT, R0.reuse, 0x60, PT ;  /* 0x000000600000780c */ /* 0x040fe40003f24070 */
[----:B------:R-:W-:Y:S01]  /*11e0*/  ISETP.GT.U32.AND P4, PT, R0, 0xc0, PT ;  /* 0x000000c00000780c */ /* 0x000fe20003f84070 */
[----:B-1----:R-:W-:-:S09]  /*11f0*/  ULEA UR4, UR5, UR4, 0x18 ;  /* 0x0000000405047291 */ /* 0x002fd2000f8ec0ff */
[----:B0-----:R-:W0:Y:S04]  /*1200*/  LDS.128 R4, [UR4+0x10] ;  /* 0x00001004ff047984 */ /* 0x001e280008000c00 */
[----:B------:R-:W1:Y:S04]  /*1210*/  LDS.128 R8, [UR4+0x20] ;  /* 0x00002004ff087984 */ /* 0x000e680008000c00 */
[----:B------:R-:W2:Y:S04]  /*1220*/  LDS.128 R12, [UR4+0x30] ;  /* 0x00003004ff0c7984 */ /* 0x000ea80008000c00 */
[----:B------:R-:W3:Y:S01]  /*1230*/  LDS.128 R16, [UR4+0x40] ;  /* 0x00004004ff107984 */ /* 0x000ee20008000c00 */
[----:B0-----:R-:W-:Y:S01]  /*1240*/  @P2 FADD R20, R20, R5 ;  /* 0x0000000514142221 */ /* 0x001fe20000000000 */
[----:B------:R-:W-:-:S03]  /*1250*/  ISETP.GT.U32.AND P2, PT, R0, 0x80, PT ;  /* 0x000000800000780c */ /* 0x000fc60003f44070 */
[----:B------:R-:W-:Y:S01]  /*1260*/  @P3 FADD R20, R20, R6 ;  /* 0x0000000614143221 */ /* 0x000fe20000000000 */
[----:B------:R-:W-:-:S03]  /*1270*/  ISETP.GT.U32.AND P3, PT, R0, 0xa0, PT ;  /* 0x000000a00000780c */ /* 0x000fc60003f64070 */
[----:B------:R-:W-:Y:S01]  /*1280*/  @P1 FADD R20, R20, R7 ;  /* 0x0000000714141221 */ /* 0x000fe20000000000 */
[----:B------:R-:W-:-:S05]  /*1290*/  ISETP.GT.U32.AND P1, PT, R0, 0xe0, PT ;  /* 0x000000e00000780c */ /* 0x000fca0003f24070 */
[----:B-1----:R-:W-:Y:S01]  /*12a0*/  @P2 FADD R20, R20, R8 ;  /* 0x0000000814142221 */ /* 0x002fe20000000000 */
[----:B------:R-:W-:-:S03]  /*12b0*/  ISETP.GT.U32.AND P2, PT, R0, 0x100, PT ;  /* 0x000001000000780c */ /* 0x000fc60003f44070 */
[----:B------:R-:W-:Y:S01]  /*12c0*/  @P3 FADD R20, R20, R9 ;  /* 0x0000000914143221 */ /* 0x000fe20000000000 */
[----:B------:R-:W-:-:S03]  /*12d0*/  ISETP.GT.U32.AND P3, PT, R0, 0x120, PT ;  /* 0x000001200000780c */ /* 0x000fc60003f64070 */
[----:B------:R-:W-:Y:S01]  /*12e0*/  @P4 FADD R20, R20, R10 ;  /* 0x0000000a14144221 */ /* 0x000fe20000000000 */
[----:B------:R-:W-:-:S03]  /*12f0*/  ISETP.GT.U32.AND P4, PT, R0, 0x140, PT ;  /* 0x000001400000780c */ /* 0x000fc60003f84070 */
[----:B------:R-:W-:Y:S01]  /*1300*/  @P1 FADD R20, R20, R11 ;  /* 0x0000000b14141221 */ /* 0x000fe20000000000 */
[----:B------:R-:W-:-:S03]  /*1310*/  ISETP.GT.U32.AND P1, PT, R0, 0x160, PT ;  /* 0x000001600000780c */ /* 0x000fc60003f24070 */
[----:B--2---:R-:W-:Y:S01]  /*1320*/  @P2 FADD R20, R20, R12 ;  /* 0x0000000c14142221 */ /* 0x004fe20000000000 */
[----:B------:R-:W-:-:S03]  /*1330*/  ISETP.GT.U32.AND P2, PT, R0, 0x180, PT ;  /* 0x000001800000780c */ /* 0x000fc60003f44070 */
[----:B------:R-:W-:Y:S01]  /*1340*/  @P3 FADD R20, R20, R13 ;  /* 0x0000000d14143221 */ /* 0x000fe20000000000 */
[----:B------:R-:W-:-:S03]  /*1350*/  ISETP.GT.U32.AND P3, PT, R0, 0x1a0, PT ;  /* 0x000001a00000780c */ /* 0x000fc60003f64070 */
[----:B------:R-:W-:Y:S01]  /*1360*/  @P4 FADD R20, R20, R14 ;  /* 0x0000000e14144221 */ /* 0x000fe20000000000 */
[----:B------:R-:W-:-:S03]  /*1370*/  ISETP.GT.U32.AND P4, PT, R0, 0x1c0, PT ;  /* 0x000001c00000780c */ /* 0x000fc60003f84070 */
[----:B------:R-:W-:Y:S01]  /*1380*/  @P1 FADD R20, R20, R15 ;  /* 0x0000000f14141221 */ /* 0x000fe20000000000 */
[----:B------:R-:W-:-:S03]  /*1390*/  ISETP.GT.U32.AND P1, PT, R0, 0x1e0, PT ;  /* 0x000001e00000780c */ /* 0x000fc60003f24070 */
[----:B---3--:R-:W-:-:S04]  /*13a0*/  @P2 FADD R20, R20, R16 ;  /* 0x0000001014142221 */ /* 0x008fc80000000000 */
[----:B------:R-:W-:-:S04]  /*13b0*/  @P3 FADD R20, R20, R17 ;  /* 0x0000001114143221 */ /* 0x000fc80000000000 */
[----:B------:R-:W-:-:S04]  /*13c0*/  @P4 FADD R20, R20, R18 ;  /* 0x0000001214144221 */ /* 0x000fc80000000000 */
[----:B------:R-:W-:Y:S01]  /*13d0*/  @P1 FADD R20, R20, R19 ;  /* 0x0000001314141221 */ /* 0x000fe20000000000 */
[----:B------:R-:W-:Y:S06]  /*13e0*/  BRA `(.L_x_189) ;  /* 0x0000001400407947 */ /* 0x000fec0003800000 */
.L_x_174:
[----:B------:R-:W0:Y:S01]  /*13f0*/  S2R R2, SR_TID.X ;  /* 0x0000000000027919 */ /* 0x000e220000002100 */
[----:B------:R-:W1:Y:S02]  /*1400*/  LDCU.64 UR4, c[0x0][0x380] ;  /* 0x00007000ff0477ac */ /* 0x000e640008000a00 */
[----:B-1----:R-:W-:Y:S02]  /*1410*/  MOV R4, UR4 ;  /* 0x0000000400047c02 */ /* 0x002fe40008000f00 */
[----:B------:R-:W-:Y:S02]  /*1420*/  MOV R5, UR5 ;  /* 0x0000000500057c02 */ /* 0x000fe40008000f00 */
[----:B0-----:R-:W-:-:S05]  /*1430*/  LEA R7, R3, R2, 0xd ;  /* 0x0000000203077211 */ /* 0x001fca00078e68ff */
[----:B------:R-:W-:-:S05]  /*1440*/  IMAD.WIDE.U32 R6, R7, 0x4, R4 ;  /* 0x0000000407067825 */ /* 0x000fca00078e0004 */
        /* <DEDUP_REMOVED lines=16> */
[----:B------:R-:W-:Y:S01]  /*1550*/  ISETP.GE.U32.AND P0, PT, R0, R11, PT ;  /* 0x0000000b0000720c */ /* 0x000fe20003f06070 */
[----:B--2---:R-:W-:Y:S01]  /*1560*/  FMUL R22, R22, R22 ;  /* 0x0000001616167220 */ /* 0x004fe20000400000 */
[----:B---3--:R-:W-:Y:S01]  /*1570*/  FMUL R23, R23, R23 ;  /* 0x0000001717177220 */ /* 0x008fe20000400000 */
[----:B----4-:R-:W-:Y:S01]  /*1580*/  FMUL R25, R24, R24 ;  /* 0x0000001818197220 */ /* 0x010fe20000400000 */
[----:B-----5:R-:W-:Y:S01]  /*1590*/  FMUL R26, R26, R26 ;  /* 0x0000001a1a1a7220 */ /* 0x020fe20000400000 */
[----:B------:R-:W-:Y:S01]  /*15a0*/  FMUL R9, R9, R9 ;  /* 0x0000000909097220 */ /* 0x000fe20000400000 */
[----:B------:R-:W-:Y:S01]  /*15b0*/  FMUL R12, R12, R12 ;  /* 0x0000000c0c0c7220 */ /* 0x000fe20000400000 */
[----:B------:R-:W-:Y:S01]  /*15c0*/  FMUL R13, R13, R13 ;  /* 0x0000000d0d0d7220 */ /* 0x000fe20000400000 */
        /* <DEDUP_REMOVED lines=17> */
[----:B------:R-:W-:Y:S01]  /*16e0*/  LEA R9, R3, R11, 0xd ;  /* 0x0000000b03097211 */ /* 0x000fe200078e68ff */
[----:B------:R-:W-:Y:S01]  /*16f0*/  UMOV UR4, URZ ;  /* 0x000000ff00047c82 */ /* 0x000fe20008000000 */
[----:B------:R-:W-:Y:S02]  /*1700*/  IADD3 R0, PT, PT, R8, -0x2000, RZ ;  /* 0xffffe00008007810 */ /* 0x000fe40007ffe0ff */
[----:B------:R-:W-:Y:S02]  /*1710*/  LOP3.LUT R6, RZ, R2, RZ, 0x33, !PT ;  /* 0x00000002ff067212 */ /* 0x000fe400078e33ff */
[----:B------:R-:W-:Y:S02]  /*1720*/  ISETP.GT.U32.AND P0, PT, R9, R0, PT ;  /* 0x000000000900720c */ /* 0x000fe40003f04070 */
[----:B------:R-:W-:Y:S02]  /*1730*/  IADD3 R6, PT, PT, -R11, R8, R6 ;  /* 0x000000080b067210 */ /* 0x000fe40007ffe106 */
[----:B------:R-:W-:-:S02]  /*1740*/  IADD3 R7, PT, PT, R9, 0x1000, R2 ;  /* 0x0000100009077810 */ /* 0x000fc40007ffe002 */
[----:B------:R-:W-:Y:S01]  /*1750*/  MOV R2, R9 ;  /* 0x0000000900027202 */ /* 0x000fe20000000f00 */
[----:B------:R-:W-:-:S06]  /*1760*/  IMAD R6, R3, -0x2000, R6 ;  /* 0xffffe00003067824 */ /* 0x000fcc00078e0206 */
[----:B------:R-:W-:Y:S05]  /*1770*/  @P0 BRA `(.L_x_191) ;  /* 0x0000000000d80947 */ /* 0x000fea0003800000 */
[----:B------:R-:W0:Y:S08]  /*1780*/  LDC R8, c[0x0][0x3a8] ;  /* 0x0000ea00ff087b82 */ /* 0x000e300000000800 */
[----:B------:R-:W1:Y:S02]  /*1790*/  LDC.64 R4, c[0x0][0x380] ;  /* 0x0000e000ff047b82 */ /* 0x000e640000000a00 */
.L_x_192:
[----:B------:R-:W2:Y:S02]  /*17a0*/  S2R R10, SR_TID.X ;  /* 0x00000000000a7919 */ /* 0x000ea40000002100 */
[----:B--2---:R-:W-:-:S05]  /*17b0*/  IADD3 R13, PT, PT, R10, R9, RZ ;  /* 0x000000090a0d7210 */ /* 0x004fca0007ffe0ff */
        /* <DEDUP_REMOVED lines=13> */
[----:B--2---:R-:W-:-:S04]  /*1890*/  FMUL R15, R15, R15 ;  /* 0x0000000f0f0f7220 */ /* 0x004fc80000400000 */
[----:B---3--:R-:W-:Y:S02]  /*18a0*/  FFMA R15, R14, R14, R15 ;  /* 0x0000000e0e0f7223 */ /* 0x008fe4000000000f */
[----:B------:R-:W2:Y:S01]  /*18b0*/  LDG.E R14, desc[UR6][R12.64+0x7000] ;  /* 0x007000060c0e7981 */ /* 0x000ea2000c1e1900 */
[----:B----4-:R-:W-:-:S03]  /*18c0*/  FFMA R10, R10, R10, R23 ;  /* 0x0000000a0a0a7223 */ /* 0x010fc60000000017 */
[----:B------:R-:W3:Y:S01]  /*18d0*/  LDG.E R23, desc[UR6][R12.64+0x7800] ;  /* 0x007800060c177981 */ /* 0x000ee2000c1e1900 */
[----:B-----5:R-:W-:Y:S01]  /*18e0*/  FMUL R17, R17, R17 ;  /* 0x0000001111117220 */ /* 0x020fe20000400000 */
[----:B------:R-:W-:Y:S02]  /*18f0*/  FADD R10, R10, R15 ;  /* 0x0000000f0a0a7221 */ /* 0x000fe40000000000 */
[----:B------:R-:W4:Y:S01]  /*1900*/  LDG.E R15, desc[UR6][R12.64+0x6000] ;  /* 0x006000060c0f7981 */ /* 0x000f22000c1e1900 */
[----:B------:R-:W-:-:S03]  /*1910*/  FFMA R16, R16, R16, R17 ;  /* 0x0000001010107223 */ /* 0x000fc60000000011 */
[----:B------:R0:W5:Y:S01]  /*1920*/  LDG.E R17, desc[UR6][R12.64+0x6800] ;  /* 0x006800060c117981 */ /* 0x000162000c1e1900 */
[----:B------:R-:W-:-:S04]  /*1930*/  FMUL R22, R22, R22 ;  /* 0x0000001616167220 */ /* 0x000fc80000400000 */
[----:B------:R-:W-:Y:S01]  /*1940*/  FFMA R25, R25, R25, R22 ;  /* 0x0000001919197223 */ /* 0x000fe20000000016 */
[----:B------:R-:W-:Y:S01]  /*1950*/  FMUL R27, R24, R24 ;  /* 0x00000018181b7220 */ /* 0x000fe20000400000 */
[----:B0-----:R-:W-:Y:S01]  /*1960*/  IADD3 R12, PT, PT, -R9, R8, RZ ;  /* 0x00000008090c7210 */ /* 0x001fe20007ffe1ff */
[----:B------:R-:W-:-:S03]  /*1970*/  FMUL R22, R21, R21 ;  /* 0x0000001515167220 */ /* 0x000fc60000400000 */
[----:B------:R-:W-:Y:S01]  /*1980*/  ISETP.GE.U32.AND P0, PT, R12, R11, PT ;  /* 0x0000000b0c00720c */ /* 0x000fe20003f06070 */
[----:B------:R-:W-:Y:S01]  /*1990*/  FFMA R27, R20, R20, R27 ;  /* 0x00000014141b7223 */ /* 0x000fe2000000001b */
[----:B------:R-:W-:Y:S01]  /*19a0*/  FFMA R22, R19, R19, R22 ;  /* 0x0000001313167223 */ /* 0x000fe20000000016 */
[----:B------:R-:W-:-:S03]  /*19b0*/  FADD R25, R16, R25 ;  /* 0x0000001910197221 */ /* 0x000fc60000000000 */
[----:B------:R-:W-:Y:S01]  /*19c0*/  FADD R22, R27, R22 ;  /* 0x000000161b167221 */ /* 0x000fe20000000000 */
[----:B------:R-:W-:Y:S01]  /*19d0*/  FADD R10, R10, R25 ;  /* 0x000000190a0a7221 */ /* 0x000fe20000000000 */
[----:B--2---:R-:W-:Y:S01]  /*19e0*/  FMUL R14, R14, R14 ;  /* 0x0000000e0e0e7220 */ /* 0x004fe20000400000 */
[----:B----4-:R-:W-:-:S04]  /*19f0*/  FMUL R15, R15, R15 ;  /* 0x0000000f0f0f7220 */ /* 0x010fc80000400000 */
[----:B------:R-:W-:Y:S01]  /*1a00*/  FFMA R15, R18, R18, R15 ;  /* 0x00000012120f7223 */ /* 0x000fe2000000000f */
[----:B-----5:R-:W-:-:S04]  /*1a10*/  FFMA R14, R17, R17, R14 ;  /* 0x00000011110e7223 */ /* 0x020fc8000000000e */
[----:B------:R-:W-:-:S04]  /*1a20*/  FADD R15, R15, R14 ;  /* 0x0000000e0f0f7221 */ /* 0x000fc80000000000 */
[----:B------:R-:W-:-:S04]  /*1a30*/  FADD R15, R22, R15 ;  /* 0x0000000f160f7221 */ /* 0x000fc80000000000 */
[----:B------:R-:W-:-:S04]  /*1a40*/  FADD R10, R10, R15 ;  /* 0x0000000f0a0a7221 */ /* 0x000fc80000000000 */
[----:B---3--:R-:W-:Y:S01]  /*1a50*/  FFMA R23, R23, R23, R10 ;  /* 0x0000001717177223 */ /* 0x008fe2000000000a */
[----:B------:R-:W-:Y:S06]  /*1a60*/  @!P0 BRA `(.L_x_190) ;  /* 0x0000000800d48947 */ /* 0x000fec0003800000 */
[C---:B------:R-:W-:Y:S01]  /*1a70*/  IADD3 R9, PT, PT, R11.reuse, R9, RZ ;  /* 0x000000090b097210 */ /* 0x040fe20007ffe0ff */
[----:B------:R-:W-:Y:S01]  /*1a80*/  UIADD3 UR4, UPT, UPT, UR4, 0x1, URZ ;  /* 0x0000000104047890 */ /* 0x000fe2000fffe0ff */
[----:B------:R-:W-:Y:S02]  /*1a90*/  IADD3 R2, PT, PT, R11, R2, RZ ;  /* 0x000000020b027210 */ /* 0x000fe40007ffe0ff */
[----:B------:R-:W-:Y:S02]  /*1aa0*/  ISETP.GT.U32.AND P0, PT, R9, R0, PT ;  /* 0x000000000900720c */ /* 0x000fe40003f04070 */
[C---:B------:R-:W-:Y:S02]  /*1ab0*/  IADD3 R6, PT, PT, -R11.reuse, R6, RZ ;  /* 0x000000060b067210 */ /* 0x040fe40007ffe1ff */
[----:B------:R-:W-:-:S09]  /*1ac0*/  IADD3 R7, PT, PT, R11, R7, RZ ;  /* 0x000000070b077210 */ /* 0x000fd20007ffe0ff */
[----:B------:R-:W-:Y:S05]  /*1ad0*/  @!P0 BRA `(.L_x_192) ;  /* 0xfffffffc00308947 */ /* 0x000fea000383ffff */
.L_x_191:
[----:B------:R-:W0:Y:S01]  /*1ae0*/  S2R R13, SR_TID.X ;  /* 0x00000000000d7919 */ /* 0x000e220000002100 */
[----:B------:R-:W-:Y:S01]  /*1af0*/  IADD3 R0, PT, PT, -R9, R8, RZ ;  /* 0x0000000809007210 */ /* 0x000fe20007ffe1ff */
[----:B------:R-:W-:Y:S03]  /*1b00*/  BSSY.RECONVERGENT B1, `(.L_x_190) ;  /* 0x00000ab000017945 */ /* 0x000fe60003800200 */
[----:B0-----:R-:W-:-:S04]  /*1b10*/  ISETP.GE.AND P0, PT, R13, R0, PT ;  /* 0x000000000d00720c */ /* 0x001fc80003f06270 */
[----:B------:R-:W-:-:S13]  /*1b20*/  ISETP.GE.U32.OR P0, PT, R9, R8, P0 ;  /* 0x000000080900720c */ /* 0x000fda0000706470 */
[----:B------:R-:W-:Y:S05]  /*1b30*/  @P0 BRA `(.L_x_193) ;  /* 0x00000008009c0947 */ /* 0x000fea0003800000 */
[----:B------:R-:W0:Y:S01]  /*1b40*/  LDC R0, c[0x0][0x3ac] ;  /* 0x0000eb00ff007b82 */ /* 0x000e220000000800 */
[----:B------:R-:W-:Y:S01]  /*1b50*/  LOP3.LUT R10, RZ, R13, RZ, 0x33, !PT ;  /* 0x0000000dff0a7212 */ /* 0x000fe200078e33ff */
[----:B------:R-:W-:Y:S06]  /*1b60*/  BSSY.RECONVERGENT B2, `(.L_x_194) ;  /* 0x0000057000027945 */ /* 0x000fec0003800200 */
[----:B------:R-:W1:Y:S01]  /*1b70*/  LDC R11, c[0x0][0x3ac] ;  /* 0x0000eb00ff0b7b82 */ /* 0x000e620000000800 */
[----:B0-----:R-:W-:-:S04]  /*1b80*/  SHF.L.U32 R0, R0, 0xd, RZ ;  /* 0x0000000d00007819 */ /* 0x001fc800000006ff */
[----:B------:R-:W-:Y:S02]  /*1b90*/  LEA R15, R3, R0, 0xd ;  /* 0x00000000030f7211 */ /* 0x000fe400078e68ff */
[----:B------:R-:W-:Y:S02]  /*1ba0*/  MOV R0, R13 ;  /* 0x0000000d00007202 */ /* 0x000fe40000000f00 */
[----:B------:R-:W-:Y:S01]  /*1bb0*/  IADD3 R8, PT, PT, -R15, R8, R10 ;  /* 0x000000080f087210 */ /* 0x000fe20007ffe10a */
[----:B-1----:R-:W-:-:S04]  /*1bc0*/  IMAD R11, R11, UR4, RZ ;  /* 0x000000040b0b7c24 */ /* 0x002fc8000f8e02ff */
[----:B------:R-:W-:-:S05]  /*1bd0*/  IMAD R8, R11, -0x2000, R8 ;  /* 0xffffe0000b087824 */ /* 0x000fca00078e0208 */
[C---:B------:R-:W-:Y:S02]  /*1be0*/  ISETP.GE.U32.AND P0, PT, R8.reuse, 0x1e00, PT ;  /* 0x00001e000800780c */ /* 0x040fe40003f06070 */
[----:B------:R-:W-:-:S04]  /*1bf0*/  LEA.HI R8, R8, 0x1, RZ, 0x17 ;  /* 0x0000000108087811 */ /* 0x000fc800078fb8ff */
[----:B------:R-:W-:-:S07]  /*1c00*/  LOP3.LUT R10, R8, 0xf, RZ, 0xc0, !PT ;  /* 0x0000000f080a7812 */ /* 0x000fce00078ec0ff */
[----:B------:R-:W-:Y:S05]  /*1c10*/  @!P0 BRA `(.L_x_195) ;  /* 0x00000004002c8947 */ /* 0x000fea0003800000 */
[----:B------:R-:W-:Y:S01]  /*1c20*/  LEA.HI R0, R6, 0x1, RZ, 0x17 ;  /* 0x0000000106007811 */ /* 0x000fe200078fb8ff */
[----:B------:R-:W-:Y:S01]  /*1c30*/  BSSY.RECONVERGENT B3, `(.L_x_196) ;  /* 0x0000048000037945 */ /* 0x000fe20003800200 */
[----:B------:R-:W-:Y:S02]  /*1c40*/  LOP3.LUT R11, R13, 0x1000, RZ, 0xfc, !PT ;  /* 0x000010000d0b7812 */ /* 0x000fe400078efcff */
[----:B------:R-:W-:-:S04]  /*1c50*/  LOP3.LUT R0, R0, 0xfffff0, RZ, 0xc0, !PT ;  /* 0x00fffff000007812 */ /* 0x000fc800078ec0ff */
[----:B------:R-:W-:-:S07]  /*1c60*/  IADD3 R0, PT, PT, -R0, RZ, RZ ;  /* 0x000000ff00007210 */ /* 0x000fce0007ffe1ff */
.L_x_197:
[C---:B------:R-:W-:Y:S02]  /*1c70*/  IADD3 R19, PT, PT, R7.reuse, -0x1000, RZ ;  /* 0xfffff00007137810 */ /* 0x040fe40007ffe0ff */
[----:B------:R-:W-:-:S03]  /*1c80*/  IADD3 R21, PT, PT, R7, -0xe00, RZ ;  /* 0xfffff20007157810 */ /* 0x000fc60007ffe0ff */
[----:B------:R-:W-:Y:S01]  /*1c90*/  IMAD.WIDE.U32 R18, R19, 0x4, R4 ;  /* 0x0000000413127825 */ /* 0x000fe200078e0004 */
[----:B------:R-:W-:-:S04]  /*1ca0*/  IADD3 R15, PT, PT, R7, -0xc00, RZ ;  /* 0xfffff400070f7810 */ /* 0x000fc80007ffe0ff */
[----:B------:R0:W2:Y:S01]  /*1cb0*/  LDG.E R22, desc[UR6][R18.64] ;  /* 0x0000000612167981 */ /* 0x0000a2000c1e1900 */
[----:B------:R-:W-:-:S04]  /*1cc0*/  IMAD.WIDE.U32 R20, R21, 0x4, R4 ;  /* 0x0000000415147825 */ /* 0x000fc800078e0004 */
[--C-:B------:R-:W-:Y:S01]  /*1cd0*/  IMAD.WIDE.U32 R14, R15, 0x4, R4.reuse ;  /* 0x000000040f0e7825 */ /* 0x100fe200078e0004 */
[----:B------:R1:W3:Y:S04]  /*1ce0*/  LDG.E R17, desc[UR6][R20.64] ;  /* 0x0000000614117981 */ /* 0x0002e8000c1e1900 */
[----:B------:R4:W5:Y:S01]  /*1cf0*/  LDG.E R16, desc[UR6][R14.64] ;  /* 0x000000060e107981 */ /* 0x000962000c1e1900 */
[C---:B------:R-:W-:Y:S02]  /*1d00*/  IADD3 R13, PT, PT, R7.reuse, -0xa00, RZ ;  /* 0xfffff600070d7810 */ /* 0x040fe40007ffe0ff */
[C---:B------:R-:W-:Y:S02]  /*1d10*/  IADD3 R29, PT, PT, R7.reuse, -0x800, RZ ;  /* 0xfffff800071d7810 */ /* 0x040fe40007ffe0ff */
[----:B------:R-:W-:Y:S01]  /*1d20*/  IADD3 R25, PT, PT, R7, -0x600, RZ ;  /* 0xfffffa0007197810 */ /* 0x000fe20007ffe0ff */
[----:B------:R-:W-:Y:S01]  /*1d30*/  IMAD.WIDE.U32 R12, R13, 0x4, R4 ;  /* 0x000000040d0c7825 */ /* 0x000fe200078e0004 */
[----:B------:R-:W-:-:S03]  /*1d40*/  IADD3 R27, PT, PT, R7, -0x400, RZ ;  /* 0xfffffc00071b7810 */ /* 0x000fc60007ffe0ff */
[--C-:B------:R-:W-:Y:S02]  /*1d50*/  IMAD.WIDE.U32 R28, R29, 0x4, R4.reuse ;  /* 0x000000041d1c7825 */ /* 0x100fe400078e0004 */
[----:B------:R-:W5:Y:S02]  /*1d60*/  LDG.E R12, desc[UR6][R12.64] ;  /* 0x000000060c0c7981 */ /* 0x000f64000c1e1900 */
[----:B0-----:R-:W-:Y:S01]  /*1d70*/  IMAD.WIDE.U32 R18, R25, 0x4, R4 ;  /* 0x0000000419127825 */ /* 0x001fe200078e0004 */
[----:B------:R-:W-:-:S03]  /*1d80*/  IADD3 R26, PT, PT, R7, -0x200, RZ ;  /* 0xfffffe00071a7810 */ /* 0x000fc60007ffe0ff */
[--C-:B-1----:R-:W-:Y:S02]  /*1d90*/  IMAD.WIDE.U32 R20, R27, 0x4, R4.reuse ;  /* 0x000000041b147825 */ /* 0x102fe400078e0004 */
[----:B------:R-:W5:Y:S04]  /*1da0*/  LDG.E R18, desc[UR6][R18.64] ;  /* 0x0000000612127981 */ /* 0x000f68000c1e1900 */
[----:B------:R0:W5:Y:S01]  /*1db0*/  LDG.E R13, desc[UR6][R28.64] ;  /* 0x000000061c0d7981 */ /* 0x000162000c1e1900 */
[----:B----4-:R-:W-:-:S03]  /*1dc0*/  IMAD.WIDE.U32 R14, R26, 0x4, R4 ;  /* 0x000000041a0e7825 */ /* 0x010fc600078e0004 */
[----:B------:R1:W4:Y:S01]  /*1dd0*/  LDG.E R27, desc[UR6][R20.64] ;  /* 0x00000006141b7981 */ /* 0x000322000c1e1900 */
[----:B------:R-:W-:-:S03]  /*1de0*/  IMAD.WIDE.U32 R24, R7, 0x4, R4 ;  /* 0x0000000407187825 */ /* 0x000fc600078e0004 */
[----:B------:R1:W4:Y:S01]  /*1df0*/  LDG.E R26, desc[UR6][R14.64] ;  /* 0x000000060e1a7981 */ /* 0x000322000c1e1900 */
[----:B0-----:R-:W-:-:S03]  /*1e00*/  IADD3 R29, PT, PT, R7, 0x200, RZ ;  /* 0x00000200071d7810 */ /* 0x001fc60007ffe0ff */
[----:B------:R0:W4:Y:S01]  /*1e10*/  LDG.E R19, desc[UR6][R24.64] ;  /* 0x0000000618137981 */ /* 0x000122000c1e1900 */
[----:B-1----:R-:W-:Y:S01]  /*1e20*/  IADD3 R21, PT, PT, R7, 0x400, RZ ;  /* 0x0000040007157810 */ /* 0x002fe20007ffe0ff */
[----:B------:R-:W-:Y:S01]  /*1e30*/  IMAD.WIDE.U32 R28, R29, 0x4, R4 ;  /* 0x000000041d1c7825 */ /* 0x000fe200078e0004 */
[----:B------:R-:W-:-:S05]  /*1e40*/  IADD3 R15, PT, PT, R7, 0x800, RZ ;  /* 0x00000800070f7810 */ /* 0x000fca0007ffe0ff */
[----:B------:R-:W4:Y:S01]  /*1e50*/  LDG.E R28, desc[UR6][R28.64] ;  /* 0x000000061c1c7981 */ /* 0x000f22000c1e1900 */
[----:B0-----:R-:W-:Y:S01]  /*1e60*/  IADD3 R25, PT, PT, R7, 0xa00, RZ ;  /* 0x00000a0007197810 */ /* 0x001fe20007ffe0ff */
[----:B--2---:R-:W-:Y:S01]  /*1e70*/  FFMA R14, R22, R22, R23 ;  /* 0x00000016160e7223 */ /* 0x004fe20000000017 */
[----:B------:R-:W-:Y:S01]  /*1e80*/  IMAD.WIDE.U32 R22, R21, 0x4, R4 ;  /* 0x0000000415167825 */ /* 0x000fe200078e0004 */
[----:B------:R-:W-:-:S03]  /*1e90*/  IADD3 R21, PT, PT, R7, 0x600, RZ ;  /* 0x0000060007157810 */ /* 0x000fc60007ffe0ff */
[----:B---3--:R-:W-:Y:S02]  /*1ea0*/  FFMA R17, R17, R17, R14 ;  /* 0x0000001111117223 */ /* 0x008fe4000000000e */
[--C-:B------:R-:W-:Y:S01]  /*1eb0*/  IMAD.WIDE.U32 R20, R21, 0x4, R4.reuse ;  /* 0x0000000415147825 */ /* 0x100fe200078e0004 */
[----:B------:R-:W2:Y:S03]  /*1ec0*/  LDG.E R29, desc[UR6][R22.64] ;  /* 0x00000006161d7981 */ /* 0x000ea6000c1e1900 */
[----:B------:R-:W-:Y:S02]  /*1ed0*/  IMAD.WIDE.U32 R14, R15, 0x4, R4 ;  /* 0x000000040f0e7825 */ /* 0x000fe400078e0004 */
[----:B------:R5:W3:Y:S04]  /*1ee0*/  LDG.E R20, desc[UR6][R20.64] ;  /* 0x0000000614147981 */ /* 0x000ae8000c1e1900 */
[----:B------:R-:W3:Y:S01]  /*1ef0*/  LDG.E R14, desc[UR6][R14.64] ;  /* 0x000000060e0e7981 */ /* 0x000ee2000c1e1900 */
[----:B-----5:R-:W-:Y:S01]  /*1f00*/  FFMA R21, R16, R16, R17 ;  /* 0x0000001010157223 */ /* 0x020fe20000000011 */
[----:B------:R-:W-:Y:S01]  /*1f10*/  IMAD.WIDE.U32 R16, R25, 0x4, R4 ;  /* 0x0000000419107825 */ /* 0x000fe200078e0004 */
[----:B------:R-:W-:-:S05]  /*1f20*/  IADD3 R25, PT, PT, R7, 0xc00, RZ ;  /* 0x00000c0007197810 */ /* 0x000fca0007ffe0ff */
[--C-:B------:R-:W-:Y:S01]  /*1f30*/  IMAD.WIDE.U32 R22, R25, 0x4, R4.reuse ;  /* 0x0000000419167825 */ /* 0x100fe200078e0004 */
[----:B------:R-:W-:Y:S01]  /*1f40*/  IADD3 R25, PT, PT, R7, 0xe00, RZ ;  /* 0x00000e0007197810 */ /* 0x000fe20007ffe0ff */
[----:B------:R-:W5:Y:S04]  /*1f50*/  LDG.E R16, desc[UR6][R16.64] ;  /* 0x0000000610107981 */ /* 0x000f68000c1e1900 */
[----:B------:R-:W-:Y:S01]  /*1f60*/  IMAD.WIDE.U32 R24, R25, 0x4, R4 ;  /* 0x0000000419187825 */ /* 0x000fe200078e0004 */
[----:B------:R-:W5:Y:S05]  /*1f70*/  LDG.E R22, desc[UR6][R22.64] ;  /* 0x0000000616167981 */ /* 0x000f6a000c1e1900 */
[----:B------:R-:W5:Y:S01]  /*1f80*/  LDG.E R24, desc[UR6][R24.64] ;  /* 0x0000000618187981 */ /* 0x000f62000c1e1900 */
[----:B------:R-:W-:-:S04]  /*1f90*/  FFMA R12, R12, R12, R21 ;  /* 0x0000000c0c0c7223 */ /* 0x000fc80000000015 */
[----:B------:R-:W-:-:S04]  /*1fa0*/  FFMA R13, R13, R13, R12 ;  /* 0x0000000d0d0d7223 */ /* 0x000fc8000000000c */
[----:B------:R-:W-:-:S04]  /*1fb0*/  FFMA R18, R18, R18, R13 ;  /* 0x0000001212127223 */ /* 0x000fc8000000000d */
[----:B----4-:R-:W-:-:S04]  /*1fc0*/  FFMA R27, R27, R27, R18 ;  /* 0x0000001b1b1b7223 */ /* 0x010fc80000000012 */
[----:B------:R-:W-:-:S04]  /*1fd0*/  FFMA R26, R26, R26, R27 ;  /* 0x0000001a1a1a7223 */ /* 0x000fc8000000001b */
[----:B------:R-:W-:-:S04]  /*1fe0*/  FFMA R19, R19, R19, R26 ;  /* 0x0000001313137223 */ /* 0x000fc8000000001a */
[----:B------:R-:W-:Y:S01]  /*1ff0*/  FFMA R28, R28, R28, R19 ;  /* 0x0000001c1c1c7223 */ /* 0x000fe20000000013 */
[----:B------:R-:W-:-:S04]  /*2000*/  IADD3 R0, PT, PT, R0, 0x10, RZ ;  /* 0x0000001000007810 */ /* 0x000fc80007ffe0ff */
[----:B------:R-:W-:Y:S02]  /*2010*/  ISETP.NE.AND P0, PT, R0, RZ, PT ;  /* 0x000000ff0000720c */ /* 0x000fe40003f05270 */
[----:B------:R-:W-:Y:S02]  /*2020*/  IADD3 R11, PT, PT, R11, 0x2000, RZ ;  /* 0x000020000b0b7810 */ /* 0x000fe40007ffe0ff */
[----:B------:R-:W-:Y:S01]  /*2030*/  IADD3 R7, PT, PT, R7, 0x2000, RZ ;  /* 0x0000200007077810 */ /* 0x000fe20007ffe0ff */
[----:B--2---:R-:W-:-:S04]  /*2040*/  FFMA R29, R29, R29, R28 ;  /* 0x0000001d1d1d7223 */ /* 0x004fc8000000001c */
[----:B---3--:R-:W-:-:S04]  /*2050*/  FFMA R29, R20, R20, R29 ;  /* 0x00000014141d7223 */ /* 0x008fc8000000001d */
[----:B------:R-:W-:-:S04]  /*2060*/  FFMA R29, R14, R14, R29 ;  /* 0x0000000e0e1d7223 */ /* 0x000fc8000000001d */
[----:B-----5:R-:W-:-:S04]  /*2070*/  FFMA R29, R16, R16, R29 ;  /* 0x00000010101d7223 */ /* 0x020fc8000000001d */
[----:B------:R-:W-:-:S04]  /*2080*/  FFMA R29, R22, R22, R29 ;  /* 0x00000016161d7223 */ /* 0x000fc8000000001d */
[----:B------:R-:W-:Y:S01]  /*2090*/  FFMA R23, R24, R24, R29 ;  /* 0x0000001818177223 */ /* 0x000fe2000000001d */
[----:B------:R-:W-:Y:S06]  /*20a0*/  @P0 BRA `(.L_x_197) ;  /* 0xfffffff800f00947 */ /* 0x000fec000383ffff */
[----:B------:R-:W-:Y:S05]  /*20b0*/  BSYNC.RECONVERGENT B3 ;  /* 0x0000000000037941 */ /* 0x000fea0003800200 */
.L_x_196:
[----:B------:R-:W-:-:S07]  /*20c0*/  IADD3 R0, PT, PT, R11, -0x1000, RZ ;  /* 0xfffff0000b007810 */ /* 0x000fce0007ffe0ff */
.L_x_195:
[----:B------:R-:W-:Y:S05]  /*20d0*/  BSYNC.RECONVERGENT B2 ;  /* 0x0000000000027941 */ /* 0x000fea0003800200 */
.L_x_194:
[----:B------:R-:W-:-:S13]  /*20e0*/  ISETP.NE.AND P0, PT, R10, RZ, PT ;  /* 0x000000ff0a00720c */ /* 0x000fda0003f05270 */
[----:B------:R-:W-:Y:S05]  /*20f0*/  @!P0 BRA `(.L_x_193) ;  /* 0x00000004002c8947 */ /* 0x000fea0003800000 */
[----:B------:R-:W-:Y:S01]  /*2100*/  ISETP.GE.U32.AND P0, PT, R10, 0x8, PT ;  /* 0x000000080a00780c */ /* 0x000fe20003f06070 */
[----:B------:R-:W-:Y:S01]  /*2110*/  BSSY.RECONVERGENT B2, `(.L_x_198) ;  /* 0x0000025000027945 */ /* 0x000fe20003800200 */
[----:B------:R-:W-:-:S04]  /*2120*/  LOP3.LUT R25, R8, 0x7, RZ, 0xc0, !PT ;  /* 0x0000000708197812 */ /* 0x000fc800078ec0ff */
[----:B------:R-:W-:-:S07]  /*2130*/  ISETP.NE.AND P1, PT, R25, RZ, PT ;  /* 0x000000ff1900720c */ /* 0x000fce0003f25270 */
[----:B------:R-:W-:Y:S06]  /*2140*/  @!P0 BRA `(.L_x_199) ;  /* 0x0000000000848947 */ /* 0x000fec0003800000 */
[----:B------:R-:W-:-:S04]  /*2150*/  IADD3 R7, PT, PT, R0, R9, RZ ;  /* 0x0000000900077210 */ /* 0x000fc80007ffe0ff */
[C---:B------:R-:W-:Y:S01]  /*2160*/  IADD3 R19, PT, PT, R7.reuse, 0x200, RZ ;  /* 0x0000020007137810 */ /* 0x040fe20007ffe0ff */
[C---:B------:R-:W-:Y:S01]  /*2170*/  IMAD.WIDE.U32 R14, R7.reuse, 0x4, R4 ;  /* 0x00000004070e7825 */ /* 0x040fe200078e0004 */
[----:B------:R-:W-:-:S03]  /*2180*/  IADD3 R17, PT, PT, R7, 0x400, RZ ;  /* 0x0000040007117810 */ /* 0x000fc60007ffe0ff */
[--C-:B------:R-:W-:Y:S01]  /*2190*/  IMAD.WIDE.U32 R18, R19, 0x4, R4.reuse ;  /* 0x0000000413127825 */ /* 0x100fe200078e0004 */
[----:B------:R0:W2:Y:S01]  /*21a0*/  LDG.E R22, desc[UR6][R14.64] ;  /* 0x000000060e167981 */ /* 0x0000a2000c1e1900 */
[----:B------:R-:W-:Y:S02]  /*21b0*/  IADD3 R11, PT, PT, R7, 0x600, RZ ;  /* 0x00000600070b7810 */ /* 0x000fe40007ffe0ff */
[--C-:B------:R-:W-:Y:S01]  /*21c0*/  IMAD.WIDE.U32 R16, R17, 0x4, R4.reuse ;  /* 0x0000000411107825 */ /* 0x100fe200078e0004 */
[----:B------:R1:W3:Y:S01]  /*21d0*/  LDG.E R24, desc[UR6][R18.64] ;  /* 0x0000000612187981 */ /* 0x0002e2000c1e1900 */
[----:B------:R-:W-:Y:S02]  /*21e0*/  IADD3 R13, PT, PT, R7, 0x800, RZ ;  /* 0x00000800070d7810 */ /* 0x000fe40007ffe0ff */
        /* <DEDUP_REMOVED lines=23> */
.L_x_199:
[----:B------:R-:W-:Y:S05]  /*2360*/  BSYNC.RECONVERGENT B2 ;  /* 0x0000000000027941 */ /* 0x000fea0003800200 */
.L_x_198:
[----:B------:R-:W-:Y:S05]  /*2370*/  @!P1 BRA `(.L_x_193) ;  /* 0x00000000008c9947 */ /* 0x000fea0003800000 */
[----:B------:R-:W-:Y:S01]  /*2380*/  ISETP.GE.U32.AND P0, PT, R25, 0x4, PT ;  /* 0x000000041900780c */ /* 0x000fe20003f06070 */
[----:B------:R-:W-:Y:S01]  /*2390*/  BSSY.RECONVERGENT B2, `(.L_x_200) ;  /* 0x0000014000027945 */ /* 0x000fe20003800200 */
[----:B------:R-:W-:-:S11]  /*23a0*/  LOP3.LUT P1, RZ, R8, 0x3, RZ, 0xc0, !PT ;  /* 0x0000000308ff7812 */ /* 0x000fd6000782c0ff */
[----:B------:R-:W-:Y:S05]  /*23b0*/  @!P0 BRA `(.L_x_201) ;  /* 0x0000000000448947 */ /* 0x000fea0003800000 */
[----:B------:R-:W-:-:S04]  /*23c0*/  IADD3 R7, PT, PT, R0, R9, RZ ;  /* 0x0000000900077210 */ /* 0x000fc80007ffe0ff */
[C---:B------:R-:W-:Y:S01]  /*23d0*/  IADD3 R11, PT, PT, R7.reuse, 0x200, RZ ;  /* 0x00000200070b7810 */ /* 0x040fe20007ffe0ff */
[C---:B------:R-:W-:Y:S01]  /*23e0*/  IMAD.WIDE.U32 R8, R7.reuse, 0x4, R4 ;  /* 0x0000000407087825 */ /* 0x040fe200078e0004 */
[----:B------:R-:W-:-:S03]  /*23f0*/  IADD3 R13, PT, PT, R7, 0x400, RZ ;  /* 0x00000400070d7810 */ /* 0x000fc60007ffe0ff */
[--C-:B------:R-:W-:Y:S01]  /*2400*/  IMAD.WIDE.U32 R10, R11, 0x4, R4.reuse ;  /* 0x000000040b0a7825 */ /* 0x100fe200078e0004 */
[----:B------:R-:W-:Y:S01]  /*2410*/  IADD3 R15, PT, PT, R7, 0x600, RZ ;  /* 0x00000600070f7810 */ /* 0x000fe20007ffe0ff */
        /* <DEDUP_REMOVED lines=11> */
.L_x_201:
[----:B------:R-:W-:Y:S05]  /*24d0*/  BSYNC.RECONVERGENT B2 ;  /* 0x0000000000027941 */ /* 0x000fea0003800200 */
.L_x_200:
[----:B------:R-:W-:Y:S05]  /*24e0*/  @!P1 BRA `(.L_x_193) ;  /* 0x0000000000309947 */ /* 0x000fea0003800000 */
[----:B------:R-:W-:Y:S02]  /*24f0*/  LOP3.LUT R6, R6, 0xffff, RZ, 0xc0, !PT ;  /* 0x0000ffff06067812 */ /* 0x000fe400078ec0ff */
[----:B------:R-:W-:Y:S02]  /*2500*/  IADD3 R9, PT, PT, R0, R2, RZ ;  /* 0x0000000200097210 */ /* 0x000fe40007ffe0ff */
[----:B------:R-:W-:-:S04]  /*2510*/  LEA.HI R6, R6, 0x1, RZ, 0x17 ;  /* 0x0000000106067811 */ /* 0x000fc800078fb8ff */
[----:B------:R-:W-:-:S04]  /*2520*/  LOP3.LUT R6, R6, 0x3, RZ, 0xc0, !PT ;  /* 0x0000000306067812 */ /* 0x000fc800078ec0ff */
[----:B------:R-:W-:-:S07]  /*2530*/  IADD3 R0, PT, PT, -R6, RZ, RZ ;  /* 0x000000ff06007210 */ /* 0x000fce0007ffe1ff */
.L_x_202:
[----:B------:R-:W-:-:S06]  /*2540*/  IMAD.WIDE.U32 R6, R9, 0x4, R4 ;  /* 0x0000000409067825 */ /* 0x000fcc00078e0004 */
[----:B------:R-:W2:Y:S01]  /*2550*/  LDG.E R6, desc[UR6][R6.64] ;  /* 0x0000000606067981 */ /* 0x000ea2000c1e1900 */
[----:B------:R-:W-:Y:S02]  /*2560*/  IADD3 R0, PT, PT, R0, 0x1, RZ ;  /* 0x0000000100007810 */ /* 0x000fe40007ffe0ff */
[----:B------:R-:W-:Y:S02]  /*2570*/  IADD3 R9, PT, PT, R9, 0x200, RZ ;  /* 0x0000020009097810 */ /* 0x000fe40007ffe0ff */
[----:B------:R-:W-:Y:S01]  /*2580*/  ISETP.NE.AND P0, PT, R0, RZ, PT ;  /* 0x000000ff0000720c */ /* 0x000fe20003f05270 */
[----:B--2---:R-:W-:-:S12]  /*2590*/  FFMA R23, R6, R6, R23 ;  /* 0x0000000606177223 */ /* 0x004fd80000000017 */
[----:B------:R-:W-:Y:S05]  /*25a0*/  @P0 BRA `(.L_x_202) ;  /* 0xfffffffc00e40947 */ /* 0x000fea000383ffff */
.L_x_193:
[----:B------:R-:W-:Y:S05]  /*25b0*/  BSYNC.RECONVERGENT B1 ;  /* 0x0000000000017941 */ /* 0x000fea0003800200 */
.L_x_190:
        /* <DEDUP_REMOVED lines=33> */
[----:B------:R-:W1:Y:S04]  /*27d0*/  LDS.128 R8, [UR4+0x20] ;  /* 0x00002004ff087984 */ /* 0x000e680008000c00 */
[----:B--2---:R-:W2:Y:S04]  /*27e0*/  LDS.128 R4, [UR4+0x30] ;  /* 0x00003004ff047984 */ /* 0x004ea80008000c00 */
        /* <DEDUP_REMOVED lines=16> */
.L_x_189:
[----:B------:R-:W-:Y:S05]  /*28f0*/  BSYNC.RECONVERGENT B0 ;  /* 0x0000000000007941 */ /* 0x000fea0003800200 */
.L_x_173:
[----:B------:R-:W-:Y:S05]  /*2900*/  @P0 EXIT ;  /* 0x000000000000094d */ /* 0x000fea0003800000 */
[----:B012---:R-:W0:Y:S02]  /*2910*/  LDC.64 R4, c[0x0][0x388] ;  /* 0x0000e200ff047b82 */ /* 0x007e240000000a00 */
[----:B0-----:R-:W-:-:S05]  /*2920*/  IMAD.WIDE.U32 R2, R3, 0x4, R4 ;  /* 0x0000000403027825 */ /* 0x001fca00078e0004 */
[----:B------:R-:W-:Y:S01]  /*2930*/  STG.E desc[UR6][R2.64], R20 ;  /* 0x0000001402007986 */ /* 0x000fe2000c101906 */
[----:B------:R-:W-:Y:S05]  /*2940*/  EXIT ;  /* 0x000000000000794d */ /* 0x000fea0003800000 */
.L_x_203:
        /* <DEDUP_REMOVED lines=11> */
.L_x_922:


//--------------------- .text._ZN3cub18CUB_300001_SM_10006detail6reduce28DeviceReduceSingleTileKernelINS2_10policy_hubIfjN4cuda3std3__44plusIfEEE10Policy1000EN6thrust24THRUST_300001_SM_1000_NS6detail15normal_iteratorINSD_10device_ptrIfEEEEPfjS9_ffN36_GLOBAL__N__9634dbb5_4_k_cu_daceece55local6squareIfEEEEvT0_T1_T2_T3_T4_T6_ --------------------------
	.section	.text._ZN3cub18CUB_300001_SM_10006detail6reduce28DeviceReduceSingleTileKernelINS2_10policy_hubIfjN4cuda3std3__44plusIfEEE10Policy1000EN6thrust24THRUST_300001_SM_1000_NS6detail15normal_iteratorINSD_10device_ptrIfEEEEPfjS9_ffN36_GLOBAL__N__9634dbb5_4_k_cu_daceece55local6squareIfEEEEvT0_T1_T2_T3_T4_T6_,"ax",@progbits
	.align	128
.text._ZN3cub18CUB_300001_SM_10006detail6reduce28DeviceReduceSingleTileKernelINS2_10policy_hubIfjN4cuda3std3__44plusIfEEE10Policy1000EN6thrust24THRUST_300001_SM_1000_NS6detail15normal_iteratorINSD_10device_ptrIfEEEEPfjS9_ffN36_GLOBAL__N__9634dbb5_4_k_cu_daceece55local6squareIfEEEEvT0_T1_T2_T3_T4_T6_:
        .type           _ZN3cub18CUB_300001_SM_10006detail6reduce28DeviceReduceSingleTileKernelINS2_10policy_hubIfjN4cuda3std3__44plusIfEEE10Policy1000EN6thrust24THRUST_300001_SM_1000_NS6detail15normal_iteratorINSD_10device_ptrIfEEEEPfjS9_ffN36_GLOBAL__N__9634dbb5_4_k_cu_daceece55local6squareIfEEEEvT0_T1_T2_T3_T4_T6_,@function
        .size           _ZN3cub18CUB_300001_SM_10006detail6reduce28DeviceReduceSingleTileKernelINS2_10policy_hubIfjN4cuda3std3__44plusIfEEE10Policy1000EN6thrust24THRUST_300001_SM_1000_NS6detail15normal_iteratorINSD_10device_ptrIfEEEEPfjS9_ffN36_GLOBAL__N__9634dbb5_4_k_cu_daceece55local6squareIfEEEEvT0_T1_T2_T3_T4_T6_,(.L_x_923 - _ZN3cub18CUB_300001_SM_10006detail6reduce28DeviceReduceSingleTileKernelINS2_10policy_hubIfjN4cuda3std3__44plusIfEEE10Policy1000EN6thrust24THRUST_300001_SM_1000_NS6detail15normal_iteratorINSD_10device_ptrIfEEEEPfjS9_ffN36_GLOBAL__N__9634dbb5_4_k_cu_daceece55local6squareIfEEEEvT0_T1_T2_T3_T4_T6_)
        .other          _ZN3cub18CUB_300001_SM_10006detail6reduce28DeviceReduceSingleTileKernelINS2_10policy_hubIfjN4cuda3std3__44plusIfEEE10Policy1000EN6thrust24THRUST_300001_SM_1000_NS6detail15normal_iteratorINSD_10device_ptrIfEEEEPfjS9_ffN36_GLOBAL__N__9634dbb5_4_k_cu_daceece55local6squareIfEEEEvT0_T1_T2_T3_T4_T6_,@"STO_CUDA_ENTRY STV_DEFAULT"
_ZN3cub18CUB_300001_SM_10006detail6reduce28DeviceReduceSingleTileKernelINS2_10policy_hubIfjN4cuda3std3__44plusIfEEE10Policy1000EN6thrust24THRUST_300001_SM_1000_NS6detail15normal_iteratorINSD_10device_ptrIfEEEEPfjS9_ffN36_GLOBAL__N__9634dbb5_4_k_cu_daceece55local6squareIfEEEEvT0_T1_T2_T3_T4_T6_:
        /* <DEDUP_REMOVED lines=13> */
.L_x_204:
[----:B------:R-:W-:Y:S01]  /*00d0*/  ISETP.GT.U32.AND P0, PT, R4, 0x1fff, PT ;  /* 0x00001fff0400780c */ /* 0x000fe20003f04070 */
[----:B------:R-:W-:-:S12]  /*00e0*/  BSSY.RECONVERGENT B0, `(.L_x_205) ;  /* 0x000023c000007945 */ /* 0x000fd80003800200 */
[----:B------:R-:W-:Y:S05]  /*00f0*/  @P0 BRA `(.L_x_206) ;  /* 0x0000001000040947 */ /* 0x000fea0003800000 */
[----:B------:R-:W0:Y:S01]  /*0100*/  S2R R5, SR_TID.X ;  /* 0x0000000000057919 */ /* 0x000e220000002100 */
[----:B------:R-:W-:Y:S01]  /*0110*/  BSSY.RECONVERGENT B1, `(.L_x_207) ;  /* 0x000000a000017945 */ /* 0x000fe20003800200 */
[----:B------:R-:W-:Y:S01]  /*0120*/  HFMA2 R0, -RZ, RZ, 0, 0 ;  /* 0x00000000ff007431 */ /* 0x000fe200000001ff */
        /* <DEDUP_REMOVED lines=8> */
.L_x_208:
[----:B------:R-:W-:Y:S05]  /*01b0*/  BSYNC.RECONVERGENT B1 ;  /* 0x0000000000017941 */ /* 0x000fea0003800200 */
.L_x_207:
[----:B------:R-:W-:Y:S01]  /*01c0*/  ISETP.GE.U32.AND P0, PT, R7, R4, PT ;  /* 0x000000040700720c */ /* 0x000fe20003f06070 */
[----:B------:R-:W-:-:S12]  /*01d0*/  BSSY.RECONVERGENT B1, `(.L_x_209) ;  /* 0x0000070000017945 */ /* 0x000fd80003800200 */
[----:B------:R-:W-:Y:S05]  /*01e0*/  @P0 BRA `(.L_x_210) ;  /* 0x0000000400b80947 */ /* 0x000fea0003800000 */
[----:B------:R-:W-:Y:S01]  /*01f0*/  LOP3.LUT R3, RZ, R7, RZ, 0x33, !PT ;  /* 0x00000007ff037212 */ /* 0x000fe200078e33ff */
[----:B------:R-:W-:Y:S03]  /*0200*/  BSSY.RECONVERGENT B2, `(.L_x_211) ;  /* 0x0000033000027945 */ /* 0x000fe60003800200 */
[----:B------:R-:W-:-:S04]  /*0210*/  IADD3 R3, PT, PT, R3, R4, RZ ;  /* 0x0000000403037210 */ /* 0x000fc80007ffe0ff */
        /* <DEDUP_REMOVED lines=11> */
.L_x_213:
        /* <DEDUP_REMOVED lines=38> */
.L_x_212:
[----:B------:R-:W-:Y:S05]  /*0530*/  BSYNC.RECONVERGENT B2 ;  /* 0x0000000000027941 */ /* 0x000fea0003800200 */
.L_x_211:
[----:B------:R-:W-:Y:S05]  /*0540*/  @!P1 BRA `(.L_x_210) ;  /* 0x0000000000e09947 */ /* 0x000fea0003800000 */
[----:B------:R-:W-:Y:S01]  /*0550*/  ISETP.GE.U32.AND P0, PT, R20, 0x8, PT ;  /* 0x000000081400780c */ /* 0x000fe20003f06070 */
[----:B------:R-:W-:Y:S01]  /*0560*/  BSSY.RECONVERGENT B2, `(.L_x_214) ;  /* 0x0000017000027945 */ /* 0x000fe20003800200 */
[----:B------:R-:W-:-:S04]  /*0570*/  LOP3.LUT R8, R6, 0x7, RZ, 0xc0, !PT ;  /* 0x0000000706087812 */ /* 0x000fc800078ec0ff */
[----:B------:R-:W-:-:S07]  /*0580*/  ISETP.NE.AND P1, PT, R8, RZ, PT ;  /* 0x000000ff0800720c */ /* 0x000fce0003f25270 */
[----:B------:R-:W-:Y:S06]  /*0590*/  @!P0 BRA `(.L_x_215) ;  /* 0x00000000004c8947 */ /* 0x000fec0003800000 */
        /* <DEDUP_REMOVED lines=19> */
.L_x_215:
[----:B------:R-:W-:Y:S05]  /*06d0*/  BSYNC.RECONVERGENT B2 ;  /* 0x0000000000027941 */ /* 0x000fea0003800200 */
.L_x_214:
        /* <DEDUP_REMOVED lines=17> */
.L_x_217:
[----:B------:R-:W-:Y:S05]  /*07f0*/  BSYNC.RECONVERGENT B2 ;  /* 0x0000000000027941 */ /* 0x000fea0003800200 */
.L_x_216:
[----:B------:R-:W-:Y:S05]  /*0800*/  @!P1 BRA `(.L_x_210) ;  /* 0x0000000000309947 */ /* 0x000fea0003800000 */
[----:B------:R-:W0:Y:S01]  /*0810*/  LDC.64 R2, c[0x0][0x380] ;  /* 0x0000e000ff027b82 */ /* 0x000e220000000a00 */
[----:B------:R-:W-:Y:S01]  /*0820*/  IADD3 R6, PT, PT, -R6, RZ, RZ ;  /* 0x000000ff06067210 */ /* 0x000fe20007ffe1ff */
[----:B0-----:R-:W-:-:S05]  /*0830*/  IMAD.WIDE.U32 R2, R7, 0x4, R2 ;  /* 0x0000000407027825 */ /* 0x001fca00078e0002 */
[----:B------:R-:W-:-:S07]  /*0840*/  MOV R7, R3 ;  /* 0x0000000300077202 */ /* 0x000fce0000000f00 */
.L_x_218:
[----:B------:R-:W-:-:S06]  /*0850*/  MOV R3, R7 ;  /* 0x0000000700037202 */ /* 0x000fcc0000000f00 */
[----:B------:R0:W2:Y:S01]  /*0860*/  LDG.E R3, desc[UR6][R2.64] ;  /* 0x0000000602037981 */ /* 0x0000a2000c1e1900 */
[----:B------:R-:W-:-:S04]  /*0870*/  IADD3 R6, PT, PT, R6, 0x1, RZ ;  /* 0x0000000106067810 */ /* 0x000fc80007ffe0ff */
[----:B------:R-:W-:Y:S02]  /*0880*/  ISETP.NE.AND P0, PT, R6, RZ, PT ;  /* 0x000000ff0600720c */ /* 0x000fe40003f05270 */
[----:B0-----:R-:W-:-:S04]  /*0890*/  IADD3 R2, P1, PT, R2, 0x800, RZ ;  /* 0x0000080002027810 */ /* 0x001fc80007f3e0ff */
[----:B------:R-:W-:Y:S01]  /*08a0*/  IADD3.X R7, PT, PT, RZ, R7, RZ, P1, !PT ;  /* 0x00000007ff077210 */ /* 0x000fe20000ffe4ff */
[----:B--2---:R-:W-:-:S06]  /*08b0*/  FFMA R0, R3, R3, R0 ;  /* 0x0000000303007223 */ /* 0x004fcc0000000000 */
[----:B------:R-:W-:Y:S05]  /*08c0*/  @P0 BRA `(.L_x_218) ;  /* 0xfffffffc00e00947 */ /* 0x000fea000383ffff */
.L_x_210:
[----:B------:R-:W-:Y:S05]  /*08d0*/  BSYNC.RECONVERGENT B1 ;  /* 0x0000000000017941 */ /* 0x000fea0003800200 */
.L_x_209:
[----:B------:R-:W-:Y:S02]  /*08e0*/  ISETP.GE.U32.AND P0, PT, R4, 0x200, PT ;  /* 0x000002000400780c */ /* 0x000fe40003f06070 */
[----:B------:R-:W-:-:S11]  /*08f0*/  MOV R9, R0 ;  /* 0x0000000000097202 */ /* 0x000fd60000000f00 */
        /* <DEDUP_REMOVED lines=35> */
[----:B------:R-:W3:Y:S04]  /*0b30*/  LDS.128 R8, [UR4+0x30] ;  /* 0x00003004ff087984 */ /* 0x000ee80008000c00 */
[----:B------:R-:W4:Y:S01]  /*0b40*/  LDS.128 R16, [UR4+0x40] ;  /* 0x00004004ff107984 */ /* 0x000f220008000c00 */
[----:B0-----:R-:W-:-:S04]  /*0b50*/  FADD R5, R0, R5 ;  /* 0x0000000500057221 */ /* 0x001fc80000000000 */
        /* <DEDUP_REMOVED lines=9> */
[----:B------:R-:W-:-:S04]  /*0bf0*/  FADD R11, R10, R11 ;  /* 0x0000000b0a0b7221 */ /* 0x000fc80000000000 */
[----:B----4-:R-:W-:-:S04]  /*0c00*/  FADD R16, R11, R16 ;  /* 0x000000100b107221 */ /* 0x010fc80000000000 */
[----:B------:R-:W-:-:S04]  /*0c10*/  FADD R17, R16, R17 ;  /* 0x0000001110117221 */ /* 0x000fc80000000000 */
[----:B------:R-:W-:-:S04]  /*0c20*/  FADD R18, R17, R18 ;  /* 0x0000001211127221 */ /* 0x000fc80000000000 */
[----:B------:R-:W-:Y:S01]  /*0c30*/  FADD R0, R18, R19 ;  /* 0x0000001312007221 */ /* 0x000fe20000000000 */
[----:B------:R-:W-:Y:S06]  /*0c40*/  BRA `(.L_x_220) ;  /* 0x0000001800147947 */ /* 0x000fec0003800000 */
.L_x_219:
[----:B------:R-:W0:Y:S01]  /*0c50*/  S2R R6, SR_LANEID ;  /* 0x0000000000067919 */ /* 0x000e220000000000 */
[----:B------:R-:W-:-:S04]  /*0c60*/  LOP3.LUT R0, R5, 0x3e0, RZ, 0xc0, !PT ;  /* 0x000003e005007812 */ /* 0x000fc800078ec0ff */
[----:B------:R-:W-:Y:S02]  /*0c70*/  IADD3 R3, PT, PT, R0, 0x20, RZ ;  /* 0x0000002000037810 */ /* 0x000fe40007ffe0ff */
[----:B------:R-:W-:Y:S02]  /*0c80*/  LOP3.LUT R7, RZ, R0, RZ, 0x33, !PT ;  /* 0x00000000ff077212 */ /* 0x000fe400078e33ff */
[-C--:B------:R-:W-:Y:S02]  /*0c90*/  ISETP.GT.U32.AND P0, PT, R3, R4.reuse, PT ;  /* 0x000000040300720c */ /* 0x080fe40003f04070 */
        /* <DEDUP_REMOVED lines=40> */
[----:B------:R-:W0:Y:S04]  /*0f20*/  LDS.128 R20, [UR4+0x10] ;  /* 0x00001004ff147984 */ /* 0x000e280008000c00 */
        /* <DEDUP_REMOVED lines=30> */
.L_x_206:
[----:B------:R-:W0:Y:S01]  /*1110*/  S2R R0, SR_TID.X ;  /* 0x0000000000007919 */ /* 0x000e220000002100 */
[----:B------:R-:W1:Y:S02]  /*1120*/  LDCU.64 UR4, c[0x0][0x380] ;  /* 0x00007000ff0477ac */ /* 0x000e640008000a00 */
[----:B-1----:R-:W-:Y:S02]  /*1130*/  MOV R12, UR4 ;  /* 0x00000004000c7c02 */ /* 0x002fe40008000f00 */
[----:B------:R-:W-:-:S03]  /*1140*/  MOV R13, UR5 ;  /* 0x00000005000d7c02 */ /* 0x000fc60008000f00 */
        /* <DEDUP_REMOVED lines=17> */
[----:B------:R-:W-:Y:S01]  /*1260*/  UMOV UR4, 0x2000 ;  /* 0x0000200000047882 */ /* 0x000fe20000000000 */
[----:B--2---:R-:W-:-:S04]  /*1270*/  FMUL R21, R21, R21 ;  /* 0x0000001515157220 */ /* 0x004fc80000400000 */
[----:B---3--:R-:W-:Y:S01]  /*1280*/  FFMA R21, R20, R20, R21 ;  /* 0x0000001414157223 */ /* 0x008fe20000000015 */
[----:B------:R-:W-:Y:S01]  /*1290*/  IADD3 R20, PT, PT, R4, -0x2000, RZ ;  /* 0xffffe00004147810 */ /* 0x000fe20007ffe0ff */
[----:B----4-:R-:W-:-:S03]  /*12a0*/  FMUL R17, R17, R17 ;  /* 0x0000001111117220 */ /* 0x010fc60000400000 */
[----:B------:R-:W-:Y:S01]  /*12b0*/  ISETP.GE.U32.AND P0, PT, R20, 0x2000, PT ;  /* 0x000020001400780c */ /* 0x000fe20003f06070 */
[----:B-----5:R-:W-:Y:S01]  /*12c0*/  FMUL R19, R19, R19 ;  /* 0x0000001313137220 */ /* 0x020fe20000400000 */
[----:B------:R-:W-:Y:S01]  /*12d0*/  FMUL R22, R22, R22 ;  /* 0x0000001616167220 */ /* 0x000fe20000400000 */
        /* <DEDUP_REMOVED lines=19> */
[----:B------:R-:W0:Y:S01]  /*1410*/  LDC R4, c[0x0][0x390] ;  /* 0x0000e400ff047b82 */ /* 0x000e220000000800 */
[----:B------:R-:W-:-:S07]  /*1420*/  UMOV UR4, 0x2000 ;  /* 0x0000200000047882 */ /* 0x000fce0000000000 */
[----:B------:R-:W1:Y:S02]  /*1430*/  LDC.64 R12, c[0x0][0x380] ;  /* 0x0000e000ff0c7b82 */ /* 0x000e640000000a00 */
.L_x_223:
[----:B------:R-:W-:-:S05]  /*1440*/  IADD3 R3, PT, PT, R0, UR4, RZ ;  /* 0x0000000400037c10 */ /* 0x000fca000fffe0ff */
        /* <DEDUP_REMOVED lines=17> */
[----:B0-----:R-:W-:-:S04]  /*1560*/  IADD3 R2, PT, PT, R4, -UR4, RZ ;  /* 0x8000000404027c10 */ /* 0x001fc8000fffe0ff */
[----:B------:R-:W-:Y:S01]  /*1570*/  ISETP.GE.U32.AND P0, PT, R2, 0x2000, PT ;  /* 0x000020000200780c */ /* 0x000fe20003f06070 */
[----:B--2---:R-:W-:Y:S01]  /*1580*/  FFMA R7, R22, R22, R7 ;  /* 0x0000001616077223 */ /* 0x004fe20000000007 */
        /* <DEDUP_REMOVED lines=23> */
[----:B------:R-:W-:-:S06]  /*1700*/  UIADD3 UR4, UPT, UPT, UR4, 0x2000, URZ ;  /* 0x0000200004047890 */ /* 0x000fcc000fffe0ff */
[----:B------:R-:W-:-:S13]  /*1710*/  ISETP.LT.U32.AND P0, PT, R20, UR4, PT ;  /* 0x0000000414007c0c */ /* 0x000fda000bf01070 */
[----:B------:R-:W-:Y:S05]  /*1720*/  @!P0 BRA `(.L_x_223) ;  /* 0xfffffffc00448947 */ /* 0x000fea000383ffff */
.L_x_221:
[----:B------:R-:W-:Y:S01]  /*1730*/  IADD3 R3, PT, PT, R4, -UR4, RZ ;  /* 0x8000000404037c10 */ /* 0x000fe2000fffe0ff */
[----:B------:R-:W-:Y:S03]  /*1740*/  BSSY.RECONVERGENT B1, `(.L_x_222) ;  /* 0x00000a3000017945 */ /* 0x000fe60003800200 */
[----:B------:R-:W-:-:S04]  /*1750*/  ISETP.GE.AND P0, PT, R0, R3, PT ;  /* 0x000000030000720c */ /* 0x000fc80003f06270 */
[----:B------:R-:W-:-:S13]  /*1760*/  ISETP.LE.U32.OR P0, PT, R4, UR4, P0 ;  /* 0x0000000404007c0c */ /* 0x000fda0008703470 */
[----:B------:R-:W-:Y:S05]  /*1770*/  @P0 BRA `(.L_x_224) ;  /* 0x00000008007c0947 */ /* 0x000fea0003800000 */
[-C--:B------:R-:W-:Y:S01]  /*1780*/  LOP3.LUT R3, RZ, R0.reuse, RZ, 0x33, !PT ;  /* 0x00000000ff037212 */ /* 0x080fe200078e33ff */
[----:B------:R-:W-:Y:S01]  /*1790*/  BSSY.RECONVERGENT B2, `(.L_x_225) ;  /* 0x0000052000027945 */ /* 0x000fe20003800200 */
[----:B------:R-:W-:Y:S02]  /*17a0*/  MOV R5, R0 ;  /* 0x0000000000057202 */ /* 0x000fe40000000f00 */
[----:B------:R-:W-:-:S04]  /*17b0*/  IADD3 R3, PT, PT, R4, -UR4, R3 ;  /* 0x8000000404037c10 */ /* 0x000fc8000fffe003 */
[C---:B------:R-:W-:Y:S02]  /*17c0*/  ISETP.GE.U32.AND P0, PT, R3.reuse, 0x1e00, PT ;  /* 0x00001e000300780c */ /* 0x040fe40003f06070 */
[----:B------:R-:W-:-:S04]  /*17d0*/  LEA.HI R3, R3, 0x1, RZ, 0x17 ;  /* 0x0000000103037811 */ /* 0x000fc800078fb8ff */
[----:B------:R-:W-:-:S07]  /*17e0*/  LOP3.LUT R4, R3, 0xf, RZ, 0xc0, !PT ;  /* 0x0000000f03047812 */ /* 0x000fce00078ec0ff */
[----:B------:R-:W-:Y:S05]  /*17f0*/  @!P0 BRA `(.L_x_226) ;  /* 0x00000004002c8947 */ /* 0x000fea0003800000 */
[----:B------:R-:W-:Y:S01]  /*1800*/  LOP3.LUT R6, R3, 0xfffff0, RZ, 0xc0, !PT ;  /* 0x00fffff003067812 */ /* 0x000fe200078ec0ff */
[----:B------:R-:W-:Y:S01]  /*1810*/  BSSY.RECONVERGENT B3, `(.L_x_227) ;  /* 0x0000048000037945 */ /* 0x000fe20003800200 */
[C---:B------:R-:W-:Y:S02]  /*1820*/  LOP3.LUT R5, R0.reuse, 0x1000, RZ, 0xfc, !PT ;  /* 0x0000100000057812 */ /* 0x040fe400078efcff */
[----:B------:R-:W-:Y:S02]  /*1830*/  IADD3 R2, PT, PT, R0, UR4, RZ ;  /* 0x0000000400027c10 */ /* 0x000fe4000fffe0ff */
[----:B------:R-:W-:-:S07]  /*1840*/  IADD3 R6, PT, PT, -R6, RZ, RZ ;  /* 0x000000ff06067210 */ /* 0x000fce0007ffe1ff */
.L_x_228:
[C---:B------:R-:W-:Y:S01]  /*1850*/  IADD3 R19, PT, PT, R2.reuse, 0x200, RZ ;  /* 0x0000020002137810 */ /* 0x040fe20007ffe0ff */
[C---:B------:R-:W-:Y:S01]  /*1860*/  IMAD.WIDE.U32 R14, R2.reuse, 0x4, R12 ;  /* 0x00000004020e7825 */ /* 0x040fe200078e000c */
[----:B------:R-:W-:-:S03]  /*1870*/  IADD3 R11, PT, PT, R2, 0x400, RZ ;  /* 0x00000400020b7810 */ /* 0x000fc60007ffe0ff */
[--C-:B------:R-:W-:Y:S01]  /*1880*/  IMAD.WIDE.U32 R18, R19, 0x4, R12.reuse ;  /* 0x0000000413127825 */ /* 0x100fe200078e000c */
[----:B------:R0:W2:Y:S01]  /*1890*/  LDG.E R8, desc[UR6][R14.64] ;  /* 0x000000060e087981 */ /* 0x0000a2000c1e1900 */
[C---:B------:R-:W-:Y:S02]  /*18a0*/  IADD3 R21, PT, PT, R2.reuse, 0x600, RZ ;  /* 0x0000060002157810 */ /* 0x040fe40007ffe0ff */
[--C-:B------:R-:W-:Y:S01]  /*18b0*/  IMAD.WIDE.U32 R10, R11, 0x4, R12.reuse ;  /* 0x000000040b0a7825 */ /* 0x100fe200078e000c */
[----:B------:R1:W3:Y:S01]  /*18c0*/  LDG.E R9, desc[UR6][R18.64] ;  /* 0x0000000612097981 */ /* 0x0002e2000c1e1900 */
[C---:B------:R-:W-:Y:S02]  /*18d0*/  IADD3 R17, PT, PT, R2.reuse, 0x800, RZ ;  /* 0x0000080002117810 */ /* 0x040fe40007ffe0ff */
[--C-:B------:R-:W-:Y:S02]  /*18e0*/  IMAD.WIDE.U32 R20, R21, 0x4, R12.reuse ;  /* 0x0000000415147825 */ /* 0x100fe400078e000c */
[----:B------:R4:W5:Y:S01]  /*18f0*/  LDG.E R10, desc[UR6][R10.64] ;  /* 0x000000060a0a7981 */ /* 0x000962000c1e1900 */
[----:B------:R-:W-:Y:S01]  /*1900*/  IADD3 R29, PT, PT, R2, 0xa00, RZ ;  /* 0x00000a00021d7810 */ /* 0x000fe20007ffe0ff */
[----:B------:R-:W-:-:S02]  /*1910*/  IMAD.WIDE.U32 R16, R17, 0x4, R12 ;  /* 0x0000000411107825 */ /* 0x000fc400078e000c */
[----:B------:R4:W5:Y:S01]  /*1920*/  LDG.E R27, desc[UR6][R20.64] ;  /* 0x00000006141b7981 */ /* 0x000962000c1e1900 */
[C---:B------:R-:W-:Y:S01]  /*1930*/  IADD3 R23, PT, PT, R2.reuse, 0xc00, RZ ;  /* 0x00000c0002177810 */ /* 0x040fe20007ffe0ff */
[--C-:B------:R-:W-:Y:S02]  /*1940*/  IMAD.WIDE.U32 R28, R29, 0x4, R12.reuse ;  /* 0x000000041d1c7825 */ /* 0x100fe400078e000c */
[----:B------:R-:W5:Y:S01]  /*1950*/  LDG.E R26, desc[UR6][R16.64] ;  /* 0x00000006101a7981 */ /* 0x000f62000c1e1900 */
[C---:B------:R-:W-:Y:S01]  /*1960*/  IADD3 R22, PT, PT, R2.reuse, 0xe00, RZ ;  /* 0x00000e0002167810 */ /* 0x040fe20007ffe0ff */
[--C-:B0-----:R-:W-:Y:S02]  /*1970*/  IMAD.WIDE.U32 R14, R23, 0x4, R12.reuse ;  /* 0x00000004170e7825 */ /* 0x101fe400078e000c */
[----:B------:R0:W5:Y:S01]  /*1980*/  LDG.E R25, desc[UR6][R28.64] ;  /* 0x000000061c197981 */ /* 0x000162000c1e1900 */
[----:B------:R-:W-:Y:S01]  /*1990*/  IADD3 R23, PT, PT, R2, 0x1000, RZ ;  /* 0x0000100002177810 */ /* 0x000fe20007ffe0ff */
[----:B-1----:R-:W-:-:S02]  /*19a0*/  IMAD.WIDE.U32 R18, R22, 0x4, R12 ;  /* 0x0000000416127825 */ /* 0x002fc400078e000c */
[----:B------:R1:W5:Y:S01]  /*19b0*/  LDG.E R24, desc[UR6][R14.64] ;  /* 0x000000060e187981 */ /* 0x000362000c1e1900 */
[C---:B----4-:R-:W-:Y:S01]  /*19c0*/  IADD3 R11, PT, PT, R2.reuse, 0x1200, RZ ;  /* 0x00001200020b7810 */ /* 0x050fe20007ffe0ff */
[--C-:B------:R-:W-:Y:S02]  /*19d0*/  IMAD.WIDE.U32 R20, R23, 0x4, R12.reuse ;  /* 0x0000000417147825 */ /* 0x100fe400078e000c */
[----:B------:R4:W5:Y:S01]  /*19e0*/  LDG.E R23, desc[UR6][R18.64] ;  /* 0x0000000612177981 */ /* 0x000962000c1e1900 */
[C---:B0-----:R-:W-:Y:S01]  /*19f0*/  IADD3 R29, PT, PT, R2.reuse, 0x1400, RZ ;  /* 0x00001400021d7810 */ /* 0x041fe20007ffe0ff */
[--C-:B------:R-:W-:Y:S02]  /*1a00*/  IMAD.WIDE.U32 R16, R11, 0x4, R12.reuse ;  /* 0x000000040b107825 */ /* 0x100fe400078e000c */
[----:B------:R-:W5:Y:S01]  /*1a10*/  LDG.E R22, desc[UR6][R20.64] ;  /* 0x0000000614167981 */ /* 0x000f62000c1e1900 */
[----:B-1----:R-:W-:Y:S01]  /*1a20*/  IADD3 R15, PT, PT, R2, 0x1600, RZ ;  /* 0x00001600020f7810 */ /* 0x002fe20007ffe0ff */
[----:B------:R-:W-:-:S02]  /*1a30*/  IMAD.WIDE.U32 R28, R29, 0x4, R12 ;  /* 0x000000041d1c7825 */ /* 0x000fc400078e000c */
[----:B------:R0:W5:Y:S01]  /*1a40*/  LDG.E R11, desc[UR6][R16.64] ;  /* 0x00000006100b7981 */ /* 0x000162000c1e1900 */
[C---:B----4-:R-:W-:Y:S01]  /*1a50*/  IADD3 R19, PT, PT, R2.reuse, 0x1800, RZ ;  /* 0x0000180002137810 */ /* 0x050fe20007ffe0ff */
[--C-:B------:R-:W-:Y:S02]  /*1a60*/  IMAD.WIDE.U32 R14, R15, 0x4, R12.reuse ;  /* 0x000000040f0e7825 */ /* 0x100fe400078e000c */
[----:B------:R-:W4:Y:S02]  /*1a70*/  LDG.E R28, desc[UR6][R28.64] ;  /* 0x000000061c1c7981 */ /* 0x000f24000c1e1900 */
[----:B------:R-:W-:Y:S01]  /*1a80*/  IMAD.WIDE.U32 R18, R19, 0x4, R12 ;  /* 0x0000000413127825 */ /* 0x000fe200078e000c */
[C---:B0-----:R-:W-:Y:S02]  /*1a90*/  IADD3 R17, PT, PT, R2.reuse, 0x1a00, RZ ;  /* 0x00001a0002117810 */ /* 0x041fe40007ffe0ff */
[----:B------:R-:W-:-:S03]  /*1aa0*/  IADD3 R21, PT, PT, R2, 0x1c00, RZ ;  /* 0x00001c0002157810 */ /* 0x000fc60007ffe0ff */
[----:B------:R-:W4:Y:S04]  /*1ab0*/  LDG.E R18, desc[UR6][R18.64] ;  /* 0x0000000612127981 */ /* 0x000f28000c1e1900 */
[----:B------:R0:W4:Y:S01]  /*1ac0*/  LDG.E R29, desc[UR6][R14.64] ;  /* 0x000000060e1d7981 */ /* 0x000122000c1e1900 */
[----:B------:R-:W-:Y:S01]  /*1ad0*/  IADD3 R20, PT, PT, R2, 0x1e00, RZ ;  /* 0x00001e0002147810 */ /* 0x000fe20007ffe0ff */
[----:B0-----:R-:W-:-:S04]  /*1ae0*/  IMAD.WIDE.U32 R14, R17, 0x4, R12 ;  /* 0x00000004110e7825 */ /* 0x001fc800078e000c */
[--C-:B------:R-:W-:Y:S02]  /*1af0*/  IMAD.WIDE.U32 R16, R21, 0x4, R12.reuse ;  /* 0x0000000415107825 */ /* 0x100fe400078e000c */
[----:B------:R-:W4:Y:S02]  /*1b00*/  LDG.E R14, desc[UR6][R14.64] ;  /* 0x000000060e0e7981 */ /* 0x000f24000c1e1900 */
[----:B------:R-:W-:Y:S02]  /*1b10*/  IMAD.WIDE.U32 R20, R20, 0x4, R12 ;  /* 0x0000000414147825 */ /* 0x000fe400078e000c */
[----:B------:R-:W4:Y:S04]  /*1b20*/  LDG.E R16, desc[UR6][R16.64] ;  /* 0x0000000610107981 */ /* 0x000f28000c1e1900 */
[----:B------:R-:W4:Y:S01]  /*1b30*/  LDG.E R20, desc[UR6][R20.64] ;  /* 0x0000000614147981 */ /* 0x000f22000c1e1900 */
[----:B------:R-:W-:-:S04]  /*1b40*/  IADD3 R6, PT, PT, R6, 0x10, RZ ;  /* 0x0000001006067810 */ /* 0x000fc80007ffe0ff */
[----:B------:R-:W-:Y:S02]  /*1b50*/  ISETP.NE.AND P0, PT, R6, RZ, PT ;  /* 0x000000ff0600720c */ /* 0x000fe40003f05270 */
[----:B------:R-:W-:Y:S02]  /*1b60*/  IADD3 R5, PT, PT, R5, 0x2000, RZ ;  /* 0x0000200005057810 */ /* 0x000fe40007ffe0ff */
[----:B------:R-:W-:Y:S01]  /*1b70*/  IADD3 R2, PT, PT, R2, 0x2000, RZ ;  /* 0x0000200002027810 */ /* 0x000fe20007ffe0ff */
[----:B--2---:R-:W-:-:S04]  /*1b80*/  FFMA R8, R8, R8, R7 ;  /* 0x0000000808087223 */ /* 0x004fc80000000007 */
[----:B---3--:R-:W-:-:S04]  /*1b90*/  FFMA R9, R9, R9, R8 ;  /* 0x0000000909097223 */ /* 0x008fc80000000008 */
        /* <DEDUP_REMOVED lines=8> */
[----:B----4-:R-:W-:-:S04]  /*1c20*/  FFMA R28, R28, R28, R11 ;  /* 0x0000001c1c1c7223 */ /* 0x010fc8000000000b */
[----:B------:R-:W-:-:S04]  /*1c30*/  FFMA R29, R29, R29, R28 ;  /* 0x0000001d1d1d7223 */ /* 0x000fc8000000001c */
[----:B------:R-:W-:-:S04]  /*1c40*/  FFMA R29, R18, R18, R29 ;  /* 0x00000012121d7223 */ /* 0x000fc8000000001d */
[----:B------:R-:W-:-:S04]  /*1c50*/  FFMA R29, R14, R14, R29 ;  /* 0x0000000e0e1d7223 */ /* 0x000fc8000000001d */
[----:B------:R-:W-:-:S04]  /*1c60*/  FFMA R29, R16, R16, R29 ;  /* 0x00000010101d7223 */ /* 0x000fc8000000001d */
[----:B------:R-:W-:Y:S01]  /*1c70*/  FFMA R7, R20, R20, R29 ;  /* 0x0000001414077223 */ /* 0x000fe2000000001d */
[----:B------:R-:W-:Y:S06]  /*1c80*/  @P0 BRA `(.L_x_228) ;  /* 0xfffffff800f00947 */ /* 0x000fec000383ffff */
[----:B------:R-:W-:Y:S05]  /*1c90*/  BSYNC.RECONVERGENT B3 ;  /* 0x0000000000037941 */ /* 0x000fea0003800200 */
.L_x_227:
[----:B------:R-:W-:-:S07]  /*1ca0*/  IADD3 R5, PT, PT, R5, -0x1000, RZ ;  /* 0xfffff00005057810 */ /* 0x000fce0007ffe0ff */
.L_x_226:
[----:B------:R-:W-:Y:S05]  /*1cb0*/  BSYNC.RECONVERGENT B2 ;  /* 0x0000000000027941 */ /* 0x000fea0003800200 */
.L_x_225:
[----:B------:R-:W-:-:S13]  /*1cc0*/  ISETP.NE.AND P0, PT, R4, RZ, PT ;  /* 0x000000ff0400720c */ /* 0x000fda0003f05270 */
[----:B------:R-:W-:Y:S05]  /*1cd0*/  @!P0 BRA `(.L_x_224) ;  /* 0x0000000400248947 */ /* 0x000fea0003800000 */
[----:B------:R-:W-:Y:S01]  /*1ce0*/  ISETP.GE.U32.AND P0, PT, R4, 0x8, PT ;  /* 0x000000080400780c */ /* 0x000fe20003f06070 */
[----:B------:R-:W-:Y:S01]  /*1cf0*/  BSSY.RECONVERGENT B2, `(.L_x_229) ;  /* 0x0000025000027945 */ /* 0x000fe20003800200 */
[----:B------:R-:W-:-:S04]  /*1d00*/  LOP3.LUT R22, R3, 0x7, RZ, 0xc0, !PT ;  /* 0x0000000703167812 */ /* 0x000fc800078ec0ff */
[----:B------:R-:W-:-:S07]  /*1d10*/  ISETP.NE.AND P1, PT, R22, RZ, PT ;  /* 0x000000ff1600720c */ /* 0x000fce0003f25270 */
[----:B------:R-:W-:Y:S06]  /*1d20*/  @!P0 BRA `(.L_x_230) ;  /* 0x0000000000848947 */ /* 0x000fec0003800000 */
[----:B------:R-:W-:-:S04]  /*1d30*/  IADD3 R15, PT, PT, R5, UR4, RZ ;  /* 0x00000004050f7c10 */ /* 0x000fc8000fffe0ff */
        /* <DEDUP_REMOVED lines=9> */
[----:B------:R-:W-:Y:S01]  /*1dd0*/  IMAD.WIDE.U32 R10, R11, 0x4, R12 ;  /* 0x000000040b0a7825 */ /* 0x000fe200078e000c */
[----:B------:R-:W4:Y:S01]  /*1de0*/  LDG.E R6, desc[UR6][R20.64] ;  /* 0x0000000614067981 */ /* 0x000f22000c1e1900 */
[----:B------:R-:W-:-:S02]  /*1df0*/  IADD3 R23, PT, PT, R15, 0xa00, RZ ;  /* 0x00000a000f177810 */ /* 0x000fc40007ffe0ff */
[--C-:B------:R-:W-:Y:S01]  /*1e00*/  IMAD.WIDE.U32 R16, R17, 0x4, R12.reuse ;  /* 0x0000000411107825 */ /* 0x100fe200078e000c */
[----:B------:R-:W-:Y:S01]  /*1e10*/  IADD3 R25, PT, PT, R15, 0xc00, RZ ;  /* 0x00000c000f197810 */ /* 0x000fe20007ffe0ff */
[----:B------:R-:W5:Y:S02]  /*1e20*/  LDG.E R10, desc[UR6][R10.64] ;  /* 0x000000060a0a7981 */ /* 0x000f64000c1e1900 */
[--C-:B0-----:R-:W-:Y:S01]  /*1e30*/  IMAD.WIDE.U32 R8, R23, 0x4, R12.reuse ;  /* 0x0000000417087825 */ /* 0x101fe200078e000c */
[----:B------:R-:W-:Y:S01]  /*1e40*/  IADD3 R23, PT, PT, R15, 0xe00, RZ ;  /* 0x00000e000f177810 */ /* 0x000fe20007ffe0ff */
[----:B------:R-:W5:Y:S02]  /*1e50*/  LDG.E R16, desc[UR6][R16.64] ;  /* 0x0000000610107981 */ /* 0x000f64000c1e1900 */
[--C-:B------:R-:W-:Y:S02]  /*1e60*/  IMAD.WIDE.U32 R14, R25, 0x4, R12.reuse ;  /* 0x00000004190e7825 */ /* 0x100fe400078e000c */
[----:B------:R-:W5:Y:S02]  /*1e70*/  LDG.E R8, desc[UR6][R8.64] ;  /* 0x0000000608087981 */ /* 0x000f64000c1e1900 */
[----:B-1----:R-:W-:-:S02]  /*1e80*/  IMAD.WIDE.U32 R18, R23, 0x4, R12 ;  /* 0x0000000417127825 */ /* 0x002fc400078e000c */
        /* <DEDUP_REMOVED lines=11> */
.L_x_230:
[----:B------:R-:W-:Y:S05]  /*1f40*/  BSYNC.RECONVERGENT B2 ;  /* 0x0000000000027941 */ /* 0x000fea0003800200 */
.L_x_229:
        /* <DEDUP_REMOVED lines=23> */
.L_x_232:
[----:B------:R-:W-:Y:S05]  /*20c0*/  BSYNC.RECONVERGENT B2 ;  /* 0x0000000000027941 */ /* 0x000fea0003800200 */
.L_x_231:
[----:B------:R-:W-:Y:S05]  /*20d0*/  @!P1 BRA `(.L_x_224) ;  /* 0x0000000000249947 */ /* 0x000fea0003800000 */
[----:B------:R-:W-:Y:S02]  /*20e0*/  IADD3 R5, PT, PT, R5, UR4, RZ ;  /* 0x0000000405057c10 */ /* 0x000fe4000fffe0ff */
[----:B------:R-:W-:-:S07]  /*20f0*/  IADD3 R4, PT, PT, -R4, RZ, RZ ;  /* 0x000000ff04047210 */ /* 0x000fce0007ffe1ff */
.L_x_233:
[----:B------:R-:W-:-:S06]  /*2100*/  IMAD.WIDE.U32 R2, R5, 0x4, R12 ;  /* 0x0000000405027825 */ /* 0x000fcc00078e000c */
[----:B------:R-:W2:Y:S01]  /*2110*/  LDG.E R2, desc[UR6][R2.64] ;  /* 0x0000000602027981 */ /* 0x000ea2000c1e1900 */
[----:B------:R-:W-:Y:S02]  /*2120*/  IADD3 R4, PT, PT, R4, 0x1, RZ ;  /* 0x0000000104047810 */ /* 0x000fe40007ffe0ff */
[----:B------:R-:W-:Y:S02]  /*2130*/  IADD3 R5, PT, PT, R5, 0x200, RZ ;  /* 0x0000020005057810 */ /* 0x000fe40007ffe0ff */
[----:B------:R-:W-:Y:S01]  /*2140*/  ISETP.NE.AND P0, PT, R4, RZ, PT ;  /* 0x000000ff0400720c */ /* 0x000fe20003f05270 */
[----:B--2---:R-:W-:-:S12]  /*2150*/  FFMA R7, R2, R2, R7 ;  /* 0x0000000202077223 */ /* 0x004fd80000000007 */
[----:B------:R-:W-:Y:S05]  /*2160*/  @P0 BRA `(.L_x_233) ;  /* 0xfffffffc00e40947 */ /* 0x000fea000383ffff */
.L_x_224:
[----:B------:R-:W-:Y:S05]  /*2170*/  BSYNC.RECONVERGENT B1 ;  /* 0x0000000000017941 */ /* 0x000fea0003800200 */
.L_x_222:
        /* <DEDUP_REMOVED lines=33> */
[----:B------:R-:W3:Y:S04]  /*2390*/  LDS.128 R8, [UR4+0x30] ;  /* 0x00003004ff087984 */ /* 0x000ee80008000c00 */
[----:B------:R-:W4:Y:S01]  /*23a0*/  LDS.128 R16, [UR4+0x40] ;  /* 0x00004004ff107984 */ /* 0x000f220008000c00 */
[----:B0-----:R-:W-:-:S04]  /*23b0*/  FADD R5, R0, R5 ;  /* 0x0000000500057221 */ /* 0x001fc80000000000 */
        /* <DEDUP_REMOVED lines=13> */
[----:B------:R-:W-:-:S07]  /*2490*/  FADD R0, R18, R19 ;  /* 0x0000001312007221 */ /* 0x000fce0000000000 */
.L_x_220:
[----:B------:R-:W-:Y:S05]  /*24a0*/  BSYNC.RECONVERGENT B0 ;  /* 0x0000000000007941 */ /* 0x000fea0003800200 */
.L_x_205:
[----:B------:R-:W-:Y:S05]  /*24b0*/  @P0 EXIT ;  /* 0x000000000000094d */ /* 0x000fea0003800000 */
[----:B012---:R-:W0:Y:S01]  /*24c0*/  LDC.64 R2, c[0x0][0x388] ;  /* 0x0000e200ff027b82 */ /* 0x007e220000000a00 */
[----:B------:R-:W1:Y:S02]  /*24d0*/  LDCU UR4, c[0x0][0x398] ;  /* 0x00007300ff0477ac */ /* 0x000e640008000800 */
[----:B-1----:R-:W-:-:S05]  /*24e0*/  FADD R5, R0, UR4 ;  /* 0x0000000400057e21 */ /* 0x002fca0008000000 */
[----:B0-----:R-:W-:Y:S01]  /*24f0*/  STG.E desc[UR6][R2.64], R5 ;  /* 0x0000000502007986 */ /* 0x001fe2000c101906 */
[----:B------:R-:W-:Y:S05]  /*2500*/  EXIT ;  /* 0x000000000000794d */ /* 0x000fea0003800000 */
.L_x_234:
        /* <DEDUP_REMOVED lines=15> */
.L_x_923:


//--------------------- .text._ZN3cub18CUB_300001_SM_10006detail6reduce28DeviceReduceSingleTileKernelINS2_10policy_hubIlyN4cuda3std3__44plusIlEEE10Policy1000EPlSC_iS9_llNS7_10__identityEEEvT0_T1_T2_T3_T4_T6_ --------------------------
	.section	.text._ZN3cub18CUB_300001_SM_10006detail6reduce28DeviceReduceSingleTileKernelINS2_10policy_hubIlyN4cuda3std3__44plusIlEEE10Policy1000EPlSC_iS9_llNS7_10__identityEEEvT0_T1_T2_T3_T4_T6_,"ax",@progbits
	.align	128
        .global         _ZN3cub18CUB_300001_SM_10006detail6reduce28DeviceReduceSingleTileKernelINS2_10policy_hubIlyN4cuda3std3__44plusIlEEE10Policy1000EPlSC_iS9_llNS7_10__identityEEEvT0_T1_T2_T3_T4_T6_
        .type           _ZN3cub18CUB_300001_SM_10006detail6reduce28DeviceReduceSingleTileKernelINS2_10policy_hubIlyN4cuda3std3__44plusIlEEE10Policy1000EPlSC_iS9_llNS7_10__identityEEEvT0_T1_T2_T3_T4_T6_,@function
        .size           _ZN3cub18CUB_300001_SM_10006detail6reduce28DeviceReduceSingleTileKernelINS2_10policy_hubIlyN4cuda3std3__44plusIlEEE10Policy1000EPlSC_iS9_llNS7_10__identityEEEvT0_T1_T2_T3_T4_T6_,(.L_x_937 - _ZN3cub18CUB_300001_SM_10006detail6reduce28DeviceReduceSingleTileKernelINS2_10policy_hubIlyN4cuda3std3__44plusIlEEE10Policy1000EPlSC_iS9_llNS7_10__identityEEEvT0_T1_T2_T3_T4_T6_)
        .other          _ZN3cub18CUB_300001_SM_10006detail6reduce28DeviceReduceSingleTileKernelINS2_10policy_hubIlyN4cuda3std3__44plusIlEEE10Policy1000EPlSC_iS9_llNS7_10__identityEEEvT0_T1_T2_T3_T4_T6_,@"STO_CUDA_ENTRY STV_DEFAULT"
_ZN3cub18CUB_300001_SM_10006detail6reduce28DeviceReduceSingleTileKernelINS2_10policy_hubIlyN4cuda3std3__44plusIlEEE10Policy1000EPlSC_iS9_llNS7_10__identityEEEvT0_T1_T2_T3_T4_T6_:
.text._ZN3cub18CUB_300001_SM_10006detail6reduce28DeviceReduceSingleTileKernelINS2_10policy_hubIlyN4cuda3std3__44plusIlEEE10Policy1000EPlSC_iS9_llNS7_10__identityEEEvT0_T1_T2_T3_T4_T6_:
[----:B------:R-:W-:Y:S01]  /*0000*/  LDC R1, c[0x0][0x37c] ;  /* 0x0000df00ff017b82 */ /* 0x000fe20000000800 */
[----:B------:R-:W0:Y:S01]  /*0010*/  LDCU UR4, c[0x0][0x390] ;  /* 0x00007200ff0477ac */ /* 0x000e220008000800 */
[----:B------:R-:W1:Y:S01]  /*0020*/  LDCU.64 UR6, c[0x0][0x358] ;  /* 0x00006b00ff0677ac */ /* 0x000e620008000a00 */
[----:B0-----:R-:W-:-:S05]  /*0030*/  IMAD.U32 R4, RZ, RZ, UR4 ;  /* 0x00000004ff047e24 */ /* 0x001fca000f8e00ff */
[----:B------:R-:W-:-:S13]  /*0040*/  ISETP.NE.AND P0, PT, R4, RZ, PT ;  /* 0x000000ff0400720c */ /* 0x000fda0003f05270 */
[----:B-1----:R-:W-:Y:S05]  /*0050*/  @P0 BRA `(.L_x_235) ;  /* 0x00000000001c0947 */ /* 0x002fea0003800000 */
[----:B------:R-:W0:Y:S02]  /*0060*/  S2R R0, SR_TID.X ;  /* 0x0000000000007919 */ /* 0x000e240000002100 */
[----:B0-----:R-:W-:-:S13]  /*0070*/  ISETP.NE.AND P0, PT, R0, RZ, PT ;  /* 0x000000ff0000720c */ /* 0x001fda0003f05270 */
[----:B------:R-:W-:Y:S05]  /*0080*/  @P0 EXIT ;  /* 0x000000000000094d */ /* 0x000fea0003800000 */
[----:B------:R-:W0:Y:S08]  /*0090*/  LDC.64 R2, c[0x0][0x388] ;  /* 0x0000e200ff027b82 */ /* 0x000e300000000a00 */
[----:B------:R-:W0:Y:S02]  /*00a0*/  LDC.64 R4, c[0x0][0x398] ;  /* 0x0000e600ff047b82 */ /* 0x000e240000000a00 */
[----:B0-----:R-:W-:Y:S01]  /*00b0*/  STG.E.64 desc[UR6][R2.64], R4 ;  /* 0x0000000402007986 */ /* 0x001fe2000c101b06 */
[----:B------:R-:W-:Y:S05]  /*00c0*/  EXIT ;  /* 0x000000000000794d */ /* 0x000fea0003800000 */
.L_x_235:
[----:B------:R-:W-:Y:S01]  /*00d0*/  ISETP.GT.AND P0, PT, R4, 0xdff, PT ;  /* 0x00000dff0400780c */ /* 0x000fe20003f04270 */
[----:B------:R-:W-:-:S12]  /*00e0*/  BSSY.RECONVERGENT B0, `(.L_x_236) ;  /* 0x0000256000007945 */ /* 0x000fd80003800200 */
[----:B------:R-:W-:Y:S05]  /*00f0*/  @P0 BRA `(.L_x_237) ;  /* 0x00000014004c0947 */ /* 0x000fea0003800000 */
[----:B------:R-:W0:Y:S01]  /*0100*/  S2R R5, SR_TID.X ;  /* 0x0000000000057919 */ /* 0x000e220000002100 */
[----:B------:R-:W-:Y:S01]  /*0110*/  BSSY.RECONVERGENT B1, `(.L_x_238) ;  /* 0x0000009000017945 */ /* 0x000fe20003800200 */
[----:B------:R-:W-:Y:S02]  /*0120*/  CS2R R2, SRZ ;  /* 0x0000000000027805 */ /* 0x000fe4000001ff00 */
[----:B0-----:R-:W-:Y:S01]  /*0130*/  ISETP.GE.AND P0, PT, R5, R4, PT ;  /* 0x000000040500720c */ /* 0x001fe20003f06270 */
[----:B------:R-:W-:-:S12]  /*0140*/  IMAD.MOV.U32 R7, RZ, RZ, R5 ;  /* 0x000000ffff077224 */ /* 0x000fd800078e0005 */
[----:B------:R-:W-:Y:S05]  /*0150*/  @P0 BRA `(.L_x_239) ;  /* 0x0000000000100947 */ /* 0x000fea0003800000 */
[----:B------:R-:W0:Y:S02]  /*0160*/  LDC.64 R2, c[0x0][0x380] ;  /* 0x0000e000ff027b82 */ /* 0x000e240000000a00 */
[----:B0-----:R-:W-:-:S06]  /*0170*/  IMAD.WIDE.U32 R2, R5, 0x8, R2 ;  /* 0x0000000805027825 */ /* 0x001fcc00078e0002 */
[----:B------:R-:W5:Y:S01]  /*0180*/  LDG.E.64.CONSTANT R2, desc[UR6][R2.64] ;  /* 0x0000000602027981 */ /* 0x000f62000c1e9b00 */
[----:B------:R-:W-:-:S07]  /*0190*/  VIADD R7, R5, 0x200 ;  /* 0x0000020005077836 */ /* 0x000fce0000000000 */
.L_x_239:
[----:B------:R-:W-:Y:S05]  /*01a0*/  BSYNC.RECONVERGENT B1 ;  /* 0x0000000000017941 */ /* 0x000fea0003800200 */
.L_x_238:
[----:B------:R-:W-:Y:S01]  /*01b0*/  ISETP.GE.AND P0, PT, R7, R4, PT ;  /* 0x000000040700720c */ /* 0x000fe20003f06270 */
[----:B------:R-:W-:-:S12]  /*01c0*/  BSSY.RECONVERGENT B1, `(.L_x_240) ;  /* 0x0000077000017945 */ /* 0x000fd80003800200 */
[----:B------:R-:W-:Y:S05]  /*01d0*/  @P0 BRA `(.L_x_241) ;  /* 0x0000000400d40947 */ /* 0x000fea0003800000 */
[----:B------:R-:W-:Y:S01]  /*01e0*/  LOP3.LUT R9, RZ, R7, RZ, 0x33, !PT ;  /* 0x00000007ff097212 */ /* 0x000fe200078e33ff */
        /* <DEDUP_REMOVED lines=8> */
[----:B------:R-:W-:-:S05]  /*0270*/  LOP3.LUT R0, R0, 0x3, RZ, 0xc0, !PT ;  /* 0x0000000300007812 */ /* 0x000fca00078ec0ff */
[----:B------:R-:W-:Y:S02]  /*0280*/  IMAD.MOV R0, RZ, RZ, -R0 ;  /* 0x000000ffff007224 */ /* 0x000fe400078e0a00 */
[----:B0-----:R-:W-:-:S04]  /*0290*/  IMAD.WIDE.U32 R8, R7, 0x8, R8 ;  /* 0x0000000807087825 */ /* 0x001fc800078e0008 */
[----:B------:R-:W-:Y:S02]  /*02a0*/  IMAD.MOV.U32 R6, RZ, RZ, R8 ;  /* 0x000000ffff067224 */ /* 0x000fe400078e0008 */
[----:B------:R-:W-:-:S07]  /*02b0*/  IMAD.MOV.U32 R11, RZ, RZ, R9 ;  /* 0x000000ffff0b7224 */ /* 0x000fce00078e0009 */
.L_x_244:
[----:B------:R-:W-:Y:S02]  /*02c0*/  IMAD.MOV.U32 R8, RZ, RZ, R6 ;  /* 0x000000ffff087224 */ /* 0x000fe400078e0006 */
[----:B------:R-:W-:-:S06]  /*02d0*/  IMAD.MOV.U32 R9, RZ, RZ, R11 ;  /* 0x000000ffff097224 */ /* 0x000fcc00078e000b */
[----:B------:R-:W2:Y:S01]  /*02e0*/  LDG.E.64.CONSTANT R8, desc[UR6][R8.64] ;  /* 0x0000000608087981 */ /* 0x000ea2000c1e9b00 */
[----:B------:R-:W-:Y:S01]  /*02f0*/  VIADD R0, R0, 0x1 ;  /* 0x0000000100007836 */ /* 0x000fe20000000000 */
[----:B------:R-:W-:Y:S01]  /*0300*/  IADD3 R6, P3, PT, R6, 0x1000, RZ ;  /* 0x0000100006067810 */ /* 0x000fe20007f7e0ff */
[----:B------:R-:W-:-:S03]  /*0310*/  VIADD R7, R7, 0x200 ;  /* 0x0000020007077836 */ /* 0x000fc60000000000 */
[----:B------:R-:W-:Y:S01]  /*0320*/  ISETP.NE.AND P0, PT, R0, RZ, PT ;  /* 0x000000ff0000720c */ /* 0x000fe20003f05270 */
[----:B------:R-:W-:Y:S01]  /*0330*/  IMAD.X R11, RZ, RZ, R11, P3 ;  /* 0x000000ffff0b7224 */ /* 0x000fe200018e060b */
[----:B--2--5:R-:W-:-:S05]  /*0340*/  IADD3 R2, P2, PT, R8, R2, RZ ;  /* 0x0000000208027210 */ /* 0x024fca0007f5e0ff */
[----:B------:R-:W-:-:S06]  /*0350*/  IMAD.X R3, R9, 0x1, R3, P2 ;  /* 0x0000000109037824 */ /* 0x000fcc00010e0603 */
[----:B------:R-:W-:Y:S05]  /*0360*/  @P0 BRA `(.L_x_244) ;  /* 0xfffffffc00d40947 */ /* 0x000fea000383ffff */
.L_x_243:
[----:B------:R-:W-:Y:S05]  /*0370*/  BSYNC.RECONVERGENT B2 ;  /* 0x0000000000027941 */ /* 0x000fea0003800200 */
.L_x_242:
[----:B------:R-:W-:Y:S05]  /*0380*/  @!P1 BRA `(.L_x_241) ;  /* 0x0000000400689947 */ /* 0x000fea0003800000 */
[----:B------:R-:W-:Y:S01]  /*0390*/  IMAD.IADD R0, R4, 0x1, -R7 ;  /* 0x0000000104007824 */ /* 0x000fe200078e0a07 */
[----:B------:R-:W-:Y:S01]  /*03a0*/  BSSY.RECONVERGENT B2, `(.L_x_245) ;  /* 0x0000031000027945 */ /* 0x000fe20003800200 */
[----:B------:R-:W-:-:S03]  /*03b0*/  PLOP3.LUT P0, PT, PT, PT, PT, 0x80, 0x8 ;  /* 0x000000000008781c */ /* 0x000fc60003f0f070 */
[----:B------:R-:W-:-:S13]  /*03c0*/  ISETP.GT.AND P1, PT, R0, 0x1800, PT ;  /* 0x000018000000780c */ /* 0x000fda0003f24270 */
[----:B------:R-:W-:Y:S05]  /*03d0*/  @!P1 BRA `(.L_x_246) ;  /* 0x0000000000b49947 */ /* 0x000fea0003800000 */
[----:B------:R-:W-:Y:S01]  /*03e0*/  PLOP3.LUT P0, PT, PT, PT, PT, 0x8, 0x80 ;  /* 0x000000000080781c */ /* 0x000fe20003f0e170 */
[----:B------:R-:W-:-:S12]  /*03f0*/  VIADD R0, R4, 0xffffe800 ;  /* 0xffffe80004007836 */ /* 0x000fd80000000000 */
.L_x_247:
[----:B------:R-:W0:Y:S01]  /*0400*/  LDC.64 R44, c[0x0][0x380] ;  /* 0x0000e000ff2c7b82 */ /* 0x000e220000000a00 */
[C---:B------:R-:W-:Y:S02]  /*0410*/  VIADD R41, R7.reuse, 0x800 ;  /* 0x0000080007297836 */ /* 0x040fe40000000000 */
[C---:B------:R-:W-:Y:S02]  /*0420*/  VIADD R43, R7.reuse, 0x1000 ;  /* 0x00001000072b7836 */ /* 0x040fe40000000000 */
[----:B0-----:R-:W-:-:S05]  /*0430*/  IMAD.WIDE R28, R7, 0x8, R44 ;  /* 0x00000008071c7825 */ /* 0x001fca00078e022c */
[----:B------:R-:W2:Y:S01]  /*0440*/  LDG.E.64.CONSTANT R8, desc[UR6][R28.64] ;  /* 0x000000061c087981 */ /* 0x000ea2000c1e9b00 */
[----:B------:R-:W-:-:S03]  /*0450*/  IMAD.WIDE R40, R41, 0x8, R44 ;  /* 0x0000000829287825 */ /* 0x000fc600078e022c */
[----:B------:R-:W2:Y:S04]  /*0460*/  LDG.E.64.CONSTANT R10, desc[UR6][R28.64+0x1000] ;  /* 0x001000061c0a7981 */ /* 0x000ea8000c1e9b00 */
[----:B------:R-:W3:Y:S04]  /*0470*/  LDG.E.64.CONSTANT R12, desc[UR6][R28.64+0x2000] ;  /* 0x002000061c0c7981 */ /* 0x000ee8000c1e9b00 */
[----:B------:R-:W3:Y:S01]  /*0480*/  LDG.E.64.CONSTANT R14, desc[UR6][R28.64+0x3000] ;  /* 0x003000061c0e7981 */ /* 0x000ee2000c1e9b00 */
[----:B------:R-:W-:-:S03]  /*0490*/  IMAD.WIDE R42, R43, 0x8, R44 ;  /* 0x000000082b2a7825 */ /* 0x000fc600078e022c */
[----:B------:R-:W4:Y:S04]  /*04a0*/  LDG.E.64.CONSTANT R16, desc[UR6][R40.64] ;  /* 0x0000000628107981 */ /* 0x000f28000c1e9b00 */
[----:B------:R-:W4:Y:S04]  /*04b0*/  LDG.E.64.CONSTANT R18, desc[UR6][R40.64+0x1000] ;  /* 0x0010000628127981 */ /* 0x000f28000c1e9b00 */
[----:B------:R-:W4:Y:S04]  /*04c0*/  LDG.E.64.CONSTANT R20, desc[UR6][R40.64+0x2000] ;  /* 0x0020000628147981 */ /* 0x000f28000c1e9b00 */
[----:B------:R2:W4:Y:S01]  /*04d0*/  LDG.E.64.CONSTANT R26, desc[UR6][R40.64+0x3000] ;  /* 0x00300006281a7981 */ /* 0x000522000c1e9b00 */
[----:B------:R-:W-:-:S03]  /*04e0*/  VIADD R31, R7, 0x1800 ;  /* 0x00001800071f7836 */ /* 0x000fc60000000000 */
[----:B------:R-:W4:Y:S04]  /*04f0*/  LDG.E.64.CONSTANT R24, desc[UR6][R42.64] ;  /* 0x000000062a187981 */ /* 0x000f28000c1e9b00 */
[----:B------:R-:W4:Y:S01]  /*0500*/  LDG.E.64.CONSTANT R22, desc[UR6][R42.64+0x1000] ;  /* 0x001000062a167981 */ /* 0x000f22000c1e9b00 */
[----:B------:R-:W-:-:S03]  /*0510*/  IMAD.WIDE R44, R31, 0x8, R44 ;  /* 0x000000081f2c7825 */ /* 0x000fc600078e022c */
[----:B------:R-:W4:Y:S04]  /*0520*/  LDG.E.64.CONSTANT R28, desc[UR6][R42.64+0x2000] ;  /* 0x002000062a1c7981 */ /* 0x000f28000c1e9b00 */
[----:B------:R-:W4:Y:S04]  /*0530*/  LDG.E.64.CONSTANT R36, desc[UR6][R42.64+0x3000] ;  /* 0x003000062a247981 */ /* 0x000f28000c1e9b00 */
[----:B------:R-:W4:Y:S04]  /*0540*/  LDG.E.64.CONSTANT R34, desc[UR6][R44.64] ;  /* 0x000000062c227981 */ /* 0x000f28000c1e9b00 */
[----:B------:R-:W4:Y:S04]  /*0550*/  LDG.E.64.CONSTANT R32, desc[UR6][R44.64+0x1000] ;  /* 0x001000062c207981 */ /* 0x000f28000c1e9b00 */
[----:B------:R-:W4:Y:S04]  /*0560*/  LDG.E.64.CONSTANT R30, desc[UR6][R44.64+0x2000] ;  /* 0x002000062c1e7981 */ /* 0x000f28000c1e9b00 */
[----:B------:R-:W4:Y:S01]  /*0570*/  LDG.E.64.CONSTANT R38, desc[UR6][R44.64+0x3000] ;  /* 0x003000062c267981 */ /* 0x000f22000c1e9b00 */
[----:B------:R-:W-:Y:S01]  /*0580*/  VIADD R7, R7, 0x2000 ;  /* 0x0000200007077836 */ /* 0x000fe20000000000 */
[----:B--2--5:R-:W-:-:S04]  /*0590*/  IADD3 R41, P1, P2, R10, R8, R2 ;  /* 0x000000080a297210 */ /* 0x024fc80007a3e002 */
[----:B------:R-:W-:Y:S02]  /*05a0*/  IADD3.X R9, PT, PT, R11, R9, R3, P1, P2 ;  /* 0x000000090b097210 */ /* 0x000fe40000fe4403 */
[----:B---3--:R-:W-:-:S04]  /*05b0*/  IADD3 R41, P3, P4, R14, R12, R41 ;  /* 0x0000000c0e297210 */ /* 0x008fc80007c7e029 */
[----:B------:R-:W-:Y:S02]  /*05c0*/  IADD3.X R13, PT, PT, R15, R13, R9, P3, P4 ;  /* 0x0000000d0f0d7210 */ /* 0x000fe40001fe8409 */
[----:B----4-:R-:W-:-:S04]  /*05d0*/  IADD3 R3, P1, P2, R18, R16, R41 ;  /* 0x0000001012037210 */ /* 0x010fc80007a3e029 */
[----:B------:R-:W-:Y:S02]  /*05e0*/  IADD3.X R17, PT, PT, R19, R17, R13, P1, P2 ;  /* 0x0000001113117210 */ /* 0x000fe40000fe440d */
[----:B------:R-:W-:-:S04]  /*05f0*/  IADD3 R3, P3, P4, R26, R20, R3 ;  /* 0x000000141a037210 */ /* 0x000fc80007c7e003 */
[----:B------:R-:W-:Y:S02]  /*0600*/  IADD3.X R21, PT, PT, R27, R21, R17, P3, P4 ;  /* 0x000000151b157210 */ /* 0x000fe40001fe8411 */
[----:B------:R-:W-:-:S04]  /*0610*/  IADD3 R3, P1, P2, R22, R24, R3 ;  /* 0x0000001816037210 */ /* 0x000fc80007a3e003 */
[----:B------:R-:W-:Y:S02]  /*0620*/  IADD3.X R23, PT, PT, R23, R25, R21, P1, P2 ;  /* 0x0000001917177210 */ /* 0x000fe40000fe4415 */
[----:B------:R-:W-:-:S04]  /*0630*/  IADD3 R3, P3, P4, R36, R28, R3 ;  /* 0x0000001c24037210 */ /* 0x000fc80007c7e003 */
[----:B------:R-:W-:Y:S02]  /*0640*/  IADD3.X R29, PT, PT, R37, R29, R23, P3, P4 ;  /* 0x0000001d251d7210 */ /* 0x000fe40001fe8417 */
[----:B------:R-:W-:Y:S02]  /*0650*/  ISETP.GE.AND P3, PT, R7, R0, PT ;  /* 0x000000000700720c */ /* 0x000fe40003f66270 */
[----:B------:R-:W-:-:S04]  /*0660*/  IADD3 R3, P2, P1, R32, R34, R3 ;  /* 0x0000002220037210 */ /* 0x000fc8000795e003 */
[----:B------:R-:W-:Y:S02]  /*0670*/  IADD3 R2, P4, P5, R38, R30, R3 ;  /* 0x0000001e26027210 */ /* 0x000fe40007d9e003 */
[----:B------:R-:W-:-:S04]  /*0680*/  IADD3.X R3, PT, PT, R33, R35, R29, P2, P1 ;  /* 0x0000002321037210 */ /* 0x000fc800017e241d */
[----:B------:R-:W-:Y:S01]  /*0690*/  IADD3.X R3, PT, PT, R39, R31, R3, P4, P5 ;  /* 0x0000001f27037210 */ /* 0x000fe200027ea403 */
[----:B------:R-:W-:Y:S06]  /*06a0*/  @!P3 BRA `(.L_x_247) ;  /* 0xfffffffc0054b947 */ /* 0x000fec000383ffff */
.L_x_246:
[----:B------:R-:W-:Y:S05]  /*06b0*/  BSYNC.RECONVERGENT B2 ;  /* 0x0000000000027941 */ /* 0x000fea0003800200 */
.L_x_245:
[----:B------:R-:W-:Y:S01]  /*06c0*/  IMAD.IADD R0, R4, 0x1, -R7 ;  /* 0x0000000104007824 */ /* 0x000fe200078e0a07 */
[----:B------:R-:W-:Y:S04]  /*06d0*/  BSSY.RECONVERGENT B2, `(.L_x_248) ;  /* 0x0000019000027945 */ /* 0x000fe80003800200 */
[----:B------:R-:W-:-:S13]  /*06e0*/  ISETP.GT.AND P1, PT, R0, 0x800, PT ;  /* 0x000008000000780c */ /* 0x000fda0003f24270 */
[----:B------:R-:W-:Y:S05]  /*06f0*/  @!P1 BRA `(.L_x_249) ;  /* 0x0000000000589947 */ /* 0x000fea0003800000 */
[----:B------:R-:W0:Y:S01]  /*0700*/  LDC.64 R18, c[0x0][0x380] ;  /* 0x0000e000ff127b82 */ /* 0x000e220000000a00 */
[C---:B------:R-:W-:Y:S02]  /*0710*/  VIADD R15, R7.reuse, 0x800 ;  /* 0x00000800070f7836 */ /* 0x040fe40000000000 */
[----:B0-----:R-:W-:-:S05]  /*0720*/  IMAD.WIDE R8, R7, 0x8, R18 ;  /* 0x0000000807087825 */ /* 0x001fca00078e0212 */
[----:B------:R-:W2:Y:S01]  /*0730*/  LDG.E.64.CONSTANT R10, desc[UR6][R8.64] ;  /* 0x00000006080a7981 */ /* 0x000ea2000c1e9b00 */
[----:B------:R-:W-:-:S03]  /*0740*/  IMAD.WIDE R18, R15, 0x8, R18 ;  /* 0x000000080f127825 */ /* 0x000fc600078e0212 */
[----:B------:R-:W2:Y:S04]  /*0750*/  LDG.E.64.CONSTANT R12, desc[UR6][R8.64+0x1000] ;  /* 0x00100006080c7981 */ /* 0x000ea8000c1e9b00 */
[----:B------:R-:W3:Y:S04]  /*0760*/  LDG.E.64.CONSTANT R14, desc[UR6][R8.64+0x2000] ;  /* 0x00200006080e7981 */ /* 0x000ee8000c1e9b00 */
[----:B------:R-:W3:Y:S04]  /*0770*/  LDG.E.64.CONSTANT R16, desc[UR6][R8.64+0x3000] ;  /* 0x0030000608107981 */ /* 0x000ee8000c1e9b00 */
[----:B------:R-:W4:Y:S04]  /*0780*/  LDG.E.64.CONSTANT R20, desc[UR6][R18.64] ;  /* 0x0000000612147981 */ /* 0x000f28000c1e9b00 */
[----:B------:R-:W4:Y:S04]  /*0790*/  LDG.E.64.CONSTANT R22, desc[UR6][R18.64+0x1000] ;  /* 0x0010000612167981 */ /* 0x000f28000c1e9b00 */
[----:B------:R-:W4:Y:S04]  /*07a0*/  LDG.E.64.CONSTANT R24, desc[UR6][R18.64+0x2000] ;  /* 0x0020000612187981 */ /* 0x000f28000c1e9b00 */
[----:B------:R-:W4:Y:S01]  /*07b0*/  LDG.E.64.CONSTANT R26, desc[UR6][R18.64+0x3000] ;  /* 0x00300006121a7981 */ /* 0x000f22000c1e9b00 */
[----:B------:R-:W-:Y:S01]  /*07c0*/  VIADD R7, R7, 0x1000 ;  /* 0x0000100007077836 */ /* 0x000fe20000000000 */
[----:B--2--5:R-:W-:-:S04]  /*07d0*/  IADD3 R29, P0, P1, R12, R10, R2 ;  /* 0x0000000a0c1d7210 */ /* 0x024fc8000791e002 */
[----:B------:R-:W-:Y:S02]  /*07e0*/  IADD3.X R11, PT, PT, R13, R11, R3, P0, P1 ;  /* 0x0000000b0d0b7210 */ /* 0x000fe400007e2403 */
[----:B------:R-:W-:Y:S02]  /*07f0*/  PLOP3.LUT P0, PT, PT, PT, PT, 0x8, 0x80 ;  /* 0x000000000080781c */ /* 0x000fe40003f0e170 */
[----:B---3--:R-:W-:-:S04]  /*0800*/  IADD3 R29, P2, P3, R16, R14, R29 ;  /* 0x0000000e101d7210 */ /* 0x008fc80007b5e01d */
[----:B------:R-:W-:Y:S02]  /*0810*/  IADD3.X R15, PT, PT, R17, R15, R11, P2, P3 ;  /* 0x0000000f110f7210 */ /* 0x000fe400017e640b */
[----:B----4-:R-:W-:-:S04]  /*0820*/  IADD3 R3, P1, P4, R22, R20, R29 ;  /* 0x0000001416037210 */ /* 0x010fc80007c3e01d */
[----:B------:R-:W-:Y:S02]  /*0830*/  IADD3 R2, P2, P3, R26, R24, R3 ;  /* 0x000000181a027210 */ /* 0x000fe40007b5e003 */
[----:B------:R-:W-:-:S04]  /*0840*/  IADD3.X R3, PT, PT, R23, R21, R15, P1, P4 ;  /* 0x0000001517037210 */ /* 0x000fc80000fe840f */
[----:B------:R-:W-:-:S07]  /*0850*/  IADD3.X R3, PT, PT, R27, R25, R3, P2, P3 ;  /* 0x000000191b037210 */ /* 0x000fce00017e6403 */
.L_x_249:
[----:B------:R-:W-:Y:S05]  /*0860*/  BSYNC.RECONVERGENT B2 ;  /* 0x0000000000027941 */ /* 0x000fea0003800200 */
.L_x_248:
[----:B------:R-:W-:-:S13]  /*0870*/  ISETP.LT.OR P0, PT, R7, R4, P0 ;  /* 0x000000040700720c */ /* 0x000fda0000701670 */
[----:B------:R-:W-:Y:S05]  /*0880*/  @!P0 BRA `(.L_x_241) ;  /* 0x0000000000288947 */ /* 0x000fea0003800000 */
[----:B------:R-:W0:Y:S02]  /*0890*/  LDC.64 R8, c[0x0][0x380] ;  /* 0x0000e000ff087b82 */ /* 0x000e240000000a00 */
[----:B0-----:R-:W-:-:S05]  /*08a0*/  IMAD.WIDE R6, R7, 0x8, R8 ;  /* 0x0000000807067825 */ /* 0x001fca00078e0208 */
[----:B------:R-:W2:Y:S04]  /*08b0*/  LDG.E.64.CONSTANT R8, desc[UR6][R6.64] ;  /* 0x0000000606087981 */ /* 0x000ea8000c1e9b00 */
[----:B------:R-:W2:Y:S04]  /*08c0*/  LDG.E.64.CONSTANT R10, desc[UR6][R6.64+0x1000] ;  /* 0x00100006060a7981 */ /* 0x000ea8000c1e9b00 */
[----:B------:R-:W3:Y:S04]  /*08d0*/  LDG.E.64.CONSTANT R12, desc[UR6][R6.64+0x2000] ;  /* 0x00200006060c7981 */ /* 0x000ee8000c1e9b00 */
[----:B------:R-:W3:Y:S01]  /*08e0*/  LDG.E.64.CONSTANT R14, desc[UR6][R6.64+0x3000] ;  /* 0x00300006060e7981 */ /* 0x000ee2000c1e9b00 */
[----:B--2--5:R-:W-:-:S04]  /*08f0*/  IADD3 R17, P0, P1, R10, R8, R2 ;  /* 0x000000080a117210 */ /* 0x024fc8000791e002 */
[----:B------:R-:W-:Y:S02]  /*0900*/  IADD3.X R3, PT, PT, R11, R9, R3, P0, P1 ;  /* 0x000000090b037210 */ /* 0x000fe400007e2403 */
[----:B---3--:R-:W-:-:S04]  /*0910*/  IADD3 R2, P2, P3, R14, R12, R17 ;  /* 0x0000000c0e027210 */ /* 0x008fc80007b5e011 */
[----:B------:R-:W-:-:S09]  /*0920*/  IADD3.X R3, PT, PT, R15, R13, R3, P2, P3 ;  /* 0x0000000d0f037210 */ /* 0x000fd200017e6403 */
.L_x_241:
[----:B------:R-:W-:Y:S05]  /*0930*/  BSYNC.RECONVERGENT B1 ;  /* 0x0000000000017941 */ /* 0x000fea0003800200 */
.L_x_240:
[----:B------:R-:W-:-:S13]  /*0940*/  ISETP.GE.AND P0, PT, R4, 0x200, PT ;  /* 0x000002000400780c */ /* 0x000fda0003f06270 */
[----:B------:R-:W-:Y:S05]  /*0950*/  @!P0 BRA `(.L_x_250) ;  /* 0x00000004002c8947 */ /* 0x000fea0003800000 */
[----:B------:R-:W0:Y:S01]  /*0960*/  S2R R8, SR_LANEID ;  /* 0x0000000000087919 */ /* 0x000e220000000000 */
[----:B-----5:R-:W1:Y:S04]  /*0970*/  SHFL.DOWN PT, R0, R2, 0x1, 0x1f ;  /* 0x08201f0002007f89 */ /* 0x020e6800000e0000 */
[----:B------:R-:W2:Y:S01]  /*0980*/  SHFL.DOWN PT, R4, R3, 0x1, 0x1f ;  /* 0x08201f0003047f89 */ /* 0x000ea200000e0000 */
[----:B0-----:R-:W-:-:S04]  /*0990*/  ISETP.GT.AND P0, PT, R8, 0x1e, PT ;  /* 0x0000001e0800780c */ /* 0x001fc80003f04270 */
[----:B-1----:R-:W-:Y:S02]  /*09a0*/  SEL R9, R0, RZ, !P0 ;  /* 0x000000ff00097207 */ /* 0x002fe40004000000 */
[----:B--2---:R-:W-:Y:S02]  /*09b0*/  SEL R4, R4, RZ, !P0 ;  /* 0x000000ff04047207 */ /* 0x004fe40004000000 */
[----:B------:R-:W-:-:S05]  /*09c0*/  IADD3 R9, P0, PT, R2, R9, RZ ;  /* 0x0000000902097210 */ /* 0x000fca0007f1e0ff */
[----:B------:R-:W-:Y:S01]  /*09d0*/  IMAD.X R6, R3, 0x1, R4, P0 ;  /* 0x0000000103067824 */ /* 0x000fe200000e0604 */
[----:B------:R-:W0:Y:S01]  /*09e0*/  SHFL.DOWN PT, R0, R9, 0x2, 0x1f ;  /* 0x08401f0009007f89 */ /* 0x000e2200000e0000 */
[----:B------:R-:W-:-:S03]  /*09f0*/  ISETP.GT.AND P0, PT, R8, 0x1d, PT ;  /* 0x0000001d0800780c */ /* 0x000fc60003f04270 */
[----:B------:R-:W1:Y:S01]  /*0a00*/  SHFL.DOWN PT, R4, R6, 0x2, 0x1f ;  /* 0x08401f0006047f89 */ /* 0x000e6200000e0000 */
[----:B0-----:R-:W-:-:S04]  /*0a10*/  SEL R0, R0, RZ, !P0 ;  /* 0x000000ff00007207 */ /* 0x001fc80004000000 */
[----:B------:R-:W-:Y:S02]  /*0a20*/  IADD3 R7, P1, PT, R0, R9, RZ ;  /* 0x0000000900077210 */ /* 0x000fe40007f3e0ff */
[----:B-1----:R-:W-:Y:S02]  /*0a30*/  SEL R3, R4, RZ, !P0 ;  /* 0x000000ff04037207 */ /* 0x002fe40004000000 */
[----:B------:R-:W-:Y:S01]  /*0a40*/  ISETP.GT.AND P0, PT, R8, 0x1b, PT ;  /* 0x0000001b0800780c */ /* 0x000fe20003f04270 */
[----:B------:R-:W0:Y:S02]  /*0a50*/  SHFL.DOWN PT, R0, R7, 0x4, 0x1f ;  /* 0x08801f0007007f89 */ /* 0x000e2400000e0000 */
[----:B------:R-:W-:-:S05]  /*0a60*/  IMAD.X R3, R3, 0x1, R6, P1 ;  /* 0x0000000103037824 */ /* 0x000fca00008e0606 */
[----:B------:R-:W1:Y:S01]  /*0a70*/  SHFL.DOWN PT, R2, R3, 0x4, 0x1f ;  /* 0x08801f0003027f89 */ /* 0x000e6200000e0000 */
[----:B0-----:R-:W-:-:S04]  /*0a80*/  SEL R0, R0, RZ, !P0 ;  /* 0x000000ff00007207 */ /* 0x001fc80004000000 */
[----:B------:R-:W-:Y:S02]  /*0a90*/  IADD3 R11, P1, PT, R0, R7, RZ ;  /* 0x00000007000b7210 */ /* 0x000fe40007f3e0ff */
[----:B-1----:R-:W-:-:S03]  /*0aa0*/  SEL R2, R2, RZ, !P0 ;  /* 0x000000ff02027207 */ /* 0x002fc60004000000 */
[----:B------:R-:W0:Y:S01]  /*0ab0*/  SHFL.DOWN PT, R0, R11, 0x8, 0x1f ;  /* 0x09001f000b007f89 */ /* 0x000e2200000e0000 */
[----:B------:R-:W-:Y:S01]  /*0ac0*/  ISETP.GT.AND P0, PT, R8, 0x17, PT ;  /* 0x000000170800780c */ /* 0x000fe20003f04270 */
[----:B------:R-:W-:Y:S01]  /*0ad0*/  IMAD.X R13, R2, 0x1, R3, P1 ;  /* 0x00000001020d7824 */ /* 0x000fe200008e0603 */
[----:B------:R-:W-:-:S04]  /*0ae0*/  ISETP.NE.AND P1, PT, R8, RZ, PT ;  /* 0x000000ff0800720c */ /* 0x000fc80003f25270 */
[----:B------:R-:W1:Y:S09]  /*0af0*/  SHFL.DOWN PT, R2, R13, 0x8, 0x1f ;  /* 0x09001f000d027f89 */ /* 0x000e7200000e0000 */
[----:B------:R-:W2:Y:S01]  /*0b00*/  @!P1 S2R R7, SR_CgaCtaId ;  /* 0x0000000000079919 */ /* 0x000ea20000008800 */
[----:B0-----:R-:W-:-:S04]  /*0b10*/  SEL R0, R0, RZ, !P0 ;  /* 0x000000ff00007207 */ /* 0x001fc80004000000 */
[----:B------:R-:W-:Y:S02]  /*0b20*/  IADD3 R9, P2, PT, R0, R11, RZ ;  /* 0x0000000b00097210 */ /* 0x000fe40007f5e0ff */
[----:B-1----:R-:W-:-:S03]  /*0b30*/  SEL R2, R2, RZ, !P0 ;  /* 0x000000ff02027207 */ /* 0x002fc60004000000 */
[----:B------:R-:W0:Y:S01]  /*0b40*/  SHFL.DOWN PT, R0, R9, 0x10, 0x1f ;  /* 0x0a001f0009007f89 */ /* 0x000e2200000e0000 */
[----:B------:R-:W-:Y:S01]  /*0b50*/  ISETP.GT.AND P0, PT, R8, 0xf, PT ;  /* 0x0000000f0800780c */ /* 0x000fe20003f04270 */
[----:B------:R-:W-:Y:S01]  /*0b60*/  IMAD.X R6, R2, 0x1, R13, P2 ;  /* 0x0000000102067824 */ /* 0x000fe200010e060d */
[----:B------:R-:W-:-:S04]  /*0b70*/  @!P1 MOV R2, 0x400 ;  /* 0x0000040000029802 */ /* 0x000fc80000000f00 */
[----:B------:R-:W1:Y:S01]  /*0b80*/  SHFL.DOWN PT, R3, R6, 0x10, 0x1f ;  /* 0x0a001f0006037f89 */ /* 0x000e6200000e0000 */
[----:B--2---:R-:W-:Y:S02]  /*0b90*/  @!P1 LEA R7, R7, R2, 0x18 ;  /* 0x0000000207079211 */ /* 0x004fe400078ec0ff */
[----:B0-----:R-:W-:Y:S02]  /*0ba0*/  SEL R4, R0, RZ, !P0 ;  /* 0x000000ff00047207 */ /* 0x001fe40004000000 */
[----:B------:R-:W-:Y:S02]  /*0bb0*/  @!P1 SHF.R.U32.HI R0, RZ, 0x2, R5 ;  /* 0x00000002ff009819 */ /* 0x000fe40000011605 */
[----:B------:R-:W-:Y:S02]  /*0bc0*/  IADD3 R2, P2, PT, R4, R9, RZ ;  /* 0x0000000904027210 */ /* 0x000fe40007f5e0ff */
[----:B------:R-:W-:Y:S02]  /*0bd0*/  @!P1 LOP3.LUT R0, R0, 0xf8, RZ, 0xc0, !PT ;  /* 0x000000f800009812 */ /* 0x000fe400078ec0ff */
[----:B-1----:R-:W-:-:S02]  /*0be0*/  SEL R3, R3, RZ, !P0 ;  /* 0x000000ff03037207 */ /* 0x002fc40004000000 */
[----:B------:R-:W-:Y:S01]  /*0bf0*/  ISETP.NE.AND P0, PT, R5, RZ, PT ;  /* 0x000000ff0500720c */ /* 0x000fe20003f05270 */
[----:B------:R-:W-:Y:S02]  /*0c00*/  @!P1 IMAD.IADD R7, R0, 0x1, R7 ;  /* 0x0000000100079824 */ /* 0x000fe400078e0207 */
[----:B------:R-:W-:-:S05]  /*0c10*/  IMAD.X R3, R3, 0x1, R6, P2 ;  /* 0x0000000103037824 */ /* 0x000fca00010e0606 */
[----:B------:R2:W-:Y:S01]  /*0c20*/  @!P1 STS.64 [R7+0x10], R2 ;  /* 0x0000100207009388 */ /* 0x0005e20000000a00 */
[----:B------:R-:W-:Y:S06]  /*0c30*/  BAR.SYNC.DEFER_BLOCKING 0x0 ;  /* 0x0000000000007b1d */ /* 0x000fec0000010000 */
[----:B------:R-:W-:Y:S05]  /*0c40*/  @P0 BRA `(.L_x_251) ;  /* 0x00000018007c0947 */ /* 0x000fea0003800000 */
[----:B------:R-:W0:Y:S01]  /*0c50*/  S2UR UR5, SR_CgaCtaId ;  /* 0x00000000000579c3 */ /* 0x000e220000008800 */
[----:B------:R-:W-:Y:S02]  /*0c60*/  UMOV UR4, 0x400 ;  /* 0x0000040000047882 */ /* 0x000fe40000000000 */
[----:B0-----:R-:W-:-:S09]  /*0c70*/  ULEA UR4, UR5, UR4, 0x18 ;  /* 0x0000000405047291 */ /* 0x001fd2000f8ec0ff */
[----:B------:R-:W-:Y:S04]  /*0c80*/  LDS.64 R32, [UR4+0x18] ;  /* 0x00001804ff207984 */ /* 0x000fe80008000a00 */
[----:B------:R-:W0:Y:S04]  /*0c90*/  LDS.128 R28, [UR4+0x20] ;  /* 0x00002004ff1c7984 */ /* 0x000e280008000c00 */
[----:B------:R-:W1:Y:S04]  /*0ca0*/  LDS.128 R24, [UR4+0x30] ;  /* 0x00003004ff187984 */ /* 0x000e680008000c00 */
[----:B------:R-:W3:Y:S04]  /*0cb0*/  LDS.128 R20, [UR4+0x40] ;  /* 0x00004004ff147984 */ /* 0x000ee80008000c00 */
[----:B------:R-:W4:Y:S04]  /*0cc0*/  LDS.128 R16, [UR4+0x50] ;  /* 0x00005004ff107984 */ /* 0x000f280008000c00 */
[----:B------:R-:W5:Y:S04]  /*0cd0*/  LDS.128 R12, [UR4+0x60] ;  /* 0x00006004ff0c7984 */ /* 0x000f680008000c00 */
[----:B------:R-:W5:Y:S04]  /*0ce0*/  LDS.128 R8, [UR4+0x70] ;  /* 0x00007004ff087984 */ /* 0x000f680008000c00 */
[----:B--2---:R-:W2:Y:S01]  /*0cf0*/  LDS.128 R4, [UR4+0x80] ;  /* 0x00008004ff047984 */ /* 0x004ea20008000c00 */
[----:B0-----:R-:W-:-:S04]  /*0d00*/  IADD3 R35, P1, P2, R28, R32, R2 ;  /* 0x000000201c237210 */ /* 0x001fc80007a3e002 */
[----:B-1----:R-:W-:Y:S02]  /*0d10*/  IADD3 R35, P3, P4, R24, R35, R30 ;  /* 0x0000002318237210 */ /* 0x002fe40007c7e01e */
[----:B------:R-:W-:Y:S02]  /*0d20*/  IADD3.X R29, PT, PT, R29, R33, R3, P1, P2 ;  /* 0x000000211d1d7210 */ /* 0x000fe40000fe4403 */
[----:B---3--:R-:W-:Y:S02]  /*0d30*/  IADD3 R3, P1, P2, R20, R35, R26 ;  /* 0x0000002314037210 */ /* 0x008fe40007a3e01a */
[----:B------:R-:W-:Y:S02]  /*0d40*/  IADD3.X R25, PT, PT, R25, R29, R31, P3, P4 ;  /* 0x0000001d19197210 */ /* 0x000fe40001fe841f */
[----:B----4-:R-:W-:Y:S02]  /*0d50*/  IADD3 R3, P3, P4, R16, R3, R22 ;  /* 0x0000000310037210 */ /* 0x010fe40007c7e016 */
[----:B------:R-:W-:-:S02]  /*0d60*/  IADD3.X R21, PT, PT, R21, R25, R27, P1, P2 ;  /* 0x0000001915157210 */ /* 0x000fc40000fe441b */
[----:B-----5:R-:W-:Y:S02]  /*0d70*/  IADD3 R3, P1, P2, R12, R3, R18 ;  /* 0x000000030c037210 */ /* 0x020fe40007a3e012 */
[----:B------:R-:W-:Y:S02]  /*0d80*/  IADD3.X R17, PT, PT, R17, R21, R23, P3, P4 ;  /* 0x0000001511117210 */ /* 0x000fe40001fe8417 */
[----:B------:R-:W-:Y:S02]  /*0d90*/  IADD3 R3, P3, P4, R8, R3, R14 ;  /* 0x0000000308037210 */ /* 0x000fe40007c7e00e */
[----:B------:R-:W-:Y:S02]  /*0da0*/  IADD3.X R13, PT, PT, R13, R17, R19, P1, P2 ;  /* 0x000000110d0d7210 */ /* 0x000fe40000fe4413 */
[----:B--2---:R-:W-:Y:S02]  /*0db0*/  IADD3 R3, P1, P2, R4, R3, R10 ;  /* 0x0000000304037210 */ /* 0x004fe40007a3e00a */
[----:B------:R-:W-:-:S02]  /*0dc0*/  IADD3.X R9, PT, PT, R9, R13, R15, P3, P4 ;  /* 0x0000000d09097210 */ /* 0x000fc40001fe840f */
[----:B------:R-:W-:Y:S02]  /*0dd0*/  IADD3 R2, P3, PT, R3, R6, RZ ;  /* 0x0000000603027210 */ /* 0x000fe40007f7e0ff */
[----:B------:R-:W-:-:S05]  /*0de0*/  IADD3.X R3, PT, PT, R5, R9, R11, P1, P2 ;  /* 0x0000000905037210 */ /* 0x000fca0000fe440b */
[----:B------:R-:W-:Y:S01]  /*0df0*/  IMAD.X R3, R3, 0x1, R7, P3 ;  /* 0x0000000103037824 */ /* 0x000fe200018e0607 */
[----:B------:R-:W-:Y:S06]  /*0e00*/  BRA `(.L_x_251) ;  /* 0x00000018000c7947 */ /* 0x000fec0003800000 */
.L_x_250:
[----:B------:R-:W-:Y:S01]  /*0e10*/  LOP3.LUT R0, R5, 0x3e0, RZ, 0xc0, !PT ;  /* 0x000003e005007812 */ /* 0x000fe200078ec0ff */
[----:B------:R-:W0:Y:S03]  /*0e20*/  S2R R12, SR_LANEID ;  /* 0x00000000000c7919 */ /* 0x000e260000000000 */
[----:B------:R-:W-:Y:S01]  /*0e30*/  LOP3.LUT R9, RZ, R0, RZ, 0x33, !PT ;  /* 0x00000000ff097212 */ /* 0x000fe200078e33ff */
[----:B------:R-:W-:-:S04]  /*0e40*/  VIADD R7, R0, 0x20 ;  /* 0x0000002000077836 */ /* 0x000fc80000000000 */
[----:B------:R-:W-:Y:S01]  /*0e50*/  IMAD.IADD R9, R9, 0x1, R4 ;  /* 0x0000000109097824 */ /* 0x000fe200078e0204 */
[----:B------:R-:W-:-:S04]  /*0e60*/  ISETP.GT.AND P0, PT, R7, R4, PT ;  /* 0x000000040700720c */ /* 0x000fc80003f04270 */
[----:B------:R-:W-:-:S05]  /*0e70*/  SEL R9, R9, 0x1f, P0 ;  /* 0x0000001f09097807 */ /* 0x000fca0000000000 */
[----:B-----5:R-:W1:Y:S04]  /*0e80*/  SHFL.DOWN PT, R0, R2, 0x1, R9 ;  /* 0x0820000002007989 */ /* 0x020e6800000e0009 */
[----:B------:R-:W2:Y:S01]  /*0e90*/  SHFL.DOWN PT, R6, R3, 0x1, R9 ;  /* 0x0820000003067989 */ /* 0x000ea200000e0009 */
[C---:B0-----:R-:W-:Y:S01]  /*0ea0*/  ISETP.GE.AND P0, PT, R12.reuse, R9, PT ;  /* 0x000000090c00720c */ /* 0x041fe20003f06270 */
[C---:B------:R-:W-:Y:S01]  /*0eb0*/  VIADD R8, R12.reuse, 0x2 ;  /* 0x000000020c087836 */ /* 0x040fe20000000000 */
[----:B------:R-:W-:Y:S02]  /*0ec0*/  ISETP.NE.AND P2, PT, R12, RZ, PT ;  /* 0x000000ff0c00720c */ /* 0x000fe40003f45270 */
[----:B-1----:R-:W-:Y:S02]  /*0ed0*/  SEL R7, R0, RZ, !P0 ;  /* 0x000000ff00077207 */ /* 0x002fe40004000000 */
[----:B--2---:R-:W-:-:S02]  /*0ee0*/  SEL R6, R6, RZ, !P0 ;  /* 0x000000ff06067207 */ /* 0x004fc40004000000 */
[----:B------:R-:W-:-:S05]  /*0ef0*/  IADD3 R7, P0, PT, R2, R7, RZ ;  /* 0x0000000702077210 */ /* 0x000fca0007f1e0ff */
[----:B------:R-:W-:Y:S01]  /*0f00*/  IMAD.X R11, R3, 0x1, R6, P0 ;  /* 0x00000001030b7824 */ /* 0x000fe200000e0606 */
[----:B------:R-:W0:Y:S01]  /*0f10*/  SHFL.DOWN PT, R0, R7, 0x2, R9 ;  /* 0x0840000007007989 */ /* 0x000e2200000e0009 */
[----:B------:R-:W-:-:S03]  /*0f20*/  ISETP.GT.AND P0, PT, R8, R9, PT ;  /* 0x000000090800720c */ /* 0x000fc60003f04270 */
[----:B------:R-:W1:Y:S01]  /*0f30*/  SHFL.DOWN PT, R6, R11, 0x2, R9 ;  /* 0x084000000b067989 */ /* 0x000e6200000e0009 */
[----:B0-----:R-:W-:-:S04]  /*0f40*/  SEL R0, R0, RZ, !P0 ;  /* 0x000000ff00007207 */ /* 0x001fc80004000000 */
[----:B------:R-:W-:Y:S02]  /*0f50*/  IADD3 R8, P1, PT, R0, R7, RZ ;  /* 0x0000000700087210 */ /* 0x000fe40007f3e0ff */
[----:B-1----:R-:W-:-:S03]  /*0f60*/  SEL R6, R6, RZ, !P0 ;  /* 0x000000ff06067207 */ /* 0x002fc60004000000 */
[----:B------:R-:W0:Y:S02]  /*0f70*/  SHFL.DOWN PT, R0, R8, 0x4, R9 ;  /* 0x0880000008007989 */ /* 0x000e2400000e0009 */
[----:B------:R-:W-:Y:S02]  /*0f80*/  IMAD.X R10, R6, 0x1, R11, P1 ;  /* 0x00000001060a7824 */ /* 0x000fe400008e060b */
[----:B------:R-:W-:Y:S01]  /*0f90*/  VIADD R6, R12, 0x4 ;  /* 0x000000040c067836 */ /* 0x000fe20000000000 */
[----:B------:R-:W1:Y:S02]  /*0fa0*/  @!P2 S2R R11, SR_CgaCtaId ;  /* 0x00000000000ba919 */ /* 0x000e640000008800 */
[----:B------:R-:W2:Y:S02]  /*0fb0*/  SHFL.DOWN PT, R2, R10, 0x4, R9 ;  /* 0x088000000a027989 */ /* 0x000ea400000e0009 */
[----:B------:R-:W-:Y:S01]  /*0fc0*/  ISETP.GT.AND P0, PT, R6, R9, PT ;  /* 0x000000090600720c */ /* 0x000fe20003f04270 */
[----:B------:R-:W-:-:S03]  /*0fd0*/  VIADD R6, R12, 0x8 ;  /* 0x000000080c067836 */ /* 0x000fc60000000000 */
[----:B0-----:R-:W-:-:S04]  /*0fe0*/  SEL R0, R0, RZ, !P0 ;  /* 0x000000ff00007207 */ /* 0x001fc80004000000 */
[----:B------:R-:W-:Y:S02]  /*0ff0*/  IADD3 R3, P1, PT, R0, R8, RZ ;  /* 0x0000000800037210 */ /* 0x000fe40007f3e0ff */
[----:B--2---:R-:W-:-:S03]  /*1000*/  SEL R2, R2, RZ, !P0 ;  /* 0x000000ff02027207 */ /* 0x004fc60004000000 */
[----:B------:R-:W0:Y:S01]  /*1010*/  SHFL.DOWN PT, R0, R3, 0x8, R9 ;  /* 0x0900000003007989 */ /* 0x000e2200000e0009 */
[----:B------:R-:W-:Y:S01]  /*1020*/  ISETP.GT.AND P0, PT, R6, R9, PT ;  /* 0x000000090600720c */ /* 0x000fe20003f04270 */
[----:B------:R-:W-:-:S05]  /*1030*/  IMAD.X R7, R2, 0x1, R10, P1 ;  /* 0x0000000102077824 */ /* 0x000fca00008e060a */
[----:B------:R-:W2:Y:S01]  /*1040*/  SHFL.DOWN PT, R2, R7, 0x8, R9 ;  /* 0x0900000007027989 */ /* 0x000ea200000e0009 */
[----:B0-----:R-:W-:-:S04]  /*1050*/  SEL R0, R0, RZ, !P0 ;  /* 0x000000ff00007207 */ /* 0x001fc80004000000 */
[----:B------:R-:W-:Y:S02]  /*1060*/  IADD3 R6, P1, PT, R0, R3, RZ ;  /* 0x0000000300067210 */ /* 0x000fe40007f3e0ff */
[----:B--2---:R-:W-:-:S03]  /*1070*/  SEL R2, R2, RZ, !P0 ;  /* 0x000000ff02027207 */ /* 0x004fc60004000000 */
[----:B------:R-:W0:Y:S02]  /*1080*/  SHFL.DOWN PT, R0, R6, 0x10, R9 ;  /* 0x0a00000006007989 */ /* 0x000e2400000e0009 */
[----:B------:R-:W-:Y:S01]  /*1090*/  IMAD.X R8, R2, 0x1, R7, P1 ;  /* 0x0000000102087824 */ /* 0x000fe200008e0607 */
[----:B------:R-:W-:Y:S01]  /*10a0*/  @!P2 SHF.R.U32.HI R7, RZ, 0x2, R5 ;  /* 0x00000002ff07a819 */ /* 0x000fe20000011605 */
[----:B------:R-:W-:-:S03]  /*10b0*/  VIADD R2, R12, 0x10 ;  /* 0x000000100c027836 */ /* 0x000fc60000000000 */
[----:B------:R-:W2:Y:S01]  /*10c0*/  SHFL.DOWN PT, R3, R8, 0x10, R9 ;  /* 0x0a00000008037989 */ /* 0x000ea200000e0009 */
[----:B------:R-:W-:Y:S02]  /*10d0*/  @!P2 LOP3.LUT R7, R7, 0xf8, RZ, 0xc0, !PT ;  /* 0x000000f80707a812 */ /* 0x000fe400078ec0ff */
[----:B------:R-:W-:Y:S02]  /*10e0*/  ISETP.GT.AND P0, PT, R2, R9, PT ;  /* 0x000000090200720c */ /* 0x000fe40003f04270 */
[----:B------:R-:W-:-:S04]  /*10f0*/  @!P2 MOV R2, 0x400 ;  /* 0x000004000002a802 */ /* 0x000fc80000000f00 */
[----:B-1----:R-:W-:-:S05]  /*1100*/  @!P2 LEA R10, R11, R2, 0x18 ;  /* 0x000000020b0aa211 */ /* 0x002fca00078ec0ff */
[----:B------:R-:W-:Y:S01]  /*1110*/  @!P2 IMAD.IADD R7, R7, 0x1, R10 ;  /* 0x000000010707a824 */ /* 0x000fe200078e020a */
[----:B0-----:R-:W-:-:S04]  /*1120*/  SEL R0, R0, RZ, !P0 ;  /* 0x000000ff00007207 */ /* 0x001fc80004000000 */
[----:B------:R-:W-:Y:S02]  /*1130*/  IADD3 R2, P1, PT, R0, R6, RZ ;  /* 0x0000000600027210 */ /* 0x000fe40007f3e0ff */
[----:B--2---:R-:W-:Y:S02]  /*1140*/  SEL R3, R3, RZ, !P0 ;  /* 0x000000ff03037207 */ /* 0x004fe40004000000 */
[----:B------:R-:W-:-:S03]  /*1150*/  ISETP.NE.AND P0, PT, R5, RZ, PT ;  /* 0x000000ff0500720c */ /* 0x000fc60003f05270 */
[----:B------:R-:W-:-:S05]  /*1160*/  IMAD.X R3, R3, 0x1, R8, P1 ;  /* 0x0000000103037824 */ /* 0x000fca00008e0608 */
[----:B------:R1:W-:Y:S01]  /*1170*/  @!P2 STS.64 [R7+0x10], R2 ;  /* 0x000010020700a388 */ /* 0x0003e20000000a00 */
        /* <DEDUP_REMOVED lines=10> */
[----:B-1----:R-:W1:Y:S04]  /*1220*/  LDS.64 R6, [UR4+0x18] ;  /* 0x00001804ff067984 */ /* 0x002e680008000a00 */
[----:B------:R-:W2:Y:S04]  /*1230*/  LDS.128 R12, [UR4+0x30] ;  /* 0x00003004ff0c7984 */ /* 0x000ea80008000c00 */
[----:B------:R-:W3:Y:S04]  /*1240*/  LDS.128 R16, [UR4+0x40] ;  /* 0x00004004ff107984 */ /* 0x000ee80008000c00 */
[----:B------:R-:W4:Y:S04]  /*1250*/  LDS.128 R20, [UR4+0x50] ;  /* 0x00005004ff147984 */ /* 0x000f280008000c00 */
[----:B------:R-:W5:Y:S04]  /*1260*/  LDS.128 R24, [UR4+0x60] ;  /* 0x00006004ff187984 */ /* 0x000f680008000c00 */
[----:B------:R-:W5:Y:S04]  /*1270*/  LDS.128 R32, [UR4+0x70] ;  /* 0x00007004ff207984 */ /* 0x000f680008000c00 */
[----:B------:R-:W5:Y:S01]  /*1280*/  LDS.128 R28, [UR4+0x80] ;  /* 0x00008004ff1c7984 */ /* 0x000f620008000c00 */
[----:B0-----:R-:W-:-:S02]  /*1290*/  SEL R5, R8, RZ, P2 ;  /* 0x000000ff08057207 */ /* 0x001fc40001000000 */
[----:B------:R-:W-:Y:S02]  /*12a0*/  SEL R8, R9, RZ, P2 ;  /* 0x000000ff09087207 */ /* 0x000fe40001000000 */
[----:B-1----:R-:W-:Y:S02]  /*12b0*/  SEL R0, R6, RZ, P1 ;  /* 0x000000ff06007207 */ /* 0x002fe40000800000 */
[----:B------:R-:W-:Y:S02]  /*12c0*/  SEL R7, R7, RZ, P1 ;  /* 0x000000ff07077207 */ /* 0x000fe40000800000 */
[C---:B------:R-:W-:Y:S02]  /*12d0*/  ISETP.GT.AND P1, PT, R4.reuse, 0x60, PT ;  /* 0x000000600400780c */ /* 0x040fe40003f24270 */
[----:B------:R-:W-:Y:S02]  /*12e0*/  ISETP.GT.AND P2, PT, R4, 0x80, PT ;  /* 0x000000800400780c */ /* 0x000fe40003f44270 */
[----:B------:R-:W-:-:S02]  /*12f0*/  IADD3 R0, P3, P4, R5, R0, R2 ;  /* 0x0000000005007210 */ /* 0x000fc40007c7e002 */
[----:B------:R-:W-:Y:S02]  /*1300*/  SEL R5, R10, RZ, P1 ;  /* 0x000000ff0a057207 */ /* 0x000fe40000800000 */
[----:B------:R-:W-:Y:S02]  /*1310*/  SEL R11, R11, RZ, P1 ;  /* 0x000000ff0b0b7207 */ /* 0x000fe40000800000 */
[----:B--2---:R-:W-:Y:S02]  /*1320*/  SEL R2, R12, RZ, P2 ;  /* 0x000000ff0c027207 */ /* 0x004fe40001000000 */
[----:B------:R-:W-:Y:S02]  /*1330*/  SEL R6, R13, RZ, P2 ;  /* 0x000000ff0d067207 */ /* 0x000fe40001000000 */
[C---:B------:R-:W-:Y:S02]  /*1340*/  ISETP.GT.AND P1, PT, R4.reuse, 0xa0, PT ;  /* 0x000000a00400780c */ /* 0x040fe40003f24270 */
[----:B------:R-:W-:-:S02]  /*1350*/  ISETP.GT.AND P2, PT, R4, 0xc0, PT ;  /* 0x000000c00400780c */ /* 0x000fc40003f44270 */
[----:B------:R-:W-:Y:S02]  /*1360*/  IADD3.X R7, PT, PT, R8, R7, R3, P3, P4 ;  /* 0x0000000708077210 */ /* 0x000fe40001fe8403 */
[----:B------:R-:W-:Y:S02]  /*1370*/  IADD3 R2, P3, P4, R2, R0, R5 ;  /* 0x0000000002027210 */ /* 0x000fe40007c7e005 */
[----:B------:R-:W-:Y:S02]  /*1380*/  SEL R3, R14, RZ, P1 ;  /* 0x000000ff0e037207 */ /* 0x000fe40000800000 */
[----:B---3--:R-:W-:Y:S02]  /*1390*/  SEL R0, R16, RZ, P2 ;  /* 0x000000ff10007207 */ /* 0x008fe40001000000 */
[----:B------:R-:W-:Y:S02]  /*13a0*/  SEL R14, R15, RZ, P1 ;  /* 0x000000ff0f0e7207 */ /* 0x000fe40000800000 */
[----:B------:R-:W-:-:S02]  /*13b0*/  ISETP.GT.AND P1, PT, R4, 0xe0, PT ;  /* 0x000000e00400780c */ /* 0x000fc40003f24270 */
[----:B------:R-:W-:Y:S02]  /*13c0*/  IADD3.X R6, PT, PT, R6, R7, R11, P3, P4 ;  /* 0x0000000706067210 */ /* 0x000fe40001fe840b */
[----:B------:R-:W-:Y:S02]  /*13d0*/  SEL R5, R17, RZ, P2 ;  /* 0x000000ff11057207 */ /* 0x000fe40001000000 */
[----:B------:R-:W-:Y:S02]  /*13e0*/  IADD3 R0, P3, P4, R0, R2, R3 ;  /* 0x0000000200007210 */ /* 0x000fe40007c7e003 */
[----:B------:R-:W-:Y:S02]  /*13f0*/  ISETP.GT.AND P2, PT, R4, 0x100, PT ;  /* 0x000001000400780c */ /* 0x000fe40003f44270 */
[----:B------:R-:W-:Y:S02]  /*1400*/  SEL R3, R18, RZ, P1 ;  /* 0x000000ff12037207 */ /* 0x000fe40000800000 */
[----:B------:R-:W-:-:S02]  /*1410*/  SEL R19, R19, RZ, P1 ;  /* 0x000000ff13137207 */ /* 0x000fc40000800000 */
[----:B------:R-:W-:Y:S02]  /*1420*/  ISETP.GT.AND P1, PT, R4, 0x120, PT ;  /* 0x000001200400780c */ /* 0x000fe40003f24270 */
[----:B------:R-:W-:Y:S02]  /*1430*/  IADD3.X R5, PT, PT, R5, R6, R14, P3, P4 ;  /* 0x0000000605057210 */ /* 0x000fe40001fe840e */
[----:B----4-:R-:W-:Y:S02]  /*1440*/  SEL R2, R20, RZ, P2 ;  /* 0x000000ff14027207 */ /* 0x010fe40001000000 */
[----:B------:R-:W-:Y:S02]  /*1450*/  SEL R6, R21, RZ, P2 ;  /* 0x000000ff15067207 */ /* 0x000fe40001000000 */
[----:B------:R-:W-:Y:S02]  /*1460*/  ISETP.GT.AND P2, PT, R4, 0x140, PT ;  /* 0x000001400400780c */ /* 0x000fe40003f44270 */
[----:B------:R-:W-:-:S02]  /*1470*/  SEL R7, R22, RZ, P1 ;  /* 0x000000ff16077207 */ /* 0x000fc40000800000 */
[----:B------:R-:W-:Y:S02]  /*1480*/  SEL R22, R23, RZ, P1 ;  /* 0x000000ff17167207 */ /* 0x000fe40000800000 */
[----:B------:R-:W-:Y:S02]  /*1490*/  IADD3 R2, P3, P4, R2, R0, R3 ;  /* 0x0000000002027210 */ /* 0x000fe40007c7e003 */
[----:B------:R-:W-:Y:S02]  /*14a0*/  ISETP.GT.AND P1, PT, R4, 0x160, PT ;  /* 0x000001600400780c */ /* 0x000fe40003f24270 */
[----:B-----5:R-:W-:Y:S02]  /*14b0*/  SEL R0, R24, RZ, P2 ;  /* 0x000000ff18007207 */ /* 0x020fe40001000000 */
[----:B------:R-:W-:Y:S02]  /*14c0*/  IADD3.X R6, PT, PT, R6, R5, R19, P3, P4 ;  /* 0x0000000506067210 */ /* 0x000fe40001fe8413 */
[----:B------:R-:W-:-:S02]  /*14d0*/  SEL R3, R26, RZ, P1 ;  /* 0x000000ff1a037207 */ /* 0x000fc40000800000 */
[----:B------:R-:W-:Y:S02]  /*14e0*/  SEL R27, R27, RZ, P1 ;  /* 0x000000ff1b1b7207 */ /* 0x000fe40000800000 */
[----:B------:R-:W-:Y:S02]  /*14f0*/  SEL R5, R25, RZ, P2 ;  /* 0x000000ff19057207 */ /* 0x000fe40001000000 */
[----:B------:R-:W-:Y:S02]  /*1500*/  IADD3 R0, P1, P3, R0, R2, R7 ;  /* 0x0000000200007210 */ /* 0x000fe40007b3e007 */
[----:B------:R-:W-:Y:S02]  /*1510*/  SEL R2, R32, RZ, P5 ;  /* 0x000000ff20027207 */ /* 0x000fe40002800000 */
[----:B------:R-:W-:Y:S02]  /*1520*/  ISETP.GT.AND P2, PT, R4, 0x1c0, PT ;  /* 0x000001c00400780c */ /* 0x000fe40003f44270 */
[----:B------:R-:W-:-:S02]  /*1530*/  IADD3.X R5, PT, PT, R5, R6, R22, P1, P3 ;  /* 0x0000000605057210 */ /* 0x000fc40000fe6416 */
[----:B------:R-:W-:Y:S02]  /*1540*/  IADD3 R2, P3, P4, R2, R0, R3 ;  /* 0x0000000002027210 */ /* 0x000fe40007c7e003 */
[----:B------:R-:W-:Y:S02]  /*1550*/  SEL R0, R34, RZ, P6 ;  /* 0x000000ff22007207 */ /* 0x000fe40003000000 */
[----:B------:R-:W-:Y:S02]  /*1560*/  SEL R3, R28, RZ, P2 ;  /* 0x000000ff1c037207 */ /* 0x000fe40001000000 */
[----:B------:R-:W-:Y:S02]  /*1570*/  ISETP.GT.AND P1, PT, R4, 0x1e0, PT ;  /* 0x000001e00400780c */ /* 0x000fe40003f24270 */
[----:B------:R-:W-:Y:S02]  /*1580*/  SEL R4, R33, RZ, P5 ;  /* 0x000000ff21047207 */ /* 0x000fe40002800000 */
[----:B------:R-:W-:-:S02]  /*1590*/  SEL R35, R35, RZ, P6 ;  /* 0x000000ff23237207 */ /* 0x000fc40003000000 */
[----:B------:R-:W-:Y:S02]  /*15a0*/  IADD3 R3, P5, P6, R3, R2, R0 ;  /* 0x0000000203037210 */ /* 0x000fe40007ebe000 */
[----:B------:R-:W-:Y:S02]  /*15b0*/  SEL R2, R30, RZ, P1 ;  /* 0x000000ff1e027207 */ /* 0x000fe40000800000 */
[----:B------:R-:W-:Y:S02]  /*15c0*/  IADD3.X R4, PT, PT, R4, R5, R27, P3, P4 ;  /* 0x0000000504047210 */ /* 0x000fe40001fe841b */
[----:B------:R-:W-:Y:S02]  /*15d0*/  SEL R0, R29, RZ, P2 ;  /* 0x000000ff1d007207 */ /* 0x000fe40001000000 */
[----:B------:R-:W-:Y:S02]  /*15e0*/  IADD3 R2, P2, PT, R2, R3, RZ ;  /* 0x0000000302027210 */ /* 0x000fe40007f5e0ff */
[----:B------:R-:W-:-:S02]  /*15f0*/  SEL R3, R31, RZ, P1 ;  /* 0x000000ff1f037207 */ /* 0x000fc40000800000 */
[----:B------:R-:W-:-:S05]  /*1600*/  IADD3.X R0, PT, PT, R0, R4, R35, P5, P6 ;  /* 0x0000000400007210 */ /* 0x000fca0002fec423 */
[----:B------:R-:W-:Y:S01]  /*1610*/  IMAD.X R3, R3, 0x1, R0, P2 ;  /* 0x0000000103037824 */ /* 0x000fe200010e0600 */
[----:B------:R-:W-:Y:S06]  /*1620*/  BRA `(.L_x_251) ;  /* 0x0000001000047947 */ /* 0x000fec0003800000 */
.L_x_237:
[----:B------:R-:W0:Y:S01]  /*1630*/  S2R R39, SR_TID.X ;  /* 0x0000000000277919 */ /* 0x000e220000002100 */
[----:B------:R-:W1:Y:S02]  /*1640*/  LDCU.64 UR4, c[0x0][0x380] ;  /* 0x00007000ff0477ac */ /* 0x000e640008000a00 */
[----:B-1----:R-:W-:Y:S02]  /*1650*/  IMAD.U32 R2, RZ, RZ, UR4 ;  /* 0x00000004ff027e24 */ /* 0x002fe4000f8e00ff */
[----:B------:R-:W-:Y:S02]  /*1660*/  IMAD.U32 R3, RZ, RZ, UR5 ;  /* 0x00000005ff037e24 */ /* 0x000fe4000f8e00ff */
[----:B0-----:R-:W-:-:S05]  /*1670*/  IMAD.WIDE.U32 R18, R39, 0x8, R2 ;  /* 0x0000000827127825 */ /* 0x001fca00078e0002 */
[----:B------:R-:W2:Y:S04]  /*1680*/  LDG.E.64.CONSTANT R20, desc[UR6][R18.64] ;  /* 0x0000000612147981 */ /* 0x000ea8000c1e9b00 */
[----:B------:R-:W2:Y:S04]  /*1690*/  LDG.E.64.CONSTANT R6, desc[UR6][R18.64+0x1000] ;  /* 0x0010000612067981 */ /* 0x000ea8000c1e9b00 */
[----:B------:R-:W2:Y:S04]  /*16a0*/  LDG.E.64.CONSTANT R8, desc[UR6][R18.64+0x2000] ;  /* 0x0020000612087981 */ /* 0x000ea8000c1e9b00 */
[----:B------:R-:W3:Y:S04]  /*16b0*/  LDG.E.64.CONSTANT R10, desc[UR6][R18.64+0x3000] ;  /* 0x00300006120a7981 */ /* 0x000ee8000c1e9b00 */
[----:B------:R-:W3:Y:S04]  /*16c0*/  LDG.E.64.CONSTANT R12, desc[UR6][R18.64+0x4000] ;  /* 0x00400006120c7981 */ /* 0x000ee8000c1e9b00 */
[----:B------:R-:W4:Y:S04]  /*16d0*/  LDG.E.64.CONSTANT R14, desc[UR6][R18.64+0x5000] ;  /* 0x00500006120e7981 */ /* 0x000f28000c1e9b00 */
[----:B------:R-:W4:Y:S01]  /*16e0*/  LDG.E.64.CONSTANT R16, desc[UR6][R18.64+0x6000] ;  /* 0x0060000612107981 */ /* 0x000f22000c1e9b00 */
[----:B------:R-:W-:Y:S01]  /*16f0*/  UMOV UR4, 0xe00 ;  /* 0x00000e0000047882 */ /* 0x000fe20000000000 */
[----:B--2---:R-:W-:-:S04]  /*1700*/  IADD3 R43, P0, P1, R8, R6, R20 ;  /* 0x00000006082b7210 */ /* 0x004fc8000791e014 */
[----:B------:R-:W-:Y:S02]  /*1710*/  IADD3.X R7, PT, PT, R9, R7, R21, P0, P1 ;  /* 0x0000000709077210 */ /* 0x000fe400007e2415 */
[----:B------:R-:W-:Y:S02]  /*1720*/  ISETP.GE.U32.AND P0, PT, R4, 0x1c00, PT ;  /* 0x00001c000400780c */ /* 0x000fe40003f06070 */
[----:B---3--:R-:W-:-:S04]  /*1730*/  IADD3 R43, P2, P3, R12, R10, R43 ;  /* 0x0000000a0c2b7210 */ /* 0x008fc80007b5e02b */
[----:B------:R-:W-:Y:S02]  /*1740*/  IADD3.X R11, PT, PT, R13, R11, R7, P2, P3 ;  /* 0x0000000b0d0b7210 */ /* 0x000fe400017e6407 */
[----:B----4-:R-:W-:-:S04]  /*1750*/  IADD3 R43, P1, P4, R16, R14, R43 ;  /* 0x0000000e102b7210 */ /* 0x010fc80007c3e02b */
[----:B------:R-:W-:Y:S01]  /*1760*/  IADD3.X R41, PT, PT, R17, R15, R11, P1, P4 ;  /* 0x0000000f11297210 */ /* 0x000fe20000fe840b */
[----:B------:R-:W-:Y:S08]  /*1770*/  @!P0 BRA `(.L_x_252) ;  /* 0x0000000000708947 */ /* 0x000ff00003800000 */
[----:B------:R-:W0:Y:S01]  /*1780*/  LDC R20, c[0x0][0x390] ;  /* 0x0000e400ff147b82 */ /* 0x000e220000000800 */
[----:B------:R-:W-:Y:S01]  /*1790*/  VIADD R21, R4, 0xfffff200 ;  /* 0xfffff20004157836 */ /* 0x000fe20000000000 */
[----:B------:R-:W-:-:S06]  /*17a0*/  UMOV UR4, 0xe00 ;  /* 0x00000e0000047882 */ /* 0x000fcc0000000000 */
[----:B------:R-:W1:Y:S02]  /*17b0*/  LDC.64 R2, c[0x0][0x380] ;  /* 0x0000e000ff027b82 */ /* 0x000e640000000a00 */
.L_x_254:
[----:B------:R-:W-:-:S04]  /*17c0*/  VIADD R7, R39, UR4 ;  /* 0x0000000427077c36 */ /* 0x000fc80008000000 */
[----:B-1----:R-:W-:-:S05]  /*17d0*/  IMAD.WIDE.U32 R6, R7, 0x8, R2 ;  /* 0x0000000807067825 */ /* 0x002fca00078e0002 */
[----:B------:R-:W2:Y:S04]  /*17e0*/  LDG.E.64.CONSTANT R4, desc[UR6][R6.64] ;  /* 0x0000000606047981 */ /* 0x000ea8000c1e9b00 */
[----:B------:R-:W2:Y:S04]  /*17f0*/  LDG.E.64.CONSTANT R8, desc[UR6][R6.64+0x1000] ;  /* 0x0010000606087981 */ /* 0x000ea8000c1e9b00 */
[----:B------:R-:W3:Y:S04]  /*1800*/  LDG.E.64.CONSTANT R10, desc[UR6][R6.64+0x2000] ;  /* 0x00200006060a7981 */ /* 0x000ee8000c1e9b00 */
[----:B------:R-:W3:Y:S04]  /*1810*/  LDG.E.64.CONSTANT R12, desc[UR6][R6.64+0x3000] ;  /* 0x00300006060c7981 */ /* 0x000ee8000c1e9b00 */
[----:B------:R-:W4:Y:S04]  /*1820*/  LDG.E.64.CONSTANT R14, desc[UR6][R6.64+0x4000] ;  /* 0x00400006060e7981 */ /* 0x000f28000c1e9b00 */
[----:B------:R-:W4:Y:S04]  /*1830*/  LDG.E.64.CONSTANT R16, desc[UR6][R6.64+0x5000] ;  /* 0x0050000606107981 */ /* 0x000f28000c1e9b00 */
[----:B------:R-:W5:Y:S01]  /*1840*/  LDG.E.64.CONSTANT R18, desc[UR6][R6.64+0x6000] ;  /* 0x0060000606127981 */ /* 0x000f62000c1e9b00 */
[----:B--2---:R-:W-:Y:S01]  /*1850*/  IADD3 R43, P0, P1, R8, R4, R43 ;  /* 0x00000004082b7210 */ /* 0x004fe2000791e02b */
[----:B0-----:R-:W-:-:S03]  /*1860*/  IMAD.MOV.U32 R4, RZ, RZ, R20 ;  /* 0x000000ffff047224 */ /* 0x001fc600078e0014 */
[----:B------:R-:W-:Y:S01]  /*1870*/  IADD3.X R5, PT, PT, R9, R5, R41, P0, P1 ;  /* 0x0000000509057210 */ /* 0x000fe200007e2429 */
[----:B------:R-:W-:Y:S01]  /*1880*/  VIADD R0, R4, -UR4 ;  /* 0x8000000404007c36 */ /* 0x000fe20008000000 */
[----:B---3--:R-:W-:-:S04]  /*1890*/  IADD3 R43, P2, P3, R12, R10, R43 ;  /* 0x0000000a0c2b7210 */ /* 0x008fc80007b5e02b */
[----:B------:R-:W-:Y:S02]  /*18a0*/  ISETP.GE.AND P0, PT, R0, 0xe00, PT ;  /* 0x00000e000000780c */ /* 0x000fe40003f06270 */
[----:B------:R-:W-:Y:S02]  /*18b0*/  IADD3.X R11, PT, PT, R13, R11, R5, P2, P3 ;  /* 0x0000000b0d0b7210 */ /* 0x000fe400017e6405 */
[----:B----4-:R-:W-:-:S04]  /*18c0*/  IADD3 R43, P1, P4, R16, R14, R43 ;  /* 0x0000000e102b7210 */ /* 0x010fc80007c3e02b */
[----:B-----5:R-:W-:Y:S02]  /*18d0*/  IADD3 R43, P2, PT, R18, R43, RZ ;  /* 0x0000002b122b7210 */ /* 0x020fe40007f5e0ff */
[----:B------:R-:W-:-:S05]  /*18e0*/  IADD3.X R15, PT, PT, R17, R15, R11, P1, P4 ;  /* 0x0000000f110f7210 */ /* 0x000fca0000fe840b */
[----:B------:R-:W-:Y:S01]  /*18f0*/  IMAD.X R41, R19, 0x1, R15, P2 ;  /* 0x0000000113297824 */ /* 0x000fe200010e060f */
[----:B------:R-:W-:Y:S06]  /*1900*/  @!P0 BRA `(.L_x_253) ;  /* 0x0000000800248947 */ /* 0x000fec0003800000 */
[----:B------:R-:W-:-:S06]  /*1910*/  UIADD3 UR4, UPT, UPT, UR4, 0xe00, URZ ;  /* 0x00000e0004047890 */ /* 0x000fcc000fffe0ff */
[----:B------:R-:W-:-:S13]  /*1920*/  ISETP.LT.AND P0, PT, R21, UR4, PT ;  /* 0x0000000415007c0c */ /* 0x000fda000bf01270 */
[----:B------:R-:W-:Y:S05]  /*1930*/  @!P0 BRA `(.L_x_254) ;  /* 0xfffffffc00a08947 */ /* 0x000fea000383ffff */
.L_x_252:
[----:B------:R-:W-:-:S13]  /*1940*/  ISETP.LE.AND P0, PT, R4, UR4, PT ;  /* 0x0000000404007c0c */ /* 0x000fda000bf03270 */
[----:B------:R-:W-:Y:S05]  /*1950*/  @P0 BRA `(.L_x_253) ;  /* 0x0000000800100947 */ /* 0x000fea0003800000 */
[----:B------:R-:W-:Y:S01]  /*1960*/  VIADD R0, R4, -UR4 ;  /* 0x8000000404007c36 */ /* 0x000fe20008000000 */
[----:B------:R-:W-:Y:S04]  /*1970*/  BSSY.RECONVERGENT B1, `(.L_x_253) ;  /* 0x0000082000017945 */ /* 0x000fe80003800200 */
[----:B------:R-:W-:-:S13]  /*1980*/  ISETP.GE.AND P0, PT, R39, R0, PT ;  /* 0x000000002700720c */ /* 0x000fda0003f06270 */
[----:B------:R-:W-:Y:S05]  /*1990*/  @P0 BRA `(.L_x_255) ;  /* 0x0000000400fc0947 */ /* 0x000fea0003800000 */
[----:B------:R-:W-:Y:S01]  /*19a0*/  LOP3.LUT R5, RZ, R39, RZ, 0x33, !PT ;  /* 0x00000027ff057212 */ /* 0x000fe200078e33ff */
[----:B------:R-:W-:Y:S01]  /*19b0*/  BSSY.RECONVERGENT B2, `(.L_x_256) ;  /* 0x0000015000027945 */ /* 0x000fe20003800200 */
[----:B------:R-:W-:Y:S02]  /*19c0*/  IMAD.MOV.U32 R45, RZ, RZ, R39 ;  /* 0x000000ffff2d7224 */ /* 0x000fe400078e0027 */
[----:B------:R-:W-:-:S04]  /*19d0*/  IADD3 R4, PT, PT, R4, -UR4, R5 ;  /* 0x8000000404047c10 */ /* 0x000fc8000fffe005 */
[C---:B------:R-:W-:Y:S02]  /*19e0*/  LOP3.LUT R5, R4.reuse, 0x600, RZ, 0xc0, !PT ;  /* 0x0000060004057812 */ /* 0x040fe400078ec0ff */
[----:B------:R-:W-:Y:S02]  /*19f0*/  ISETP.GE.U32.AND P1, PT, R4, 0x600, PT ;  /* 0x000006000400780c */ /* 0x000fe40003f26070 */
[----:B------:R-:W-:-:S13]  /*1a00*/  ISETP.NE.AND P0, PT, R5, 0x600, PT ;  /* 0x000006000500780c */ /* 0x000fda0003f05270 */
[----:B------:R-:W-:Y:S05]  /*1a10*/  @!P0 BRA `(.L_x_257) ;  /* 0x0000000000388947 */ /* 0x000fea0003800000 */
[----:B------:R-:W-:Y:S01]  /*1a20*/  LEA.HI R4, R4, 0x1, RZ, 0x17 ;  /* 0x0000000104047811 */ /* 0x000fe200078fb8ff */
[----:B------:R-:W-:Y:S02]  /*1a30*/  VIADD R7, R39, UR4 ;  /* 0x0000000427077c36 */ /* 0x000fe40008000000 */
[----:B------:R-:W-:Y:S01]  /*1a40*/  IMAD.MOV.U32 R45, RZ, RZ, R39 ;  /* 0x000000ffff2d7224 */ /* 0x000fe200078e0027 */
[----:B------:R-:W-:-:S05]  /*1a50*/  LOP3.LUT R4, R4, 0x3, RZ, 0xc0, !PT ;  /* 0x0000000304047812 */ /* 0x000fca00078ec0ff */
[----:B------:R-:W-:-:S07]  /*1a60*/  IMAD.MOV R6, RZ, RZ, -R4 ;  /* 0x000000ffff067224 */ /* 0x000fce00078e0a04 */
.L_x_258:
[----:B------:R-:W-:-:S06]  /*1a70*/  IMAD.WIDE.U32 R4, R7, 0x8, R2 ;  /* 0x0000000807047825 */ /* 0x000fcc00078e0002 */
[----:B------:R-:W2:Y:S01]  /*1a80*/  LDG.E.64.CONSTANT R4, desc[UR6][R4.64] ;  /* 0x0000000604047981 */ /* 0x000ea2000c1e9b00 */
[----:B------:R-:W-:Y:S02]  /*1a90*/  VIADD R6, R6, 0x1 ;  /* 0x0000000106067836 */ /* 0x000fe40000000000 */
[----:B------:R-:W-:Y:S02]  /*1aa0*/  VIADD R45, R45, 0x200 ;  /* 0x000002002d2d7836 */ /* 0x000fe40000000000 */
[----:B------:R-:W-:Y:S01]  /*1ab0*/  VIADD R7, R7, 0x200 ;  /* 0x0000020007077836 */ /* 0x000fe20000000000 */
[----:B------:R-:W-:Y:S02]  /*1ac0*/  ISETP.NE.AND P0, PT, R6, RZ, PT ;  /* 0x000000ff0600720c */ /* 0x000fe40003f05270 */
[----:B--2---:R-:W-:-:S05]  /*1ad0*/  IADD3 R43, P2, PT, R4, R43, RZ ;  /* 0x0000002b042b7210 */ /* 0x004fca0007f5e0ff */
[----:B------:R-:W-:-:S06]  /*1ae0*/  IMAD.X R41, R5, 0x1, R41, P2 ;  /* 0x0000000105297824 */ /* 0x000fcc00010e0629 */
[----:B------:R-:W-:Y:S05]  /*1af0*/  @P0 BRA `(.L_x_258) ;  /* 0xfffffffc00dc0947 */ /* 0x000fea000383ffff */
.L_x_257:
[----:B------:R-:W-:Y:S05]  /*1b00*/  BSYNC.RECONVERGENT B2 ;  /* 0x0000000000027941 */ /* 0x000fea0003800200 */
.L_x_256:
[----:B------:R-:W-:Y:S05]  /*1b10*/  @!P1 BRA `(.L_x_255) ;  /* 0x00000004009c9947 */ /* 0x000fea0003800000 */
[----:B------:R-:W0:Y:S01]  /*1b20*/  LDCU.64 UR8, c[0x0][0x380] ;  /* 0x00007000ff0877ac */ /* 0x000e220008000a00 */
[----:B------:R-:W-:Y:S01]  /*1b30*/  IMAD.IADD R7, R0, 0x1, -R45 ;  /* 0x0000000100077824 */ /* 0x000fe200078e0a2d */
[C---:B------:R-:W-:Y:S01]  /*1b40*/  IADD3 R4, P0, PT, R45.reuse, UR4, RZ ;  /* 0x000000042d047c10 */ /* 0x040fe2000ff1e0ff */
[----:B------:R-:W-:Y:S01]  /*1b50*/  BSSY.RECONVERGENT B2, `(.L_x_259) ;  /* 0x0000039000027945 */ /* 0x000fe20003800200 */
[----:B------:R-:W-:Y:S02]  /*1b60*/  VIADD R38, R45, UR4 ;  /* 0x000000042d267c36 */ /* 0x000fe40008000000 */
[----:B------:R-:W-:Y:S01]  /*1b70*/  ISETP.GT.AND P1, PT, R7, 0x1800, PT ;  /* 0x000018000700780c */ /* 0x000fe20003f24270 */
[----:B------:R-:W-:Y:S01]  /*1b80*/  IMAD.X R5, RZ, RZ, RZ, P0 ;  /* 0x000000ffff057224 */ /* 0x000fe200000e06ff */
[----:B0-----:R-:W-:-:S04]  /*1b90*/  LEA R6, P0, R4, UR8, 0x3 ;  /* 0x0000000804067c11 */ /* 0x001fc8000f8018ff */
[----:B------:R-:W-:Y:S02]  /*1ba0*/  LEA.HI.X R4, R4, UR9, R5, 0x3, P0 ;  /* 0x0000000904047c11 */ /* 0x000fe400080f1c05 */
[----:B------:R-:W-:-:S05]  /*1bb0*/  IADD3 R6, P0, PT, R6, 0x2000, RZ ;  /* 0x0000200006067810 */ /* 0x000fca0007f1e0ff */
[----:B------:R-:W-:Y:S01]  /*1bc0*/  IMAD.X R7, RZ, RZ, R4, P0 ;  /* 0x000000ffff077224 */ /* 0x000fe200000e0604 */
[----:B------:R-:W-:Y:S01]  /*1bd0*/  PLOP3.LUT P0, PT, PT, PT, PT, 0x80, 0x8 ;  /* 0x000000000008781c */ /* 0x000fe20003f0f070 */
[----:B------:R-:W-:-:S12]  /*1be0*/  @!P1 BRA `(.L_x_260) ;  /* 0x0000000000bc9947 */ /* 0x000fd80003800000 */
[----:B------:R-:W-:Y:S01]  /*1bf0*/  PLOP3.LUT P0, PT, PT, PT, PT, 0x8, 0x80 ;  /* 0x000000000080781c */ /* 0x000fe20003f0e170 */
[----:B------:R-:W-:-:S12]  /*1c00*/  VIADD R40, R0, 0xffffe800 ;  /* 0xffffe80000287836 */ /* 0x000fd80000000000 */
.L_x_261:
[C-C-:B------:R-:W-:Y:S01]  /*1c10*/  IMAD.WIDE.U32 R8, R38.reuse, 0x8, R2.reuse ;  /* 0x0000000826087825 */ /* 0x140fe200078e0002 */
[----:B------:R-:W2:Y:S03]  /*1c20*/  LDG.E.64.CONSTANT R4, desc[UR6][R6.64+-0x1000] ;  /* 0xfff0000606047981 */ /* 0x000ea6000c1e9b00 */
[----:B------:R-:W-:Y:S01]  /*1c30*/  VIADD R25, R38, 0x800 ;  /* 0x0000080026197836 */ /* 0x000fe20000000000 */
[----:B------:R-:W3:Y:S04]  /*1c40*/  LDG.E.64.CONSTANT R10, desc[UR6][R6.64] ;  /* 0x00000006060a7981 */ /* 0x000ee8000c1e9b00 */
[----:B------:R-:W2:Y:S01]  /*1c50*/  LDG.E.64.CONSTANT R8, desc[UR6][R8.64] ;  /* 0x0000000608087981 */ /* 0x000ea2000c1e9b00 */
[----:B------:R-:W-:-:S03]  /*1c60*/  IMAD.WIDE.U32 R24, R25, 0x8, R2 ;  /* 0x0000000819187825 */ /* 0x000fc600078e0002 */
[----:B------:R-:W3:Y:S01]  /*1c70*/  LDG.E.64.CONSTANT R26, desc[UR6][R6.64+0x1000] ;  /* 0x00100006061a7981 */ /* 0x000ee2000c1e9b00 */
[----:B------:R-:W-:-:S03]  /*1c80*/  VIADD R17, R38, 0x1000 ;  /* 0x0000100026117836 */ /* 0x000fc60000000000 */
[----:B------:R-:W4:Y:S01]  /*1c90*/  LDG.E.64.CONSTANT R22, desc[UR6][R6.64+0x3000] ;  /* 0x0030000606167981 */ /* 0x000f22000c1e9b00 */
[----:B------:R-:W-:-:S03]  /*1ca0*/  IMAD.WIDE.U32 R16, R17, 0x8, R2 ;  /* 0x0000000811107825 */ /* 0x000fc600078e0002 */
[----:B------:R-:W4:Y:S04]  /*1cb0*/  LDG.E.64.CONSTANT R24, desc[UR6][R24.64] ;  /* 0x0000000618187981 */ /* 0x000f28000c1e9b00 */
[----:B------:R-:W5:Y:S04]  /*1cc0*/  LDG.E.64.CONSTANT R20, desc[UR6][R6.64+0x4000] ;  /* 0x0040000606147981 */ /* 0x000f68000c1e9b00 */
[----:B------:R-:W5:Y:S04]  /*1cd0*/  LDG.E.64.CONSTANT R18, desc[UR6][R6.64+0x5000] ;  /* 0x0050000606127981 */ /* 0x000f68000c1e9b00 */
[----:B------:R-:W5:Y:S04]  /*1ce0*/  LDG.E.64.CONSTANT R14, desc[UR6][R6.64+0x7000] ;  /* 0x00700006060e7981 */ /* 0x000f68000c1e9b00 */
[----:B------:R-:W5:Y:S01]  /*1cf0*/  LDG.E.64.CONSTANT R16, desc[UR6][R16.64] ;  /* 0x0000000610107981 */ /* 0x000f62000c1e9b00 */
[----:B------:R-:W-:-:S03]  /*1d00*/  VIADD R33, R38, 0x1800 ;  /* 0x0000180026217836 */ /* 0x000fc60000000000 */
[----:B------:R-:W5:Y:S04]  /*1d10*/  LDG.E.64.CONSTANT R12, desc[UR6][R6.64+0x8000] ;  /* 0x00800006060c7981 */ /* 0x000f68000c1e9b00 */
[----:B------:R-:W5:Y:S01]  /*1d20*/  LDG.E.64.CONSTANT R28, desc[UR6][R6.64+0x9000] ;  /* 0x00900006061c7981 */ /* 0x000f62000c1e9b00 */
[----:B------:R-:W-:-:S03]  /*1d30*/  IMAD.WIDE.U32 R32, R33, 0x8, R2 ;  /* 0x0000000821207825 */ /* 0x000fc600078e0002 */
[----:B------:R-:W5:Y:S04]  /*1d40*/  LDG.E.64.CONSTANT R30, desc[UR6][R6.64+0xb000] ;  /* 0x00b00006061e7981 */ /* 0x000f68000c1e9b00 */
[----:B------:R-:W5:Y:S04]  /*1d50*/  LDG.E.64.CONSTANT R32, desc[UR6][R32.64] ;  /* 0x0000000620207981 */ /* 0x000f68000c1e9b00 */
[----:B------:R-:W5:Y:S04]  /*1d60*/  LDG.E.64.CONSTANT R34, desc[UR6][R6.64+0xc000] ;  /* 0x00c0000606227981 */ /* 0x000f68000c1e9b00 */
[----:B------:R0:W5:Y:S01]  /*1d70*/  LDG.E.64.CONSTANT R36, desc[UR6][R6.64+0xd000] ;  /* 0x00d0000606247981 */ /* 0x000162000c1e9b00 */
[----:B------:R-:W-:-:S02]  /*1d80*/  VIADD R45, R45, 0x2000 ;  /* 0x000020002d2d7836 */ /* 0x000fc40000000000 */
[----:B------:R-:W-:Y:S01]  /*1d90*/  VIADD R38, R38, 0x2000 ;  /* 0x0000200026267836 */ /* 0x000fe20000000000 */
[----:B0-----:R-:W-:-:S05]  /*1da0*/  IADD3 R6, P6, PT, R6, 0x10000, RZ ;  /* 0x0001000006067810 */ /* 0x001fca0007fde0ff */
[----:B------:R-:W-:Y:S01]  /*1db0*/  IMAD.X R7, RZ, RZ, R7, P6 ;  /* 0x000000ffff077224 */ /* 0x000fe200030e0607 */
[----:B--2---:R-:W-:-:S04]  /*1dc0*/  IADD3 R43, P1, P2, R4, R8, R43 ;  /* 0x00000008042b7210 */ /* 0x004fc80007a3e02b */
[----:B---3--:R-:W-:Y:S02]  /*1dd0*/  IADD3 R43, P3, P4, R26, R10, R43 ;  /* 0x0000000a1a2b7210 */ /* 0x008fe40007c7e02b */
[----:B------:R-:W-:-:S04]  /*1de0*/  IADD3.X R5, PT, PT, R5, R9, R41, P1, P2 ;  /* 0x0000000905057210 */ /* 0x000fc80000fe4429 */
[----:B------:R-:W-:Y:S02]  /*1df0*/  IADD3.X R11, PT, PT, R27, R11, R5, P3, P4 ;  /* 0x0000000b1b0b7210 */ /* 0x000fe40001fe8405 */
[----:B----4-:R-:W-:-:S04]  /*1e00*/  IADD3 R43, P1, P2, R22, R24, R43 ;  /* 0x00000018162b7210 */ /* 0x010fc80007a3e02b */
[----:B------:R-:W-:Y:S02]  /*1e10*/  IADD3.X R23, PT, PT, R23, R25, R11, P1, P2 ;  /* 0x0000001917177210 */ /* 0x000fe40000fe440b */
[----:B-----5:R-:W-:-:S04]  /*1e20*/  IADD3 R43, P3, P4, R18, R20, R43 ;  /* 0x00000014122b7210 */ /* 0x020fc80007c7e02b */
[----:B------:R-:W-:Y:S02]  /*1e30*/  IADD3.X R19, PT, PT, R19, R21, R23, P3, P4 ;  /* 0x0000001513137210 */ /* 0x000fe40001fe8417 */
[----:B------:R-:W-:-:S04]  /*1e40*/  IADD3 R43, P1, P2, R14, R16, R43 ;  /* 0x000000100e2b7210 */ /* 0x000fc80007a3e02b */
[----:B------:R-:W-:Y:S02]  /*1e50*/  IADD3.X R15, PT, PT, R15, R17, R19, P1, P2 ;  /* 0x000000110f0f7210 */ /* 0x000fe40000fe4413 */
[----:B------:R-:W-:-:S04]  /*1e60*/  IADD3 R43, P3, P4, R28, R12, R43 ;  /* 0x0000000c1c2b7210 */ /* 0x000fc80007c7e02b */
[----:B------:R-:W-:Y:S02]  /*1e70*/  IADD3.X R13, PT, PT, R29, R13, R15, P3, P4 ;  /* 0x0000000d1d0d7210 */ /* 0x000fe40001fe840f */
[----:B------:R-:W-:Y:S02]  /*1e80*/  ISETP.GE.AND P3, PT, R45, R40, PT ;  /* 0x000000282d00720c */ /* 0x000fe40003f66270 */
[----:B------:R-:W-:-:S04]  /*1e90*/  IADD3 R43, P2, P1, R30, R32, R43 ;  /* 0x000000201e2b7210 */ /* 0x000fc8000795e02b */
[----:B------:R-:W-:Y:S02]  /*1ea0*/  IADD3.X R31, PT, PT, R31, R33, R13, P2, P1 ;  /* 0x000000211f1f7210 */ /* 0x000fe400017e240d */
[----:B------:R-:W-:-:S04]  /*1eb0*/  IADD3 R43, P4, P5, R36, R34, R43 ;  /* 0x00000022242b7210 */ /* 0x000fc80007d9e02b */
[----:B------:R-:W-:Y:S01]  /*1ec0*/  IADD3.X R41, PT, PT, R37, R35, R31, P4, P5 ;  /* 0x0000002325297210 */ /* 0x000fe200027ea41f */
[----:B------:R-:W-:Y:S08]  /*1ed0*/  @!P3 BRA `(.L_x_261) ;  /* 0xfffffffc004cb947 */ /* 0x000ff0000383ffff */
.L_x_260:
[----:B------:R-:W-:Y:S05]  /*1ee0*/  BSYNC.RECONVERGENT B2 ;  /* 0x0000000000027941 */ /* 0x000fea0003800200 */
.L_x_259:
[----:B------:R-:W-:Y:S01]  /*1ef0*/  IMAD.IADD R4, R0, 0x1, -R45 ;  /* 0x0000000100047824 */ /* 0x000fe200078e0a2d */
[----:B------:R-:W-:Y:S04]  /*1f00*/  BSSY.RECONVERGENT B2, `(.L_x_262) ;  /* 0x000001d000027945 */ /* 0x000fe80003800200 */
[----:B------:R-:W-:-:S13]  /*1f10*/  ISETP.GT.AND P1, PT, R4, 0x800, PT ;  /* 0x000008000400780c */ /* 0x000fda0003f24270 */
[----:B------:R-:W-:Y:S05]  /*1f20*/  @!P1 BRA `(.L_x_263) ;  /* 0x0000000000689947 */ /* 0x000fea0003800000 */
[C-C-:B------:R-:W-:Y:S01]  /*1f30*/  IMAD.WIDE.U32 R10, R38.reuse, 0x8, R2.reuse ;  /* 0x00000008260a7825 */ /* 0x140fe200078e0002 */
[----:B------:R-:W2:Y:S03]  /*1f40*/  LDG.E.64.CONSTANT R12, desc[UR6][R6.64+-0x1000] ;  /* 0xfff00006060c7981 */ /* 0x000ea6000c1e9b00 */
[----:B------:R-:W-:Y:S01]  /*1f50*/  VIADD R19, R38, 0x800 ;  /* 0x0000080026137836 */ /* 0x000fe20000000000 */
[----:B------:R-:W3:Y:S04]  /*1f60*/  LDG.E.64.CONSTANT R14, desc[UR6][R6.64] ;  /* 0x00000006060e7981 */ /* 0x000ee8000c1e9b00 */
[----:B------:R-:W2:Y:S01]  /*1f70*/  LDG.E.64.CONSTANT R10, desc[UR6][R10.64] ;  /* 0x000000060a0a7981 */ /* 0x000ea2000c1e9b00 */
[----:B------:R-:W-:-:S03]  /*1f80*/  IMAD.WIDE.U32 R18, R19, 0x8, R2 ;  /* 0x0000000813127825 */ /* 0x000fc600078e0002 */
[----:B------:R-:W3:Y:S04]  /*1f90*/  LDG.E.64.CONSTANT R16, desc[UR6][R6.64+0x1000] ;  /* 0x0010000606107981 */ /* 0x000ee8000c1e9b00 */
[----:B------:R-:W4:Y:S04]  /*1fa0*/  LDG.E.64.CONSTANT R20, desc[UR6][R6.64+0x3000] ;  /* 0x0030000606147981 */ /* 0x000f28000c1e9b00 */
[----:B------:R-:W4:Y:S04]  /*1fb0*/  LDG.E.64.CONSTANT R18, desc[UR6][R18.64] ;  /* 0x0000000612127981 */ /* 0x000f28000c1e9b00 */
[----:B------:R-:W5:Y:S04]  /*1fc0*/  LDG.E.64.CONSTANT R4, desc[UR6][R6.64+0x4000] ;  /* 0x0040000606047981 */ /* 0x000f68000c1e9b00 */
[----:B------:R-:W5:Y:S01]  /*1fd0*/  LDG.E.64.CONSTANT R8, desc[UR6][R6.64+0x5000] ;  /* 0x0050000606087981 */ /* 0x000f62000c1e9b00 */
[----:B------:R-:W-:-:S02]  /*1fe0*/  VIADD R45, R45, 0x1000 ;  /* 0x000010002d2d7836 */ /* 0x000fc40000000000 */
[----:B------:R-:W-:Y:S01]  /*1ff0*/  VIADD R38, R38, 0x1000 ;  /* 0x0000100026267836 */ /* 0x000fe20000000000 */
[----:B--2---:R-:W-:-:S04]  /*2000*/  IADD3 R43, P0, P1, R12, R10, R43 ;  /* 0x0000000a0c2b7210 */ /* 0x004fc8000791e02b */
[----:B------:R-:W-:Y:S02]  /*2010*/  IADD3.X R13, PT, PT, R13, R11, R41, P0, P1 ;  /* 0x0000000b0d0d7210 */ /* 0x000fe400007e2429 */
[----:B---3--:R-:W-:Y:S02]  /*2020*/  IADD3 R43, P0, P1, R16, R14, R43 ;  /* 0x0000000e102b7210 */ /* 0x008fe4000791e02b */
[----:B------:R-:W-:Y:S02]  /*2030*/  IADD3 R10, P3, PT, R6, 0x8000, RZ ;  /* 0x00008000060a7810 */ /* 0x000fe40007f7e0ff */
[----:B------:R-:W-:Y:S02]  /*2040*/  IADD3.X R15, PT, PT, R17, R15, R13, P0, P1 ;  /* 0x0000000f110f7210 */ /* 0x000fe400007e240d */
[----:B----4-:R-:W-:Y:S01]  /*2050*/  IADD3 R43, P0, P1, R20, R18, R43 ;  /* 0x00000012142b7210 */ /* 0x010fe2000791e02b */
[----:B------:R-:W-:-:S03]  /*2060*/  IMAD.X R11, RZ, RZ, R7, P3 ;  /* 0x000000ffff0b7224 */ /* 0x000fc600018e0607 */
[----:B------:R-:W-:Y:S02]  /*2070*/  IADD3.X R21, PT, PT, R21, R19, R15, P0, P1 ;  /* 0x0000001315157210 */ /* 0x000fe400007e240f */
[----:B-----5:R-:W-:Y:S01]  /*2080*/  IADD3 R43, P1, P2, R8, R4, R43 ;  /* 0x00000004082b7210 */ /* 0x020fe20007a3e02b */
[----:B------:R-:W-:Y:S01]  /*2090*/  IMAD.MOV.U32 R6, RZ, RZ, R10 ;  /* 0x000000ffff067224 */ /* 0x000fe200078e000a */
[----:B------:R-:W-:Y:S01]  /*20a0*/  PLOP3.LUT P0, PT, PT, PT, PT, 0x8, 0x80 ;  /* 0x000000000080781c */ /* 0x000fe20003f0e170 */
[----:B------:R-:W-:Y:S01]  /*20b0*/  IMAD.MOV.U32 R7, RZ, RZ, R11 ;  /* 0x000000ffff077224 */ /* 0x000fe200078e000b */
[----:B------:R-:W-:-:S11]  /*20c0*/  IADD3.X R41, PT, PT, R9, R5, R21, P1, P2 ;  /* 0x0000000509297210 */ /* 0x000fd60000fe4415 */
.L_x_263:
[----:B------:R-:W-:Y:S05]  /*20d0*/  BSYNC.RECONVERGENT B2 ;  /* 0x0000000000027941 */ /* 0x000fea0003800200 */
.L_x_262:
[----:B------:R-:W-:-:S13]  /*20e0*/  ISETP.LT.OR P0, PT, R45, R0, P0 ;  /* 0x000000002d00720c */ /* 0x000fda0000701670 */
[----:B------:R-:W-:Y:S05]  /*20f0*/  @!P0 BRA `(.L_x_255) ;  /* 0x0000000000248947 */ /* 0x000fea0003800000 */
[----:B------:R-:W-:Y:S01]  /*2100*/  IMAD.WIDE.U32 R2, R38, 0x8, R2 ;  /* 0x0000000826027825 */ /* 0x000fe200078e0002 */
[----:B------:R-:W2:Y:S04]  /*2110*/  LDG.E.64.CONSTANT R4, desc[UR6][R6.64+-0x1000] ;  /* 0xfff0000606047981 */ /* 0x000ea8000c1e9b00 */
[----:B------:R-:W3:Y:S04]  /*2120*/  LDG.E.64.CONSTANT R8, desc[UR6][R6.64] ;  /* 0x0000000606087981 */ /* 0x000ee8000c1e9b00 */
[----:B------:R-:W2:Y:S04]  /*2130*/  LDG.E.64.CONSTANT R2, desc[UR6][R2.64] ;  /* 0x0000000602027981 */ /* 0x000ea8000c1e9b00 */
[----:B------:R-:W3:Y:S01]  /*2140*/  LDG.E.64.CONSTANT R10, desc[UR6][R6.64+0x1000] ;  /* 0x00100006060a7981 */ /* 0x000ee2000c1e9b00 */
[----:B--2---:R-:W-:-:S04]  /*2150*/  IADD3 R43, P0, P1, R4, R2, R43 ;  /* 0x00000002042b7210 */ /* 0x004fc8000791e02b */
[----:B---3--:R-:W-:Y:S02]  /*2160*/  IADD3 R43, P2, P3, R10, R8, R43 ;  /* 0x000000080a2b7210 */ /* 0x008fe40007b5e02b */
[----:B------:R-:W-:-:S04]  /*2170*/  IADD3.X R41, PT, PT, R5, R3, R41, P0, P1 ;  /* 0x0000000305297210 */ /* 0x000fc800007e2429 */
[----:B------:R-:W-:-:S07]  /*2180*/  IADD3.X R41, PT, PT, R11, R9, R41, P2, P3 ;  /* 0x000000090b297210 */ /* 0x000fce00017e6429 */
.L_x_255:
[----:B------:R-:W-:Y:S05]  /*2190*/  BSYNC.RECONVERGENT B1 ;  /* 0x0000000000017941 */ /* 0x000fea0003800200 */
.L_x_253:
[----:B------:R-:W0:Y:S01]  /*21a0*/  S2R R6, SR_LANEID ;  /* 0x0000000000067919 */ /* 0x000e220000000000 */
[----:B------:R-:W1:Y:S04]  /*21b0*/  SHFL.DOWN PT, R0, R43, 0x1, 0x1f ;  /* 0x08201f002b007f89 */ /* 0x000e6800000e0000 */
[----:B------:R-:W2:Y:S01]  /*21c0*/  SHFL.DOWN PT, R2, R41, 0x1, 0x1f ;  /* 0x08201f0029027f89 */ /* 0x000ea200000e0000 */
[C---:B0-----:R-:W-:Y:S02]  /*21d0*/  ISETP.GT.AND P0, PT, R6.reuse, 0x1e, PT ;  /* 0x0000001e0600780c */ /* 0x041fe40003f04270 */
[----:B------:R-:W-:Y:S02]  /*21e0*/  ISETP.GT.AND P1, PT, R6, 0x1d, PT ;  /* 0x0000001d0600780c */ /* 0x000fe40003f24270 */
[----:B-1----:R-:W-:-:S02]  /*21f0*/  SEL R0, R0, RZ, !P0 ;  /* 0x000000ff00007207 */ /* 0x002fc40004000000 */
[----:B--2---:R-:W-:Y:S02]  /*2200*/  SEL R2, R2, RZ, !P0 ;  /* 0x000000ff02027207 */ /* 0x004fe40004000000 */
[----:B------:R-:W-:Y:S02]  /*2210*/  IADD3 R7, P0, PT, R43, R0, RZ ;  /* 0x000000002b077210 */ /* 0x000fe40007f1e0ff */
[----:B------:R-:W-:-:S03]  /*2220*/  ISETP.NE.AND P2, PT, R6, RZ, PT ;  /* 0x000000ff0600720c */ /* 0x000fc60003f45270 */
[----:B------:R-:W-:Y:S01]  /*2230*/  IMAD.X R9, R41, 0x1, R2, P0 ;  /* 0x0000000129097824 */ /* 0x000fe200000e0602 */
[----:B------:R-:W0:Y:S04]  /*2240*/  SHFL.DOWN PT, R0, R7, 0x2, 0x1f ;  /* 0x08401f0007007f89 */ /* 0x000e2800000e0000 */
[----:B------:R-:W1:Y:S05]  /*2250*/  SHFL.DOWN PT, R2, R9, 0x2, 0x1f ;  /* 0x08401f0009027f89 */ /* 0x000e6a00000e0000 */
[----:B------:R-:W2:Y:S01]  /*2260*/  @!P2 S2R R11, SR_CgaCtaId ;  /* 0x00000000000ba919 */ /* 0x000ea20000008800 */
        /* <DEDUP_REMOVED lines=12> */
[----:B------:R-:W-:-:S05]  /*2330*/  IMAD.X R9, R2, 0x1, R5, P0 ;  /* 0x0000000102097824 */ /* 0x000fca00000e0605 */
[----:B------:R-:W1:Y:S01]  /*2340*/  SHFL.DOWN PT, R2, R9, 0x8, 0x1f ;  /* 0x09001f0009027f89 */ /* 0x000e6200000e0000 */
[----:B0-----:R-:W-:-:S04]  /*2350*/  SEL R0, R0, RZ, !P1 ;  /* 0x000000ff00007207 */ /* 0x001fc80004800000 */
[----:B------:R-:W-:Y:S02]  /*2360*/  IADD3 R5, P0, PT, R0, R7, RZ ;  /* 0x0000000700057210 */ /* 0x000fe40007f1e0ff */
[----:B-1----:R-:W-:-:S03]  /*2370*/  SEL R2, R2, RZ, !P1 ;  /* 0x000000ff02027207 */ /* 0x002fc60004800000 */
[----:B------:R-:W0:Y:S01]  /*2380*/  SHFL.DOWN PT, R0, R5, 0x10, 0x1f ;  /* 0x0a001f0005007f89 */ /* 0x000e2200000e0000 */
[----:B------:R-:W-:Y:S02]  /*2390*/  ISETP.GT.AND P1, PT, R6, 0xf, PT ;  /* 0x0000000f0600780c */ /* 0x000fe40003f24270 */
[----:B------:R-:W-:Y:S01]  /*23a0*/  @!P2 SHF.R.U32.HI R6, RZ, 0x2, R39 ;  /* 0x00000002ff06a819 */ /* 0x000fe20000011627 */
[----:B------:R-:W-:Y:S01]  /*23b0*/  IMAD.X R4, R2, 0x1, R9, P0 ;  /* 0x0000000102047824 */ /* 0x000fe200000e0609 */
[----:B------:R-:W-:Y:S02]  /*23c0*/  @!P2 MOV R2, 0x400 ;  /* 0x000004000002a802 */ /* 0x000fe40000000f00 */
[----:B------:R-:W-:Y:S02]  /*23d0*/  @!P2 LOP3.LUT R6, R6, 0xf8, RZ, 0xc0, !PT ;  /* 0x000000f80606a812 */ /* 0x000fe400078ec0ff */
[----:B------:R-:W1:Y:S01]  /*23e0*/  SHFL.DOWN PT, R3, R4, 0x10, 0x1f ;  /* 0x0a001f0004037f89 */ /* 0x000e6200000e0000 */
[----:B--2---:R-:W-:-:S05]  /*23f0*/  @!P2 LEA R11, R11, R2, 0x18 ;  /* 0x000000020b0ba211 */ /* 0x004fca00078ec0ff */
[----:B------:R-:W-:Y:S01]  /*2400*/  @!P2 IMAD.IADD R11, R6, 0x1, R11 ;  /* 0x00000001060ba824 */ /* 0x000fe200078e020b */
[----:B0-----:R-:W-:-:S04]  /*2410*/  SEL R0, R0, RZ, !P1 ;  /* 0x000000ff00007207 */ /* 0x001fc80004800000 */
[----:B------:R-:W-:Y:S02]  /*2420*/  IADD3 R2, P0, PT, R0, R5, RZ ;  /* 0x0000000500027210 */ /* 0x000fe40007f1e0ff */
[----:B-1----:R-:W-:-:S05]  /*2430*/  SEL R3, R3, RZ, !P1 ;  /* 0x000000ff03037207 */ /* 0x002fca0004800000 */
[----:B------:R-:W-:Y:S01]  /*2440*/  IMAD.X R3, R3, 0x1, R4, P0 ;  /* 0x0000000103037824 */ /* 0x000fe200000e0604 */
[----:B------:R-:W-:-:S04]  /*2450*/  ISETP.NE.AND P0, PT, R39, RZ, PT ;  /* 0x000000ff2700720c */ /* 0x000fc80003f05270 */
[----:B------:R0:W-:Y:S01]  /*2460*/  @!P2 STS.64 [R11+0x10], R2 ;  /* 0x000010020b00a388 */ /* 0x0001e20000000a00 */
[----:B------:R-:W-:Y:S08]  /*2470*/  BAR.SYNC.DEFER_BLOCKING 0x0 ;  /* 0x0000000000007b1d */ /* 0x000ff00000010000 */
[----:B------:R-:W-:Y:S05]  /*2480*/  @P0 BRA `(.L_x_251) ;  /* 0x00000000006c0947 */ /* 0x000fea0003800000 */
[----:B------:R-:W1:Y:S01]  /*2490*/  S2UR UR5, SR_CgaCtaId ;  /* 0x00000000000579c3 */ /* 0x000e620000008800 */
[----:B------:R-:W-:Y:S02]  /*24a0*/  UMOV UR4, 0x400 ;  /* 0x0000040000047882 */ /* 0x000fe40000000000 */
[----:B-1----:R-:W-:-:S09]  /*24b0*/  ULEA UR4, UR5, UR4, 0x18 ;  /* 0x0000000405047291 */ /* 0x002fd2000f8ec0ff */
[----:B------:R-:W-:Y:S04]  /*24c0*/  LDS.64 R32, [UR4+0x18] ;  /* 0x00001804ff207984 */ /* 0x000fe80008000a00 */
[----:B------:R-:W1:Y:S04]  /*24d0*/  LDS.128 R28, [UR4+0x20] ;  /* 0x00002004ff1c7984 */ /* 0x000e680008000c00 */
[----:B------:R-:W2:Y:S04]  /*24e0*/  LDS.128 R24, [UR4+0x30] ;  /* 0x00003004ff187984 */ /* 0x000ea80008000c00 */
[----:B------:R-:W3:Y:S04]  /*24f0*/  LDS.128 R20, [UR4+0x40] ;  /* 0x00004004ff147984 */ /* 0x000ee80008000c00 */
[----:B------:R-:W4:Y:S04]  /*2500*/  LDS.128 R16, [UR4+0x50] ;  /* 0x00005004ff107984 */ /* 0x000f280008000c00 */
[----:B------:R-:W5:Y:S04]  /*2510*/  LDS.128 R12, [UR4+0x60] ;  /* 0x00006004ff0c7984 */ /* 0x000f680008000c00 */
[----:B0-----:R-:W0:Y:S04]  /*2520*/  LDS.128 R8, [UR4+0x70] ;  /* 0x00007004ff087984 */ /* 0x001e280008000c00 */
[----:B------:R-:W0:Y:S01]  /*2530*/  LDS.128 R4, [UR4+0x80] ;  /* 0x00008004ff047984 */ /* 0x000e220008000c00 */
[----:B-1----:R-:W-:-:S04]  /*2540*/  IADD3 R35, P1, P2, R28, R32, R2 ;  /* 0x000000201c237210 */ /* 0x002fc80007a3e002 */
[----:B--2---:R-:W-:Y:S02]  /*2550*/  IADD3 R35, P3, P4, R24, R35, R30 ;  /* 0x0000002318237210 */ /* 0x004fe40007c7e01e */
[----:B------:R-:W-:Y:S02]  /*2560*/  IADD3.X R29, PT, PT, R29, R33, R3, P1, P2 ;  /* 0x000000211d1d7210 */ /* 0x000fe40000fe4403 */
[----:B---3--:R-:W-:Y:S02]  /*2570*/  IADD3 R3, P1, P2, R20, R35, R26 ;  /* 0x0000002314037210 */ /* 0x008fe40007a3e01a */
[----:B------:R-:W-:Y:S02]  /*2580*/  IADD3.X R25, PT, PT, R25, R29, R31, P3, P4 ;  /* 0x0000001d19197210 */ /* 0x000fe40001fe841f */
[----:B----4-:R-:W-:Y:S02]  /*2590*/  IADD3 R3, P3, P4, R16, R3, R22 ;  /* 0x0000000310037210 */ /* 0x010fe40007c7e016 */
[----:B------:R-:W-:-:S02]  /*25a0*/  IADD3.X R21, PT, PT, R21, R25, R27, P1, P2 ;  /* 0x0000001915157210 */ /* 0x000fc40000fe441b */
[----:B-----5:R-:W-:Y:S02]  /*25b0*/  IADD3 R3, P1, P2, R12, R3, R18 ;  /* 0x000000030c037210 */ /* 0x020fe40007a3e012 */
[----:B------:R-:W-:Y:S02]  /*25c0*/  IADD3.X R17, PT, PT, R17, R21, R23, P3, P4 ;  /* 0x0000001511117210 */ /* 0x000fe40001fe8417 */
[----:B0-----:R-:W-:Y:S02]  /*25d0*/  IADD3 R3, P3, P4, R8, R3, R14 ;  /* 0x0000000308037210 */ /* 0x001fe40007c7e00e */
[----:B------:R-:W-:Y:S02]  /*25e0*/  IADD3.X R13, PT, PT, R13, R17, R19, P1, P2 ;  /* 0x000000110d0d7210 */ /* 0x000fe40000fe4413 */
[----:B------:R-:W-:Y:S02]  /*25f0*/  IADD3 R3, P1, P2, R4, R3, R10 ;  /* 0x0000000304037210 */ /* 0x000fe40007a3e00a */
[----:B------:R-:W-:-:S02]  /*2600*/  IADD3.X R9, PT, PT, R9, R13, R15, P3, P4 ;  /* 0x0000000d09097210 */ /* 0x000fc40001fe840f */
[----:B------:R-:W-:Y:S02]  /*2610*/  IADD3 R2, P3, PT, R3, R6, RZ ;  /* 0x0000000603027210 */ /* 0x000fe40007f7e0ff */
[----:B------:R-:W-:-:S05]  /*2620*/  IADD3.X R3, PT, PT, R5, R9, R11, P1, P2 ;  /* 0x0000000905037210 */ /* 0x000fca0000fe440b */
[----:B------:R-:W-:-:S07]  /*2630*/  IMAD.X R3, R3, 0x1, R7, P3 ;  /* 0x0000000103037824 */ /* 0x000fce00018e0607 */
.L_x_251:
[----:B------:R-:W-:Y:S05]  /*2640*/  BSYNC.RECONVERGENT B0 ;  /* 0x0000000000007941 */ /* 0x000fea0003800200 */
.L_x_236:
[----:B------:R-:W-:Y:S05]  /*2650*/  @P0 EXIT ;  /* 0x000000000000094d */ /* 0x000fea0003800000 */
[----:B------:R-:W0:Y:S01]  /*2660*/  LDCU.64 UR4, c[0x0][0x398] ;  /* 0x00007300ff0477ac */ /* 0x000e220008000a00 */
[----:B------:R-:W3:Y:S01]  /*2670*/  LDC.64 R4, c[0x0][0x388] ;  /* 0x0000e200ff047b82 */ /* 0x000ee20000000a00 */
[----:B012---:R-:W-:-:S04]  /*2680*/  IADD3 R2, P0, PT, R2, UR4, RZ ;  /* 0x0000000402027c10 */ /* 0x007fc8000ff1e0ff */
[----:B------:R-:W-:-:S05]  /*2690*/  IADD3.X R3, PT, PT, R3, UR5, RZ, P0, !PT ;  /* 0x0000000503037c10 */ /* 0x000fca00087fe4ff */
[----:B---3--:R-:W-:Y:S01]  /*26a0*/  STG.E.64 desc[UR6][R4.64], R2 ;  /* 0x0000000204007986 */ /* 0x008fe2000c101b06 */
[----:B------:R-:W-:Y:S05]  /*26b0*/  EXIT ;  /* 0x000000000000794d */ /* 0x000fea0003800000 */
.L_x_264:
        /* <DEDUP_REMOVED lines=12> */
.L_x_937:


//--------------------- .text._ZN3cub18CUB_300001_SM_10006detail6reduce18DeviceReduceKernelINS2_10policy_hubIlyN4cuda3std3__44plusIlEEE10Policy1000EN6thrust24THRUST_300001_SM_1000_NS18transform_iteratorINSD_6detail14equal_to_valueIiEENSF_15normal_iteratorINSD_10device_ptrIiEEEEllEEyS9_lNS7_10__identityEEEvT0_PT3_T1_NS0_13GridEvenShareISR_EET2_T4_ --------------------------
	.section	.text._ZN3cub18CUB_300001_SM_10006detail6reduce18DeviceReduceKernelINS2_10policy_hubIlyN4cuda3std3__44plusIlEEE10Policy1000EN6thrust24THRUST_300001_SM_1000_NS18transform_iteratorINSD_6detail14equal_to_valueIiEENSF_15normal_iteratorINSD_10device_ptrIiEEEEllEEyS9_lNS7_10__identityEEEvT0_PT3_T1_NS0_13GridEvenShareISR_EET2_T4_,"ax",@progbits
	.align	128
        .global         _ZN3cub18CUB_300001_SM_10006detail6reduce18DeviceReduceKernelINS2_10policy_hubIlyN4cuda3std3__44plusIlEEE10Policy1000EN6thrust24THRUST_300001_SM_1000_NS18transform_iteratorINSD_6detail14equal_to_valueIiEENSF_15normal_iteratorINSD_10device_ptrIiEEEEllEEyS9_lNS7_10__identityEEEvT0_PT3_T1_NS0_13GridEvenShareISR_EET2_T4_
        .type           _ZN3cub18CUB_300001_SM_10006detail6reduce18DeviceReduceKernelINS2_10policy_hubIlyN4cuda3std3__44plusIlEEE10Policy1000EN6thrust24THRUST_300001_SM_1000_NS18transform_iteratorINSD_6detail14equal_to_valueIiEENSF_15normal_iteratorINSD_10device_ptrIiEEEEllEEyS9_lNS7_10__identityEEEvT0_PT3_T1_NS0_13GridEvenShareISR_EET2_T4_,@function
        .size           _ZN3cub18CUB_300001_SM_10006detail6reduce18DeviceReduceKernelINS2_10policy_hubIlyN4cuda3std3__44plusIlEEE10Policy1000EN6thrust24THRUST_300001_SM_1000_NS18transform_iteratorINSD_6detail14equal_to_valueIiEENSF_15normal_iteratorINSD_10device_ptrIiEEEEllEEyS9_lNS7_10__identityEEEvT0_PT3_T1_NS0_13GridEvenShareISR_EET2_T4_,(.L_x_938 - _ZN3cub18CUB_300001_SM_10006detail6reduce18DeviceReduceKernelINS2_10policy_hubIlyN4cuda3std3__44plusIlEEE10Policy1000EN6thrust24THRUST_300001_SM_1000_NS18transform_iteratorINSD_6detail14equal_to_valueIiEENSF_15normal_iteratorINSD_10device_ptrIiEEEEllEEyS9_lNS7_10__identityEEEvT0_PT3_T1_NS0_13GridEvenShareISR_EET2_T4_)
        .other          _ZN3cub18CUB_300001_SM_10006detail6reduce18DeviceReduceKernelINS2_10policy_hubIlyN4cuda3std3__44plusIlEEE10Policy1000EN6thrust24THRUST_300001_SM_1000_NS18transform_iteratorINSD_6detail14equal_to_valueIiEENSF_15normal_iteratorINSD_10device_ptrIiEEEEllEEyS9_lNS7_10__identityEEEvT0_PT3_T1_NS0_13GridEvenShareISR_EET2_T4_,@"STO_CUDA_ENTRY STV_DEFAULT"
_ZN3cub18CUB_300001_SM_10006detail6reduce18DeviceReduceKernelINS2_10policy_hubIlyN4cuda3std3__44plusIlEEE10Policy1000EN6thrust24THRUST_300001_SM_1000_NS18transform_iteratorINSD_6detail14equal_to_valueIiEENSF_15normal_iteratorINSD_10device_ptrIiEEEEllEEyS9_lNS7_10__identityEEEvT0_PT3_T1_NS0_13GridEvenShareISR_EET2_T4_:
.text._ZN3cub18CUB_300001_SM_10006detail6reduce18DeviceReduceKernelINS2_10policy_hubIlyN4cuda3std3__44plusIlEEE10Policy1000EN6thrust24THRUST_300001_SM_1000_NS18transform_iteratorINSD_6detail14equal_to_valueIiEENSF_15normal_iteratorINSD_10device_ptrIiEEEEllEEyS9_lNS7_10__identityEEEvT0_PT3_T1_NS0_13GridEvenShareISR_EET2_T4_:
[----:B------:R-:W-:Y:S08]  /*0000*/  LDC R1, c[0x0][0x37c] ;  /* 0x0000df00ff017b82 */ /* 0x000ff00000000800 */
[----:B------:R-:W0:Y:S01]  /*0010*/  S2UR UR17, SR_CTAID.X ;  /* 0x00000000001179c3 */ /* 0x000e220000002500 */
[----:B------:R-:W1:Y:S01]  /*0020*/  LDCU.64 UR4, c[0x0][0x3c0] ;  /* 0x00007800ff0477ac */ /* 0x000e620008000a00 */
[----:B------:R-:W-:Y:S01]  /*0030*/  BSSY.RECONVERGENT B0, `(.L_x_265) ;  /* 0x0000327000007945 */ /* 0x000fe20003800200 */
[----:B------:R-:W2:Y:S01]  /*0040*/  LDCU UR11, c[0x0][0x3c8] ;  /* 0x00007900ff0b77ac */ /* 0x000ea20008000800 */
[----:B------:R-:W3:Y:S01]  /*0050*/  LDCU.64 UR18, c[0x0][0x358] ;  /* 0x00006b00ff1277ac */ /* 0x000ee20008000a00 */
[----:B-1----:R-:W-:-:S02]  /*0060*/  IMAD.U32 R8, RZ, RZ, UR4 ;  /* 0x00000004ff087e24 */ /* 0x002fc4000f8e00ff */
[----:B------:R-:W-:Y:S01]  /*0070*/  IMAD.U32 R9, RZ, RZ, UR5 ;  /* 0x00000005ff097e24 */ /* 0x000fe2000f8e00ff */
[----:B--2---:R-:W-:Y:S02]  /*0080*/  UIMAD UR5, UR11, 0xe00, URZ ;  /* 0x00000e000b0578a4 */ /* 0x004fe4000f8e02ff */
[----:B0-----:R-:W-:Y:S02]  /*0090*/  UIMAD UR9, UR17, 0xe00, URZ ;  /* 0x00000e00110978a4 */ /* 0x001fe4000f8e02ff */
[----:B------:R-:W-:-:S04]  /*00a0*/  USHF.R.S32.HI UR4, URZ, 0x1f, UR5 ;  /* 0x0000001fff047899 */ /* 0x000fc80008011405 */
[----:B------:R-:W-:-:S04]  /*00b0*/  IADD3 R13, P1, PT, R8, -UR9, RZ ;  /* 0x80000009080d7c10 */ /* 0x000fc8000ff3e0ff */
[----:B------:R-:W-:Y:S02]  /*00c0*/  ISETP.GT.U32.AND P0, PT, R13, 0xdff, PT ;  /* 0x00000dff0d00780c */ /* 0x000fe40003f04070 */
[----:B------:R-:W-:-:S04]  /*00d0*/  IADD3.X R14, PT, PT, R9, -0x1, RZ, P1, !PT ;  /* 0xffffffff090e7810 */ /* 0x000fc80000ffe4ff */
[----:B------:R-:W-:-:S13]  /*00e0*/  ISETP.GT.U32.AND.EX P0, PT, R14, RZ, PT, P0 ;  /* 0x000000ff0e00720c */ /* 0x000fda0003f04100 */
[----:B---3--:R-:W-:Y:S05]  /*00f0*/  @P0 BRA `(.L_x_266) ;  /* 0x0000001800740947 */ /* 0x008fea0003800000 */
[----:B------:R-:W0:Y:S01]  /*0100*/  S2R R7, SR_TID.X ;  /* 0x0000000000077919 */ /* 0x000e220000002100 */
[----:B------:R-:W-:Y:S01]  /*0110*/  VIADD R2, R8, -UR9 ;  /* 0x8000000908027c36 */ /* 0x000fe20008000000 */
[----:B------:R-:W1:Y:S01]  /*0120*/  LDCU UR6, c[0x0][0x388] ;  /* 0x00007100ff0677ac */ /* 0x000e620008000800 */
[----:B------:R-:W-:Y:S01]  /*0130*/  BSSY.RECONVERGENT B1, `(.L_x_267) ;  /* 0x000000f000017945 */ /* 0x000fe20003800200 */
[----:B------:R-:W-:Y:S02]  /*0140*/  IMAD.MOV.U32 R0, RZ, RZ, RZ ;  /* 0x000000ffff007224 */ /* 0x000fe400078e00ff */
[----:B------:R-:W-:Y:S01]  /*0150*/  IMAD.MOV.U32 R3, RZ, RZ, RZ ;  /* 0x000000ffff037224 */ /* 0x000fe200078e00ff */
[----:B0-----:R-:W-:Y:S01]  /*0160*/  ISETP.GE.AND P0, PT, R7, R2, PT ;  /* 0x000000020700720c */ /* 0x001fe20003f06270 */
[----:B------:R-:W-:-:S12]  /*0170*/  IMAD.MOV.U32 R9, RZ, RZ, R7 ;  /* 0x000000ffff097224 */ /* 0x000fd800078e0007 */
[----:B-1----:R-:W-:Y:S05]  /*0180*/  @P0 BRA `(.L_x_268) ;  /* 0x0000000000240947 */ /* 0x002fea0003800000 */
[----:B------:R-:W0:Y:S01]  /*0190*/  LDC.64 R4, c[0x0][0x380] ;  /* 0x0000e000ff047b82 */ /* 0x000e220000000a00 */
[----:B------:R-:W-:Y:S01]  /*01a0*/  VIADD R3, R7, UR9 ;  /* 0x0000000907037c36 */ /* 0x000fe20008000000 */
[----:B------:R-:W1:Y:S03]  /*01b0*/  LDCU UR4, c[0x0][0x388] ;  /* 0x00007100ff0477ac */ /* 0x000e660008000800 */
[----:B0-----:R-:W-:-:S06]  /*01c0*/  IMAD.WIDE.U32 R4, R3, 0x4, R4 ;  /* 0x0000000403047825 */ /* 0x001fcc00078e0004 */
[----:B------:R-:W1:Y:S01]  /*01d0*/  LDG.E R4, desc[UR18][R4.64] ;  /* 0x0000001204047981 */ /* 0x000e62000c1e1900 */
[----:B------:R-:W-:Y:S02]  /*01e0*/  VIADD R9, R7, 0x200 ;  /* 0x0000020007097836 */ /* 0x000fe40000000000 */
[----:B------:R-:W-:Y:S01]  /*01f0*/  IMAD.MOV.U32 R3, RZ, RZ, RZ ;  /* 0x000000ffff037224 */ /* 0x000fe200078e00ff */
[----:B-1----:R-:W-:-:S04]  /*0200*/  ISETP.NE.AND P0, PT, R4, UR4, PT ;  /* 0x0000000404007c0c */ /* 0x002fc8000bf05270 */
[----:B------:R-:W-:-:S09]  /*0210*/  SEL R0, RZ, 0x1, P0 ;  /* 0x00000001ff007807 */ /* 0x000fd20000000000 */
.L_x_268:
[----:B------:R-:W-:Y:S05]  /*0220*/  BSYNC.RECONVERGENT B1 ;  /* 0x0000000000017941 */ /* 0x000fea0003800200 */
.L_x_267:
        /* <DEDUP_REMOVED lines=13> */
[----:B------:R-:W-:-:S03]  /*0300*/  LOP3.LUT R8, R6, 0xfffff0, RZ, 0xc0, !PT ;  /* 0x00fffff006087812 */ /* 0x000fc600078ec0ff */
[----:B------:R-:W-:Y:S02]  /*0310*/  IMAD.U32 R11, RZ, RZ, UR17 ;  /* 0x00000011ff0b7e24 */ /* 0x000fe4000f8e00ff */
[----:B------:R-:W-:Y:S02]  /*0320*/  IMAD.MOV R8, RZ, RZ, -R8 ;  /* 0x000000ffff087224 */ /* 0x000fe400078e0a08 */
[----:B------:R-:W-:-:S03]  /*0330*/  IMAD.WIDE.U32 R4, R11, 0x3800, R4 ;  /* 0x000038000b047825 */ /* 0x000fc600078e0004 */
[----:B0-----:R-:W-:-:S04]  /*0340*/  IADD3 R4, P1, PT, R4, UR4, RZ ;  /* 0x0000000404047c10 */ /* 0x001fc8000ff3e0ff */
[----:B------:R-:W-:-:S04]  /*0350*/  IADD3 R4, P2, PT, R4, 0x4000, RZ ;  /* 0x0000400004047810 */ /* 0x000fc80007f5e0ff */
[----:B------:R-:W-:-:S09]  /*0360*/  IADD3.X R5, PT, PT, RZ, UR5, R5, P2, P1 ;  /* 0x00000005ff057c10 */ /* 0x000fd200097e2405 */
.L_x_273:
        /* <DEDUP_REMOVED lines=16> */
[----:B------:R-:W-:-:S02]  /*0470*/  VIADD R8, R8, 0x10 ;  /* 0x0000001008087836 */ /* 0x000fc40000000000 */
[----:B------:R-:W-:Y:S01]  /*0480*/  VIADD R9, R9, 0x2000 ;  /* 0x0000200009097836 */ /* 0x000fe20000000000 */
[----:B--2---:R-:W-:Y:S02]  /*0490*/  ISETP.NE.AND P1, PT, R26, UR6, PT ;  /* 0x000000061a007c0c */ /* 0x004fe4000bf25270 */
[----:B---3--:R-:W-:Y:S02]  /*04a0*/  ISETP.NE.AND P2, PT, R22, UR6, PT ;  /* 0x0000000616007c0c */ /* 0x008fe4000bf45270 */
[----:B------:R-:W-:Y:S02]  /*04b0*/  SEL R22, RZ, 0x1, P1 ;  /* 0x00000001ff167807 */ /* 0x000fe40000800000 */
[----:B------:R-:W-:Y:S02]  /*04c0*/  SEL R27, RZ, 0x1, P2 ;  /* 0x00000001ff1b7807 */ /* 0x000fe40001000000 */
[----:B----4-:R-:W-:Y:S02]  /*04d0*/  ISETP.NE.AND P3, PT, R24, UR6, PT ;  /* 0x0000000618007c0c */ /* 0x010fe4000bf65270 */
[----:B-----5:R-:W-:-:S02]  /*04e0*/  ISETP.NE.AND P1, PT, R25, UR6, PT ;  /* 0x0000000619007c0c */ /* 0x020fc4000bf25270 */
[----:B------:R-:W-:Y:S02]  /*04f0*/  IADD3 R22, P5, P6, R27, R0, R22 ;  /* 0x000000001b167210 */ /* 0x000fe40007ebe016 */
[----:B------:R-:W-:Y:S02]  /*0500*/  SEL R25, RZ, 0x1, P3 ;  /* 0x00000001ff197807 */ /* 0x000fe40001800000 */
[----:B------:R-:W-:Y:S02]  /*0510*/  SEL R0, RZ, 0x1, P1 ;  /* 0x00000001ff007807 */ /* 0x000fe40000800000 */
[----:B------:R-:W-:Y:S02]  /*0520*/  ISETP.NE.AND P3, PT, R20, UR6, PT ;  /* 0x0000000614007c0c */ /* 0x000fe4000bf65270 */
[----:B------:R-:W-:Y:S02]  /*0530*/  ISETP.NE.AND P4, PT, R21, UR6, PT ;  /* 0x0000000615007c0c */ /* 0x000fe4000bf85270 */
[----:B------:R-:W-:-:S02]  /*0540*/  IADD3 R20, P2, P1, R0, R22, R25 ;  /* 0x0000001600147210 */ /* 0x000fc4000795e019 */
[----:B------:R-:W-:Y:S02]  /*0550*/  SEL R21, RZ, 0x1, P3 ;  /* 0x00000001ff157807 */ /* 0x000fe40001800000 */
[----:B------:R-:W-:Y:S02]  /*0560*/  SEL R0, RZ, 0x1, P4 ;  /* 0x00000001ff007807 */ /* 0x000fe40002000000 */
[----:B------:R-:W-:Y:S02]  /*0570*/  ISETP.NE.AND P3, PT, R19, UR6, PT ;  /* 0x0000000613007c0c */ /* 0x000fe4000bf65270 */
[----:B------:R-:W-:Y:S02]  /*0580*/  ISETP.NE.AND P4, PT, R18, UR6, PT ;  /* 0x0000000612007c0c */ /* 0x000fe4000bf85270 */
[----:B------:R-:W-:Y:S02]  /*0590*/  IADD3.X R19, PT, PT, RZ, R3, RZ, P5, P6 ;  /* 0x00000003ff137210 */ /* 0x000fe40002fec4ff */
        /* <DEDUP_REMOVED lines=26> */
[----:B------:R-:W-:Y:S02]  /*0740*/  ISETP.NE.AND P3, PT, R8, RZ, PT ;  /* 0x000000ff0800720c */ /* 0x000fe40003f65270 */
[----:B------:R-:W-:Y:S02]  /*0750*/  SEL R3, RZ, 0x1, P4 ;  /* 0x00000001ff037807 */ /* 0x000fe40002000000 */
[----:B------:R-:W-:Y:S02]  /*0760*/  IADD3.X R11, PT, PT, RZ, R11, RZ, P2, P1 ;  /* 0x0000000bff0b7210 */ /* 0x000fe400017e24ff */
[----:B------:R-:W-:Y:S02]  /*0770*/  IADD3 R0, P1, P2, R0, R10, R3 ;  /* 0x0000000a00007210 */ /* 0x000fe40007a3e003 */
[----:B------:R-:W-:-:S02]  /*0780*/  IADD3 R4, P4, PT, R4, 0x8000, RZ ;  /* 0x0000800004047810 */ /* 0x000fc40007f9e0ff */
[----:B------:R-:W-:-:S03]  /*0790*/  IADD3.X R3, PT, PT, RZ, R11, RZ, P5, P6 ;  /* 0x0000000bff037210 */ /* 0x000fc60002fec4ff */
[----:B------:R-:W-:Y:S01]  /*07a0*/  IMAD.X R5, RZ, RZ, R5, P4 ;  /* 0x000000ffff057224 */ /* 0x000fe200020e0605 */
[----:B------:R-:W-:Y:S01]  /*07b0*/  IADD3.X R3, PT, PT, RZ, R3, RZ, P1, P2 ;  /* 0x00000003ff037210 */ /* 0x000fe20000fe44ff */
[----:B------:R-:W-:Y:S06]  /*07c0*/  @P3 BRA `(.L_x_273) ;  /* 0xfffffff800e83947 */ /* 0x000fec000383ffff */
.L_x_272:
[----:B------:R-:W-:Y:S05]  /*07d0*/  BSYNC.RECONVERGENT B2 ;  /* 0x0000000000027941 */ /* 0x000fea0003800200 */
.L_x_271:
        /* <DEDUP_REMOVED lines=9> */
[C---:B0-----:R-:W-:Y:S01]  /*0870*/  LEA R4, P1, R5.reuse, UR4, 0x2 ;  /* 0x0000000405047c11 */ /* 0x041fe2000f8210ff */
[----:B------:R-:W0:Y:S03]  /*0880*/  LDCU UR4, c[0x0][0x388] ;  /* 0x00007100ff0477ac */ /* 0x000e260008000800 */
[----:B------:R-:W-:-:S05]  /*0890*/  LEA.HI.X R5, R5, UR5, R8, 0x2, P1 ;  /* 0x0000000505057c11 */ /* 0x000fca00088f1408 */
[----:B------:R-:W0:Y:S04]  /*08a0*/  LDG.E R17, desc[UR18][R4.64] ;  /* 0x0000001204117981 */ /* 0x000e28000c1e1900 */
[----:B------:R-:W2:Y:S04]  /*08b0*/  LDG.E R8, desc[UR18][R4.64+0x800] ;  /* 0x0008001204087981 */ /* 0x000ea8000c1e1900 */
[----:B------:R-:W3:Y:S04]  /*08c0*/  LDG.E R10, desc[UR18][R4.64+0x1000] ;  /* 0x00100012040a7981 */ /* 0x000ee8000c1e1900 */
[----:B------:R-:W4:Y:S04]  /*08d0*/  LDG.E R11, desc[UR18][R4.64+0x1800] ;  /* 0x00180012040b7981 */ /* 0x000f28000c1e1900 */
[----:B------:R-:W5:Y:S04]  /*08e0*/  LDG.E R12, desc[UR18][R4.64+0x2000] ;  /* 0x00200012040c7981 */ /* 0x000f68000c1e1900 */
[----:B------:R-:W5:Y:S04]  /*08f0*/  LDG.E R13, desc[UR18][R4.64+0x2800] ;  /* 0x00280012040d7981 */ /* 0x000f68000c1e1900 */
[----:B------:R-:W5:Y:S04]  /*0900*/  LDG.E R14, desc[UR18][R4.64+0x3000] ;  /* 0x00300012040e7981 */ /* 0x000f68000c1e1900 */
[----:B------:R1:W5:Y:S01]  /*0910*/  LDG.E R15, desc[UR18][R4.64+0x3800] ;  /* 0x00380012040f7981 */ /* 0x000362000c1e1900 */
[----:B------:R-:W-:Y:S01]  /*0920*/  VIADD R9, R9, 0x1000 ;  /* 0x0000100009097836 */ /* 0x000fe20000000000 */
[----:B0-----:R-:W-:-:S02]  /*0930*/  ISETP.NE.AND P1, PT, R17, UR4, PT ;  /* 0x0000000411007c0c */ /* 0x001fc4000bf25270 */
[----:B--2---:R-:W-:Y:S02]  /*0940*/  ISETP.NE.AND P2, PT, R8, UR4, PT ;  /* 0x0000000408007c0c */ /* 0x004fe4000bf45270 */
[----:B------:R-:W-:Y:S02]  /*0950*/  SEL R8, RZ, 0x1, P1 ;  /* 0x00000001ff087807 */ /* 0x000fe40000800000 */
[----:B------:R-:W-:Y:S02]  /*0960*/  SEL R17, RZ, 0x1, P2 ;  /* 0x00000001ff117807 */ /* 0x000fe40001000000 */
[----:B---3--:R-:W-:Y:S02]  /*0970*/  ISETP.NE.AND P1, PT, R10, UR4, PT ;  /* 0x000000040a007c0c */ /* 0x008fe4000bf25270 */
[----:B----4-:R-:W-:Y:S02]  /*0980*/  ISETP.NE.AND P2, PT, R11, UR4, PT ;  /* 0x000000040b007c0c */ /* 0x010fe4000bf45270 */
[----:B------:R-:W-:-:S02]  /*0990*/  IADD3 R8, P5, P6, R17, R0, R8 ;  /* 0x0000000011087210 */ /* 0x000fc40007ebe008 */
[----:B------:R-:W-:Y:S02]  /*09a0*/  SEL R11, RZ, 0x1, P1 ;  /* 0x00000001ff0b7807 */ /* 0x000fe40000800000 */
[----:B------:R-:W-:Y:S02]  /*09b0*/  SEL R0, RZ, 0x1, P2 ;  /* 0x00000001ff007807 */ /* 0x000fe40001000000 */
[----:B-----5:R-:W-:Y:S02]  /*09c0*/  ISETP.NE.AND P3, PT, R12, UR4, PT ;  /* 0x000000040c007c0c */ /* 0x020fe4000bf65270 */
[----:B------:R-:W-:Y:S02]  /*09d0*/  ISETP.NE.AND P4, PT, R13, UR4, PT ;  /* 0x000000040d007c0c */ /* 0x000fe4000bf85270 */
[----:B------:R-:W-:Y:S02]  /*09e0*/  IADD3 R0, P1, P2, R0, R8, R11 ;  /* 0x0000000800007210 */ /* 0x000fe40007a3e00b */
[----:B-1----:R-:W-:-:S02]  /*09f0*/  SEL R5, RZ, 0x1, P3 ;  /* 0x00000001ff057807 */ /* 0x002fc40001800000 */
[----:B------:R-:W-:Y:S02]  /*0a00*/  SEL R4, RZ, 0x1, P4 ;  /* 0x00000001ff047807 */ /* 0x000fe40002000000 */
[----:B------:R-:W-:Y:S02]  /*0a10*/  ISETP.NE.AND P4, PT, R14, UR4, PT ;  /* 0x000000040e007c0c */ /* 0x000fe4000bf85270 */
[----:B------:R-:W-:Y:S02]  /*0a20*/  ISETP.NE.AND P3, PT, R15, UR4, PT ;  /* 0x000000040f007c0c */ /* 0x000fe4000bf65270 */
[----:B------:R-:W-:Y:S02]  /*0a30*/  IADD3.X R8, PT, PT, RZ, R3, RZ, P5, P6 ;  /* 0x00000003ff087210 */ /* 0x000fe40002fec4ff */
[----:B------:R-:W-:Y:S02]  /*0a40*/  IADD3 R4, P5, P6, R4, R0, R5 ;  /* 0x0000000004047210 */ /* 0x000fe40007ebe005 */
[----:B------:R-:W-:-:S02]  /*0a50*/  SEL R3, RZ, 0x1, P4 ;  /* 0x00000001ff037807 */ /* 0x000fc40002000000 */
[----:B------:R-:W-:Y:S02]  /*0a60*/  SEL R0, RZ, 0x1, P3 ;  /* 0x00000001ff007807 */ /* 0x000fe40001800000 */
[----:B------:R-:W-:Y:S02]  /*0a70*/  IADD3.X R5, PT, PT, RZ, R8, RZ, P1, P2 ;  /* 0x00000008ff057210 */ /* 0x000fe40000fe44ff */
[----:B------:R-:W-:Y:S02]  /*0a80*/  IADD3 R0, P1, P2, R0, R4, R3 ;  /* 0x0000000400007210 */ /* 0x000fe40007a3e003 */
[----:B------:R-:W-:-:S04]  /*0a90*/  IADD3.X R3, PT, PT, RZ, R5, RZ, P5, P6 ;  /* 0x00000005ff037210 */ /* 0x000fc80002fec4ff */
[----:B------:R-:W-:-:S07]  /*0aa0*/  IADD3.X R3, PT, PT, RZ, R3, RZ, P1, P2 ;  /* 0x00000003ff037210 */ /* 0x000fce0000fe44ff */
.L_x_275:
[----:B------:R-:W-:Y:S05]  /*0ab0*/  BSYNC.RECONVERGENT B2 ;  /* 0x0000000000027941 */ /* 0x000fea0003800200 */
.L_x_274:
        /* <DEDUP_REMOVED lines=15> */
[----:B------:R-:W4:Y:S01]  /*0bb0*/  LDG.E R10, desc[UR18][R4.64+0x1000] ;  /* 0x00100012040a7981 */ /* 0x000f22000c1e1900 */
[----:B------:R-:W-:Y:S01]  /*0bc0*/  VIADD R9, R9, 0x800 ;  /* 0x0000080009097836 */ /* 0x000fe20000000000 */
[----:B0-----:R-:W-:-:S02]  /*0bd0*/  ISETP.NE.AND P1, PT, R12, UR4, PT ;  /* 0x000000040c007c0c */ /* 0x001fc4000bf25270 */
[----:B--2---:R-:W-:Y:S02]  /*0be0*/  ISETP.NE.AND P2, PT, R8, UR4, PT ;  /* 0x0000000408007c0c */ /* 0x004fe4000bf45270 */
[----:B---3--:R-:W-:Y:S02]  /*0bf0*/  ISETP.NE.AND P4, PT, R11, UR4, PT ;  /* 0x000000040b007c0c */ /* 0x008fe4000bf85270 */
[----:B------:R-:W-:Y:S02]  /*0c00*/  SEL R11, RZ, 0x1, P1 ;  /* 0x00000001ff0b7807 */ /* 0x000fe40000800000 */
[----:B----4-:R-:W-:Y:S02]  /*0c10*/  ISETP.NE.AND P3, PT, R10, UR4, PT ;  /* 0x000000040a007c0c */ /* 0x010fe4000bf65270 */
[----:B------:R-:W-:Y:S02]  /*0c20*/  SEL R8, RZ, 0x1, P2 ;  /* 0x00000001ff087807 */ /* 0x000fe40001000000 */
[----:B------:R-:W-:-:S02]  /*0c30*/  SEL R13, RZ, 0x1, P3 ;  /* 0x00000001ff0d7807 */ /* 0x000fc40001800000 */
[----:B------:R-:W-:Y:S02]  /*0c40*/  SEL R10, RZ, 0x1, P4 ;  /* 0x00000001ff0a7807 */ /* 0x000fe40002000000 */
[----:B------:R-:W-:-:S04]  /*0c50*/  IADD3 R0, P1, P2, R8, R0, R11 ;  /* 0x0000000008007210 */ /* 0x000fc80007a3e00b */
[----:B------:R-:W-:Y:S02]  /*0c60*/  IADD3 R0, P3, P4, R10, R0, R13 ;  /* 0x000000000a007210 */ /* 0x000fe40007c7e00d */
[----:B------:R-:W-:-:S04]  /*0c70*/  IADD3.X R3, PT, PT, RZ, R3, RZ, P1, P2 ;  /* 0x00000003ff037210 */ /* 0x000fc80000fe44ff */
[----:B------:R-:W-:-:S07]  /*0c80*/  IADD3.X R3, PT, PT, RZ, R3, RZ, P3, P4 ;  /* 0x00000003ff037210 */ /* 0x000fce0001fe84ff */
.L_x_277:
[----:B------:R-:W-:Y:S05]  /*0c90*/  BSYNC.RECONVERGENT B2 ;  /* 0x0000000000027941 */ /* 0x000fea0003800200 */
.L_x_276:
[----:B------:R-:W-:Y:S05]  /*0ca0*/  @!P0 BRA `(.L_x_270) ;  /* 0x00000000003c8947 */ /* 0x000fea0003800000 */
[----:B------:R-:W0:Y:S01]  /*0cb0*/  LDC.64 R4, c[0x0][0x380] ;  /* 0x0000e000ff047b82 */ /* 0x000e220000000a00 */
[----:B------:R-:W-:Y:S02]  /*0cc0*/  IMAD.U32 R11, RZ, RZ, UR17 ;  /* 0x00000011ff0b7e24 */ /* 0x000fe4000f8e00ff */
[----:B------:R-:W-:Y:S02]  /*0cd0*/  IMAD.MOV R6, RZ, RZ, -R6 ;  /* 0x000000ffff067224 */ /* 0x000fe400078e0a06 */
[----:B0-----:R-:W-:-:S07]  /*0ce0*/  IMAD.WIDE.U32 R4, R11, 0x3800, R4 ;  /* 0x000038000b047825 */ /* 0x001fce00078e0004 */
.L_x_278:
[C---:B------:R-:W-:Y:S01]  /*0cf0*/  IMAD.WIDE R10, R9.reuse, 0x4, R4 ;  /* 0x00000004090a7825 */ /* 0x040fe200078e0204 */
[----:B------:R-:W0:Y:S05]  /*0d00*/  LDCU UR4, c[0x0][0x388] ;  /* 0x00007100ff0477ac */ /* 0x000e2a0008000800 */
[----:B------:R-:W0:Y:S01]  /*0d10*/  LDG.E R10, desc[UR18][R10.64] ;  /* 0x000000120a0a7981 */ /* 0x000e22000c1e1900 */
[----:B------:R-:W-:Y:S02]  /*0d20*/  VIADD R6, R6, 0x1 ;  /* 0x0000000106067836 */ /* 0x000fe40000000000 */
[----:B------:R-:W-:Y:S01]  /*0d30*/  VIADD R9, R9, 0x200 ;  /* 0x0000020009097836 */ /* 0x000fe20000000000 */
[----:B0-----:R-:W-:-:S04]  /*0d40*/  ISETP.NE.AND P0, PT, R10, UR4, PT ;  /* 0x000000040a007c0c */ /* 0x001fc8000bf05270 */
[----:B------:R-:W-:Y:S02]  /*0d50*/  SEL R13, RZ, 0x1, P0 ;  /* 0x00000001ff0d7807 */ /* 0x000fe40000000000 */
[----:B------:R-:W-:Y:S02]  /*0d60*/  ISETP.NE.AND P0, PT, R6, RZ, PT ;  /* 0x000000ff0600720c */ /* 0x000fe40003f05270 */
[----:B------:R-:W-:-:S05]  /*0d70*/  IADD3 R0, P1, PT, R0, R13, RZ ;  /* 0x0000000d00007210 */ /* 0x000fca0007f3e0ff */
[----:B------:R-:W-:-:S06]  /*0d80*/  IMAD.X R3, RZ, RZ, R3, P1 ;  /* 0x000000ffff037224 */ /* 0x000fcc00008e0603 */
[----:B------:R-:W-:Y:S05]  /*0d90*/  @P0 BRA `(.L_x_278) ;  /* 0xfffffffc00d40947 */ /* 0x000fea000383ffff */
.L_x_270:
[----:B------:R-:W-:Y:S05]  /*0da0*/  BSYNC.RECONVERGENT B1 ;  /* 0x0000000000017941 */ /* 0x000fea0003800200 */
.L_x_269:
[----:B------:R-:W-:-:S13]  /*0db0*/  ISETP.GE.AND P0, PT, R2, 0x200, PT ;  /* 0x000002000200780c */ /* 0x000fda0003f06270 */
[----:B------:R-:W-:Y:S05]  /*0dc0*/  @!P0 BRA `(.L_x_279) ;  /* 0x0000000400308947 */ /* 0x000fea0003800000 */
[----:B------:R-:W0:Y:S01]  /*0dd0*/  S2R R6, SR_LANEID ;  /* 0x0000000000067919 */ /* 0x000e220000000000 */
[----:B------:R-:W1:Y:S04]  /*0de0*/  SHFL.DOWN PT, R2, R0, 0x1, 0x1f ;  /* 0x08201f0000027f89 */ /* 0x000e6800000e0000 */
        /* <DEDUP_REMOVED lines=25> */
[----:B------:R-:W-:-:S02]  /*0f80*/  @!P1 MOV R4, 0x400 ;  /* 0x0000040000049802 */ /* 0x000fc40000000f00 */
[----:B0-----:R-:W-:-:S04]  /*0f90*/  SEL R0, R0, RZ, !P0 ;  /* 0x000000ff00007207 */ /* 0x001fc80004000000 */
[----:B------:R-:W-:Y:S02]  /*0fa0*/  IADD3 R9, P2, PT, R0, R3, RZ ;  /* 0x0000000300097210 */ /* 0x000fe40007f5e0ff */
[----:B------:R-:W-:Y:S02]  /*0fb0*/  @!P1 SHF.R.U32.HI R3, RZ, 0x2, R7 ;  /* 0x00000002ff039819 */ /* 0x000fe40000011607 */
[----:B-1----:R-:W-:Y:S01]  /*0fc0*/  SEL R2, R2, RZ, !P0 ;  /* 0x000000ff02027207 */ /* 0x002fe20004000000 */
[----:B------:R-:W0:Y:S01]  /*0fd0*/  SHFL.DOWN PT, R0, R9, 0x10, 0x1f ;  /* 0x0a001f0009007f89 */ /* 0x000e2200000e0000 */
[----:B------:R-:W-:-:S03]  /*0fe0*/  ISETP.GT.AND P0, PT, R6, 0xf, PT ;  /* 0x0000000f0600780c */ /* 0x000fc60003f04270 */
[----:B------:R-:W-:-:S05]  /*0ff0*/  IMAD.X R11, R2, 0x1, R13, P2 ;  /* 0x00000001020b7824 */ /* 0x000fca00010e060d */
[----:B------:R-:W1:Y:S01]  /*1000*/  SHFL.DOWN PT, R2, R11, 0x10, 0x1f ;  /* 0x0a001f000b027f89 */ /* 0x000e6200000e0000 */
[----:B--2---:R-:W-:Y:S02]  /*1010*/  @!P1 LEA R5, R5, R4, 0x18 ;  /* 0x0000000405059211 */ /* 0x004fe400078ec0ff */
[----:B0-----:R-:W-:-:S04]  /*1020*/  SEL R0, R0, RZ, !P0 ;  /* 0x000000ff00007207 */ /* 0x001fc80004000000 */
[----:B------:R-:W-:Y:S02]  /*1030*/  IADD3 R0, P2, PT, R0, R9, RZ ;  /* 0x0000000900007210 */ /* 0x000fe40007f5e0ff */
[----:B-1----:R-:W-:Y:S02]  /*1040*/  SEL R4, R2, RZ, !P0 ;  /* 0x000000ff02047207 */ /* 0x002fe40004000000 */
[----:B------:R-:W-:Y:S02]  /*1050*/  @!P1 LOP3.LUT R2, R3, 0xf8, RZ, 0xc0, !PT ;  /* 0x000000f803029812 */ /* 0x000fe400078ec0ff */
[----:B------:R-:W-:Y:S01]  /*1060*/  ISETP.NE.AND P0, PT, R7, RZ, PT ;  /* 0x000000ff0700720c */ /* 0x000fe20003f05270 */
[----:B------:R-:W-:Y:S02]  /*1070*/  IMAD.X R3, R4, 0x1, R11, P2 ;  /* 0x0000000104037824 */ /* 0x000fe400010e060b */
[----:B------:R-:W-:Y:S02]  /*1080*/  @!P1 IMAD.IADD R5, R2, 0x1, R5 ;  /* 0x0000000102059824 */ /* 0x000fe400078e0205 */
[----:B------:R-:W-:-:S05]  /*1090*/  @!P1 IMAD.MOV.U32 R2, RZ, RZ, R0 ;  /* 0x000000ffff029224 */ /* 0x000fca00078e0000 */
        /* <DEDUP_REMOVED lines=8> */
[----:B--2---:R-:W1:Y:S04]  /*1120*/  LDS.128 R4, [UR4+0x30] ;  /* 0x00003004ff047984 */ /* 0x004e680008000c00 */
[----:B------:R-:W2:Y:S04]  /*1130*/  LDS.128 R20, [UR4+0x40] ;  /* 0x00004004ff147984 */ /* 0x000ea80008000c00 */
[----:B------:R-:W3:Y:S04]  /*1140*/  LDS.128 R16, [UR4+0x50] ;  /* 0x00005004ff107984 */ /* 0x000ee80008000c00 */
[----:B------:R-:W4:Y:S01]  /*1150*/  LDS.128 R12, [UR4+0x60] ;  /* 0x00006004ff0c7984 */ /* 0x000f220008000c00 */
[----:B0-----:R-:W-:-:S04]  /*1160*/  IADD3 R11, P1, P2, R24, R8, R0 ;  /* 0x00000008180b7210 */ /* 0x001fc80007a3e000 */
[----:B------:R-:W-:Y:S02]  /*1170*/  IADD3.X R25, PT, PT, R25, R9, R3, P1, P2 ;  /* 0x0000000919197210 */ /* 0x000fe40000fe4403 */
[----:B-1----:R-:W-:Y:S02]  /*1180*/  IADD3 R3, P1, P2, R4, R11, R26 ;  /* 0x0000000b04037210 */ /* 0x002fe40007a3e01a */
[----:B------:R-:W0:Y:S02]  /*1190*/  LDS.128 R8, [UR4+0x70] ;  /* 0x00007004ff087984 */ /* 0x000e240008000c00 */
[----:B------:R-:W-:Y:S02]  /*11a0*/  IADD3.X R5, PT, PT, R5, R25, R27, P1, P2 ;  /* 0x0000001905057210 */ /* 0x000fe40000fe441b */
[----:B------:R-:W1:Y:S01]  /*11b0*/  LDS.128 R24, [UR4+0x80] ;  /* 0x00008004ff187984 */ /* 0x000e620008000c00 */
[----:B--2---:R-:W-:-:S04]  /*11c0*/  IADD3 R3, P1, P2, R20, R3, R6 ;  /* 0x0000000314037210 */ /* 0x004fc80007a3e006 */
[----:B---3--:R-:W-:Y:S02]  /*11d0*/  IADD3 R3, P3, P4, R16, R3, R22 ;  /* 0x0000000310037210 */ /* 0x008fe40007c7e016 */
[----:B------:R-:W-:Y:S02]  /*11e0*/  IADD3.X R7, PT, PT, R21, R5, R7, P1, P2 ;  /* 0x0000000515077210 */ /* 0x000fe40000fe4407 */
[----:B----4-:R-:W-:Y:S02]  /*11f0*/  IADD3 R3, P1, P2, R12, R3, R18 ;  /* 0x000000030c037210 */ /* 0x010fe40007a3e012 */
[----:B------:R-:W-:-:S04]  /*1200*/  IADD3.X R17, PT, PT, R17, R7, R23, P3, P4 ;  /* 0x0000000711117210 */ /* 0x000fc80001fe8417 */
[----:B------:R-:W-:Y:S02]  /*1210*/  IADD3.X R13, PT, PT, R13, R17, R19, P1, P2 ;  /* 0x000000110d0d7210 */ /* 0x000fe40000fe4413 */
[----:B0-----:R-:W-:-:S04]  /*1220*/  IADD3 R3, P3, P4, R8, R3, R14 ;  /* 0x0000000308037210 */ /* 0x001fc80007c7e00e */
[----:B-1----:R-:W-:Y:S02]  /*1230*/  IADD3 R3, P1, P2, R24, R3, R10 ;  /* 0x0000000318037210 */ /* 0x002fe40007a3e00a */
[----:B------:R-:W-:Y:S02]  /*1240*/  IADD3.X R9, PT, PT, R9, R13, R15, P3, P4 ;  /* 0x0000000d09097210 */ /* 0x000fe40001fe840f */
[----:B------:R-:W-:Y:S02]  /*1250*/  IADD3 R0, P3, PT, R3, R26, RZ ;  /* 0x0000001a03007210 */ /* 0x000fe40007f7e0ff */
[----:B------:R-:W-:-:S05]  /*1260*/  IADD3.X R3, PT, PT, R25, R9, R11, P1, P2 ;  /* 0x0000000919037210 */ /* 0x000fca0000fe440b */
[----:B------:R-:W-:Y:S01]  /*1270*/  IMAD.X R3, R3, 0x1, R27, P3 ;  /* 0x0000000103037824 */ /* 0x000fe200018e061b */
[----:B------:R-:W-:Y:S06]  /*1280*/  BRA `(.L_x_280) ;  /* 0x0000002000047947 */ /* 0x000fec0003800000 */
.L_x_279:
[----:B------:R-:W-:-:S04]  /*1290*/  LOP3.LUT R4, R7, 0x3e0, RZ, 0xc0, !PT ;  /* 0x000003e007047812 */ /* 0x000fc800078ec0ff */
[----:B------:R-:W-:Y:S01]  /*12a0*/  LOP3.LUT R9, RZ, R4, RZ, 0x33, !PT ;  /* 0x00000004ff097212 */ /* 0x000fe200078e33ff */
[----:B------:R-:W-:Y:S02]  /*12b0*/  VIADD R5, R4, 0x20 ;  /* 0x0000002004057836 */ /* 0x000fe40000000000 */
[----:B------:R-:W0:Y:S03]  /*12c0*/  S2R R4, SR_LANEID ;  /* 0x0000000000047919 */ /* 0x000e260000000000 */
[----:B------:R-:W-:Y:S01]  /*12d0*/  ISETP.GT.AND P0, PT, R5, R2, PT ;  /* 0x000000020500720c */ /* 0x000fe20003f04270 */
[----:B------:R-:W-:-:S05]  /*12e0*/  IMAD.IADD R5, R2, 0x1, R9 ;  /* 0x0000000102057824 */ /* 0x000fca00078e0209 */
[----:B------:R-:W-:-:S05]  /*12f0*/  SEL R5, R5, 0x1f, P0 ;  /* 0x0000001f05057807 */ /* 0x000fca0000000000 */
[----:B------:R-:W1:Y:S04]  /*1300*/  SHFL.DOWN PT, R6, R0, 0x1, R5 ;  /* 0x0820000000067989 */ /* 0x000e6800000e0005 */
        /* <DEDUP_REMOVED lines=12> */
[----:B------:R-:W-:Y:S01]  /*13d0*/  IADD3 R11, P1, PT, R6, R9, RZ ;  /* 0x00000009060b7210 */ /* 0x000fe20007f3e0ff */
[----:B------:R-:W-:Y:S01]  /*13e0*/  VIADD R6, R4, 0x4 ;  /* 0x0000000404067836 */ /* 0x000fe20000000000 */
[----:B-1----:R-:W-:-:S03]  /*13f0*/  SEL R8, R8, RZ, !P0 ;  /* 0x000000ff08087207 */ /* 0x002fc60004000000 */
[----:B------:R-:W0:Y:S01]  /*1400*/  SHFL.DOWN PT, R0, R11, 0x4, R5 ;  /* 0x088000000b007989 */ /* 0x000e2200000e0005 */
[----:B------:R-:W-:Y:S01]  /*1410*/  ISETP.GT.AND P0, PT, R6, R5, PT ;  /* 0x000000050600720c */ /* 0x000fe20003f04270 */
[----:B------:R-:W-:Y:S02]  /*1420*/  IMAD.X R8, R8, 0x1, R12, P1 ;  /* 0x0000000108087824 */ /* 0x000fe400008e060c */
[C---:B------:R-:W-:Y:S01]  /*1430*/  VIADD R6, R4.reuse, 0x8 ;  /* 0x0000000804067836 */ /* 0x040fe20000000000 */
[----:B------:R-:W1:Y:S01]  /*1440*/  @!P2 S2R R12, SR_CgaCtaId ;  /* 0x00000000000ca919 */ /* 0x000e620000008800 */
[----:B------:R-:W-:Y:S01]  /*1450*/  VIADD R4, R4, 0x10 ;  /* 0x0000001004047836 */ /* 0x000fe20000000000 */
[----:B------:R-:W2:Y:S01]  /*1460*/  SHFL.DOWN PT, R3, R8, 0x4, R5 ;  /* 0x0880000008037989 */ /* 0x000ea200000e0005 */
        /* <DEDUP_REMOVED lines=9> */
[----:B------:R-:W-:Y:S02]  /*1500*/  @!P2 MOV R9, 0x400 ;  /* 0x000004000009a802 */ /* 0x000fe40000000f00 */
[----:B--2---:R-:W-:Y:S01]  /*1510*/  SEL R3, R3, RZ, !P0 ;  /* 0x000000ff03037207 */ /* 0x004fe20004000000 */
[----:B------:R-:W0:Y:S01]  /*1520*/  SHFL.DOWN PT, R0, R6, 0x10, R5 ;  /* 0x0a00000006007989 */ /* 0x000e2200000e0005 */
[----:B------:R-:W-:Y:S02]  /*1530*/  ISETP.GT.AND P0, PT, R4, R5, PT ;  /* 0x000000050400720c */ /* 0x000fe40003f04270 */
[----:B------:R-:W-:Y:S01]  /*1540*/  @!P2 SHF.R.U32.HI R4, RZ, 0x2, R7 ;  /* 0x00000002ff04a819 */ /* 0x000fe20000011607 */
[----:B------:R-:W-:Y:S01]  /*1550*/  IMAD.X R8, R3, 0x1, R10, P1 ;  /* 0x0000000103087824 */ /* 0x000fe200008e060a */
[----:B-1----:R-:W-:-:S02]  /*1560*/  @!P2 LEA R9, R12, R9, 0x18 ;  /* 0x000000090c09a211 */ /* 0x002fc400078ec0ff */
[----:B------:R-:W-:Y:S02]  /*1570*/  @!P2 LOP3.LUT R4, R4, 0xf8, RZ, 0xc0, !PT ;  /* 0x000000f80404a812 */ /* 0x000fe400078ec0ff */
[----:B------:R-:W1:Y:S03]  /*1580*/  SHFL.DOWN PT, R3, R8, 0x10, R5 ;  /* 0x0a00000008037989 */ /* 0x000e6600000e0005 */
[----:B------:R-:W-:Y:S01]  /*1590*/  @!P2 IMAD.IADD R9, R4, 0x1, R9 ;  /* 0x000000010409a824 */ /* 0x000fe200078e0209 */
[----:B0-----:R-:W-:-:S04]  /*15a0*/  SEL R0, R0, RZ, !P0 ;  /* 0x000000ff00007207 */ /* 0x001fc80004000000 */
[----:B------:R-:W-:Y:S02]  /*15b0*/  IADD3 R0, P1, PT, R0, R6, RZ ;  /* 0x0000000600007210 */ /* 0x000fe40007f3e0ff */
[----:B-1----:R-:W-:-:S03]  /*15c0*/  SEL R3, R3, RZ, !P0 ;  /* 0x000000ff03037207 */ /* 0x002fc60004000000 */
[----:B------:R-:W-:Y:S01]  /*15d0*/  @!P2 IMAD.MOV.U32 R4, RZ, RZ, R0 ;  /* 0x000000ffff04a224 */ /* 0x000fe200078e0000 */
[----:B------:R-:W-:Y:S01]  /*15e0*/  ISETP.NE.AND P0, PT, R7, RZ, PT ;  /* 0x000000ff0700720c */ /* 0x000fe20003f05270 */
[----:B------:R-:W-:-:S04]  /*15f0*/  IMAD.X R3, R3, 0x1, R8, P1 ;  /* 0x0000000103037824 */ /* 0x000fc800008e0608 */
[----:B------:R-:W-:-:S05]  /*1600*/  @!P2 IMAD.MOV.U32 R5, RZ, RZ, R3 ;  /* 0x000000ffff05a224 */ /* 0x000fca00078e0003 */
[----:B------:R1:W-:Y:S01]  /*1610*/  @!P2 STS.64 [R9+0x10], R4 ;  /* 0x000010040900a388 */ /* 0x0003e20000000a00 */
[----:B------:R-:W-:Y:S06]  /*1620*/  BAR.SYNC.DEFER_BLOCKING 0x0 ;  /* 0x0000000000007b1d */ /* 0x000fec0000010000 */
[----:B------:R-:W-:Y:S05]  /*1630*/  @P0 BRA `(.L_x_280) ;  /* 0x0000001c00180947 */ /* 0x000fea0003800000 */
[----:B------:R-:W0:Y:S01]  /*1640*/  S2UR UR5, SR_CgaCtaId ;  /* 0x00000000000579c3 */ /* 0x000e220000008800 */
[----:B------:R-:W-:Y:S01]  /*1650*/  UMOV UR4, 0x400 ;  /* 0x0000040000047882 */ /* 0x000fe20000000000 */
[C---:B------:R-:W-:Y:S02]  /*1660*/  ISETP.GT.AND P1, PT, R2.reuse, 0x20, PT ;  /* 0x000000200200780c */ /* 0x040fe40003f24270 */
[C---:B------:R-:W-:Y:S02]  /*1670*/  ISETP.GT.AND P2, PT, R2.reuse, 0x40, PT ;  /* 0x000000400200780c */ /* 0x040fe40003f44270 */
[----:B------:R-:W-:Y:S01]  /*1680*/  ISETP.GT.AND P6, PT, R2, 0x1a0, PT ;  /* 0x000001a00200780c */ /* 0x000fe20003fc4270 */
[----:B0-----:R-:W-:-:S09]  /*1690*/  ULEA UR4, UR5, UR4, 0x18 ;  /* 0x0000000405047291 */ /* 0x001fd2000f8ec0ff */
[----:B------:R-:W0:Y:S04]  /*16a0*/  LDS.64 R20, [UR4+0x18] ;  /* 0x00001804ff147984 */ /* 0x000e280008000a00 */
[----:B-1----:R-:W1:Y:S04]  /*16b0*/  LDS.128 R4, [UR4+0x20] ;  /* 0x00002004ff047984 */ /* 0x002e680008000c00 */
[----:B------:R-:W2:Y:S04]  /*16c0*/  LDS.128 R16, [UR4+0x30] ;  /* 0x00003004ff107984 */ /* 0x000ea80008000c00 */
[----:B------:R-:W3:Y:S04]  /*16d0*/  LDS.128 R8, [UR4+0x40] ;  /* 0x00004004ff087984 */ /* 0x000ee80008000c00 */
[----:B------:R-:W4:Y:S04]  /*16e0*/  LDS.128 R12, [UR4+0x50] ;  /* 0x00005004ff0c7984 */ /* 0x000f280008000c00 */
[----:B------:R-:W-:Y:S01]  /*16f0*/  LDS.128 R24, [UR4+0x70] ;  /* 0x00007004ff187984 */ /* 0x000fe20008000c00 */
[----:B0-----:R-:W-:-:S02]  /*1700*/  SEL R22, R20, RZ, P1 ;  /* 0x000000ff14167207 */ /* 0x001fc40000800000 */
[----:B------:R-:W-:Y:S02]  /*1710*/  SEL R20, R21, RZ, P1 ;  /* 0x000000ff15147207 */ /* 0x000fe40000800000 */
[----:B-1----:R-:W-:Y:S02]  /*1720*/  SEL R23, R4, RZ, P2 ;  /* 0x000000ff04177207 */ /* 0x002fe40001000000 */
[----:B------:R-:W-:Y:S02]  /*1730*/  SEL R4, R5, RZ, P2 ;  /* 0x000000ff05047207 */ /* 0x000fe40001000000 */
[C---:B------:R-:W-:Y:S02]  /*1740*/  ISETP.GT.AND P1, PT, R2.reuse, 0x60, PT ;  /* 0x000000600200780c */ /* 0x040fe40003f24270 */
[----:B------:R-:W-:Y:S02]  /*1750*/  IADD3 R22, P3, P4, R23, R22, R0 ;  /* 0x0000001617167210 */ /* 0x000fe40007c7e000 */
[----:B------:R-:W-:-:S02]  /*1760*/  ISETP.GT.AND P2, PT, R2, 0x80, PT ;  /* 0x000000800200780c */ /* 0x000fc40003f44270 */
[----:B------:R-:W-:Y:S02]  /*1770*/  SEL R21, R6, RZ, P1 ;  /* 0x000000ff06157207 */ /* 0x000fe40000800000 */
[----:B------:R-:W-:Y:S02]  /*1780*/  SEL R0, R7, RZ, P1 ;  /* 0x000000ff07007207 */ /* 0x000fe40000800000 */
[----:B------:R-:W-:Y:S02]  /*1790*/  IADD3.X R3, PT, PT, R4, R20, R3, P3, P4 ;  /* 0x0000001404037210 */ /* 0x000fe40001fe8403 */
[----:B------:R-:W0:Y:S01]  /*17a0*/  LDS.128 R4, [UR4+0x60] ;  /* 0x00006004ff047984 */ /* 0x000e220008000c00 */
[----:B--2---:R-:W-:Y:S02]  /*17b0*/  SEL R16, R16, RZ, P2 ;  /* 0x000000ff10107207 */ /* 0x004fe40001000000 */
[----:B------:R-:W-:Y:S02]  /*17c0*/  SEL R20, R17, RZ, P2 ;  /* 0x000000ff11147207 */ /* 0x000fe40001000000 */
[----:B------:R-:W-:-:S02]  /*17d0*/  IADD3 R16, P3, P4, R16, R22, R21 ;  /* 0x0000001610107210 */ /* 0x000fc40007c7e015 */
[----:B------:R-:W-:Y:S02]  /*17e0*/  ISETP.GT.AND P2, PT, R2, 0xa0, PT ;  /* 0x000000a00200780c */ /* 0x000fe40003f44270 */
[----:B------:R-:W-:Y:S02]  /*17f0*/  IADD3.X R3, PT, PT, R20, R3, R0, P3, P4 ;  /* 0x0000000314037210 */ /* 0x000fe40001fe8400 */
[----:B------:R-:W1:Y:S01]  /*1800*/  LDS.128 R20, [UR4+0x80] ;  /* 0x00008004ff147984 */ /* 0x000e620008000c00 */
[----:B------:R-:W-:Y:S02]  /*1810*/  ISETP.GT.AND P1, PT, R2, 0xc0, PT ;  /* 0x000000c00200780c */ /* 0x000fe40003f24270 */
[----:B------:R-:W-:Y:S02]  /*1820*/  SEL R17, R18, RZ, P2 ;  /* 0x000000ff12117207 */ /* 0x000fe40001000000 */
[----:B---3--:R-:W-:Y:S02]  /*1830*/  SEL R8, R8, RZ, P1 ;  /* 0x000000ff08087207 */ /* 0x008fe40000800000 */
[----:B------:R-:W-:-:S02]  /*1840*/  SEL R18, R19, RZ, P2 ;  /* 0x000000ff13127207 */ /* 0x000fc40001000000 */
[C---:B------:R-:W-:Y:S02]  /*1850*/  ISETP.GT.AND P2, PT, R2.reuse, 0xe0, PT ;  /* 0x000000e00200780c */ /* 0x040fe40003f44270 */
[----:B------:R-:W-:Y:S02]  /*1860*/  ISETP.GT.AND P3, PT, R2, 0x100, PT ;  /* 0x000001000200780c */ /* 0x000fe40003f64270 */
[----:B------:R-:W-:Y:S02]  /*1870*/  IADD3 R0, P4, P5, R8, R16, R17 ;  /* 0x0000001008007210 */ /* 0x000fe40007d9e011 */
[----:B------:R-:W-:Y:S02]  /*1880*/  SEL R16, R9, RZ, P1 ;  /* 0x000000ff09107207 */ /* 0x000fe40000800000 */
[----:B------:R-:W-:Y:S02]  /*1890*/  SEL R8, R10, RZ, P2 ;  /* 0x000000ff0a087207 */ /* 0x000fe40001000000 */
[----:B----4-:R-:W-:-:S02]  /*18a0*/  SEL R9, R12, RZ, P3 ;  /* 0x000000ff0c097207 */ /* 0x010fc40001800000 */
[----:B------:R-:W-:Y:S02]  /*18b0*/  ISETP.GT.AND P1, PT, R2, 0x120, PT ;  /* 0x000001200200780c */ /* 0x000fe40003f24270 */
[----:B------:R-:W-:Y:S02]  /*18c0*/  SEL R11, R11, RZ, P2 ;  /* 0x000000ff0b0b7207 */ /* 0x000fe40001000000 */
[----:B------:R-:W-:Y:S02]  /*18d0*/  IADD3.X R3, PT, PT, R16, R3, R18, P4, P5 ;  /* 0x0000000310037210 */ /* 0x000fe400027ea412 */
[----:B------:R-:W-:Y:S02]  /*18e0*/  SEL R10, R13, RZ, P3 ;  /* 0x000000ff0d0a7207 */ /* 0x000fe40001800000 */
[----:B------:R-:W-:Y:S02]  /*18f0*/  IADD3 R8, P3, P4, R9, R0, R8 ;  /* 0x0000000009087210 */ /* 0x000fe40007c7e008 */
[----:B------:R-:W-:-:S02]  /*1900*/  ISETP.GT.AND P2, PT, R2, 0x140, PT ;  /* 0x000001400200780c */ /* 0x000fc40003f44270 */
[----:B------:R-:W-:Y:S02]  /*1910*/  SEL R9, R14, RZ, P1 ;  /* 0x000000ff0e097207 */ /* 0x000fe40000800000 */
[----:B------:R-:W-:Y:S02]  /*1920*/  SEL R14, R15, RZ, P1 ;  /* 0x000000ff0f0e7207 */ /* 0x000fe40000800000 */
[----:B------:R-:W-:Y:S02]  /*1930*/  ISETP.GT.AND P1, PT, R2, 0x160, PT ;  /* 0x000001600200780c */ /* 0x000fe40003f24270 */
[----:B0-----:R-:W-:Y:S02]  /*1940*/  SEL R0, R4, RZ, P2 ;  /* 0x000000ff04007207 */ /* 0x001fe40001000000 */
[----:B------:R-:W-:Y:S02]  /*1950*/  ISETP.GT.AND P5, PT, R2, 0x180, PT ;  /* 0x000001800200780c */ /* 0x000fe40003fa4270 */
[----:B------:R-:W-:-:S02]  /*1960*/  IADD3.X R10, PT, PT, R10, R3, R11, P3, P4 ;  /* 0x000000030a0a7210 */ /* 0x000fc40001fe840b */
[----:B------:R-:W-:Y:S02]  /*1970*/  SEL R3, R6, RZ, P1 ;  /* 0x000000ff06037207 */ /* 0x000fe40000800000 */
[----:B------:R-:W-:Y:S02]  /*1980*/  SEL R7, R7, RZ, P1 ;  /* 0x000000ff07077207 */ /* 0x000fe40000800000 */
[----:B------:R-:W-:Y:S02]  /*1990*/  SEL R5, R5, RZ, P2 ;  /* 0x000000ff05057207 */ /* 0x000fe40001000000 */
[----:B------:R-:W-:Y:S02]  /*19a0*/  IADD3 R0, P1, P3, R0, R8, R9 ;  /* 0x0000000800007210 */ /* 0x000fe40007b3e009 */
[----:B------:R-:W-:Y:S02]  /*19b0*/  SEL R4, R24, RZ, P5 ;  /* 0x000000ff18047207 */ /* 0x000fe40002800000 */
[----:B------:R-:W-:-:S02]  /*19c0*/  ISETP.GT.AND P2, PT, R2, 0x1c0, PT ;  /* 0x000001c00200780c */ /* 0x000fc40003f44270 */
[----:B------:R-:W-:Y:S02]  /*19d0*/  IADD3.X R5, PT, PT, R5, R10, R14, P1, P3 ;  /* 0x0000000a05057210 */ /* 0x000fe40000fe640e */
[----:B------:R-:W-:Y:S02]  /*19e0*/  IADD3 R4, P3, P4, R4, R0, R3 ;  /* 0x0000000004047210 */ /* 0x000fe40007c7e003 */
[----:B------:R-:W-:Y:S02]  /*19f0*/  SEL R0, R26, RZ, P6 ;  /* 0x000000ff1a007207 */ /* 0x000fe40003000000 */
[----:B-1----:R-:W-:Y:S02]  /*1a00*/  SEL R3, R20, RZ, P2 ;  /* 0x000000ff14037207 */ /* 0x002fe40001000000 */
[----:B------:R-:W-:Y:S02]  /*1a10*/  ISETP.GT.AND P1, PT, R2, 0x1e0, PT ;  /* 0x000001e00200780c */ /* 0x000fe40003f24270 */
[----:B------:R-:W-:-:S02]  /*1a20*/  SEL R24, R25, RZ, P5 ;  /* 0x000000ff19187207 */ /* 0x000fc40002800000 */
[----:B------:R-:W-:Y:S02]  /*1a30*/  SEL R27, R27, RZ, P6 ;  /* 0x000000ff1b1b7207 */ /* 0x000fe40003000000 */
[----:B------:R-:W-:Y:S02]  /*1a40*/  IADD3 R3, P5, P6, R3, R4, R0 ;  /* 0x0000000403037210 */ /* 0x000fe40007ebe000 */
[----:B------:R-:W-:Y:S02]  /*1a50*/  SEL R0, R22, RZ, P1 ;  /* 0x000000ff16007207 */ /* 0x000fe40000800000 */
[----:B------:R-:W-:Y:S02]  /*1a60*/  IADD3.X R4, PT, PT, R24, R5, R7, P3, P4 ;  /* 0x0000000518047210 */ /* 0x000fe40001fe8407 */
[----:B------:R-:W-:Y:S02]  /*1a70*/  SEL R2, R21, RZ, P2 ;  /* 0x000000ff15027207 */ /* 0x000fe40001000000 */
[----:B------:R-:W-:-:S02]  /*1a80*/  IADD3 R0, P2, PT, R0, R3, RZ ;  /* 0x0000000300007210 */ /* 0x000fc40007f5e0ff */
[----:B------:R-:W-:Y:S02]  /*1a90*/  SEL R3, R23, RZ, P1 ;  /* 0x000000ff17037207 */ /* 0x000fe40000800000 */
[----:B------:R-:W-:-:S05]  /*1aa0*/  IADD3.X R2, PT, PT, R2, R4, R27, P5, P6 ;  /* 0x0000000402027210 */ /* 0x000fca0002fec41b */
[----:B------:R-:W-:Y:S01]  /*1ab0*/  IMAD.X R3, R3, 0x1, R2, P2 ;  /* 0x0000000103037824 */ /* 0x000fe200010e0602 */
[----:B------:R-:W-:Y:S06]  /*1ac0*/  BRA `(.L_x_280) ;  /* 0x0000001400f47947 */ /* 0x000fec0003800000 */
.L_x_266:
[----:B------:R-:W0:Y:S01]  /*1ad0*/  S2R R4, SR_TID.X ;  /* 0x0000000000047919 */ /* 0x000e220000002100 */
[----:B------:R-:W1:Y:S01]  /*1ae0*/  LDC.64 R2, c[0x0][0x380] ;  /* 0x0000e000ff027b82 */ /* 0x000e620000000a00 */
[----:B------:R-:W2:Y:S01]  /*1af0*/  LDCU UR12, c[0x0][0x388] ;  /* 0x00007100ff0c77ac */ /* 0x000ea20008000800 */
[----:B0-----:R-:W-:-:S04]  /*1b00*/  VIADD R5, R4, UR9 ;  /* 0x0000000904057c36 */ /* 0x001fc80008000000 */
[----:B-1----:R-:W-:-:S05]  /*1b10*/  IMAD.WIDE.U32 R2, R5, 0x4, R2 ;  /* 0x0000000405027825 */ /* 0x002fca00078e0002 */
[----:B------:R-:W2:Y:S04]  /*1b20*/  LDG.E R12, desc[UR18][R2.64] ;  /* 0x00000012020c7981 */ /* 0x000ea8000c1e1900 */
[----:B------:R-:W3:Y:S04]  /*1b30*/  LDG.E R6, desc[UR18][R2.64+0x1800] ;  /* 0x0018001202067981 */ /* 0x000ee8000c1e1900 */
[----:B------:R-:W4:Y:S04]  /*1b40*/  LDG.E R0, desc[UR18][R2.64+0x800] ;  /* 0x0008001202007981 */ /* 0x000f28000c1e1900 */
[----:B------:R-:W5:Y:S04]  /*1b50*/  LDG.E R5, desc[UR18][R2.64+0x1000] ;  /* 0x0010001202057981 */ /* 0x000f68000c1e1900 */
[----:B------:R-:W5:Y:S04]  /*1b60*/  LDG.E R7, desc[UR18][R2.64+0x2000] ;  /* 0x0020001202077981 */ /* 0x000f68000c1e1900 */
[----:B------:R-:W5:Y:S04]  /*1b70*/  LDG.E R10, desc[UR18][R2.64+0x2800] ;  /* 0x00280012020a7981 */ /* 0x000f68000c1e1900 */
[----:B------:R0:W5:Y:S01]  /*1b80*/  LDG.E R11, desc[UR18][R2.64+0x3000] ;  /* 0x00300012020b7981 */ /* 0x000162000c1e1900 */
[----:B--2---:R-:W-:-:S04]  /*1b90*/  ISETP.NE.AND P0, PT, R12, UR12, PT ;  /* 0x0000000c0c007c0c */ /* 0x004fc8000bf05270 */
[----:B------:R-:W-:Y:S02]  /*1ba0*/  SEL R12, RZ, 0x1, P0 ;  /* 0x00000001ff0c7807 */ /* 0x000fe40000000000 */
[----:B---3--:R-:W-:Y:S02]  /*1bb0*/  ISETP.NE.AND P0, PT, R6, UR12, PT ;  /* 0x0000000c06007c0c */ /* 0x008fe4000bf05270 */
[----:B----4-:R-:W-:Y:S02]  /*1bc0*/  ISETP.NE.AND P1, PT, R0, UR12, PT ;  /* 0x0000000c00007c0c */ /* 0x010fe4000bf25270 */
[----:B0-----:R-:W-:Y:S02]  /*1bd0*/  SEL R2, RZ, 0x1, P0 ;  /* 0x00000001ff027807 */ /* 0x001fe40000000000 */
[----:B-----5:R-:W-:Y:S02]  /*1be0*/  ISETP.NE.AND P2, PT, R5, UR12, PT ;  /* 0x0000000c05007c0c */ /* 0x020fe4000bf45270 */
[----:B------:R-:W-:-:S02]  /*1bf0*/  ISETP.GE.U32.AND P0, PT, R13, UR5, PT ;  /* 0x000000050d007c0c */ /* 0x000fc4000bf06070 */
[----:B------:R-:W-:Y:S02]  /*1c00*/  SEL R5, RZ, 0x1, P1 ;  /* 0x00000001ff057807 */ /* 0x000fe40000800000 */
[----:B------:R-:W-:Y:S02]  /*1c10*/  SEL R0, RZ, 0x1, P2 ;  /* 0x00000001ff007807 */ /* 0x000fe40001000000 */
[----:B------:R-:W-:Y:S02]  /*1c20*/  ISETP.NE.AND P3, PT, R7, UR12, PT ;  /* 0x0000000c07007c0c */ /* 0x000fe4000bf65270 */
[----:B------:R-:W-:Y:S02]  /*1c30*/  ISETP.GE.U32.AND.EX P0, PT, R14, UR4, PT, P0 ;  /* 0x000000040e007c0c */ /* 0x000fe4000bf06100 */
[----:B------:R-:W-:Y:S02]  /*1c40*/  IADD3 R0, P1, P2, R0, R5, R12 ;  /* 0x0000000500007210 */ /* 0x000fe40007a3e00c */
[----:B------:R-:W-:-:S02]  /*1c50*/  SEL R3, RZ, 0x1, P3 ;  /* 0x00000001ff037807 */ /* 0x000fc40001800000 */
[----:B------:R-:W-:Y:S02]  /*1c60*/  ISETP.NE.AND P5, PT, R10, UR12, PT ;  /* 0x0000000c0a007c0c */ /* 0x000fe4000bfa5270 */
[----:B------:R-:W-:Y:S02]  /*1c70*/  ISETP.NE.AND P6, PT, R11, UR12, PT ;  /* 0x0000000c0b007c0c */ /* 0x000fe4000bfc5270 */
[----:B------:R-:W-:Y:S02]  /*1c80*/  IADD3 R0, P3, P4, R3, R0, R2 ;  /* 0x0000000003007210 */ /* 0x000fe40007c7e002 */
[----:B------:R-:W-:Y:S02]  /*1c90*/  SEL R2, RZ, 0x1, P5 ;  /* 0x00000001ff027807 */ /* 0x000fe40002800000 */
[----:B------:R-:W-:Y:S02]  /*1ca0*/  SEL R3, RZ, 0x1, P6 ;  /* 0x00000001ff037807 */ /* 0x000fe40003000000 */
[----:B------:R-:W-:-:S02]  /*1cb0*/  IADD3.X R5, PT, PT, RZ, RZ, RZ, P1, P2 ;  /* 0x000000ffff057210 */ /* 0x000fc40000fe44ff */
[----:B------:R-:W-:Y:S02]  /*1cc0*/  IADD3 R0, P1, P2, R3, R0, R2 ;  /* 0x0000000003007210 */ /* 0x000fe40007a3e002 */
[----:B------:R-:W-:-:S04]  /*1cd0*/  IADD3.X R5, PT, PT, RZ, R5, RZ, P3, P4 ;  /* 0x00000005ff057210 */ /* 0x000fc80001fe84ff */
[----:B------:R-:W-:Y:S01]  /*1ce0*/  IADD3.X R5, PT, PT, RZ, R5, RZ, P1, P2 ;  /* 0x00000005ff057210 */ /* 0x000fe20000fe44ff */
        /* <DEDUP_REMOVED lines=13> */
[----:B------:R-:W-:Y:S01]  /*1dc0*/  UMOV UR10, UR8 ;  /* 0x00000008000a7c82 */ /* 0x000fe20008000000 */
[----:B------:R-:W-:-:S03]  /*1dd0*/  IMAD.X R11, RZ, RZ, UR8, P1 ;  /* 0x00000008ff0b7e24 */ /* 0x000fc600088e06ff */
[----:B------:R-:W-:Y:S01]  /*1de0*/  ISETP.GT.U32.AND.EX P0, PT, R6, R7, PT, P0 ;  /* 0x000000070600720c */ /* 0x000fe20003f04100 */
[----:B------:R-:W-:Y:S01]  /*1df0*/  VIADD R6, R3, -UR9 ;  /* 0x8000000903067c36 */ /* 0x000fe20008000000 */
[----:B------:R-:W-:Y:S01]  /*1e00*/  UMOV UR9, UR7 ;  /* 0x0000000700097c82 */ /* 0x000fe20008000000 */
[----:B0-----:R-:W-:-:S04]  /*1e10*/  LEA R2, P2, R10, UR14, 0x2 ;  /* 0x0000000e0a027c11 */ /* 0x001fc8000f8410ff */
[----:B------:R-:W-:Y:S02]  /*1e20*/  IADD3 R2, P1, PT, R2, 0x4000, RZ ;  /* 0x0000400002027810 */ /* 0x000fe40007f3e0ff */
[----:B------:R-:W-:-:S05]  /*1e30*/  LEA.HI.X R10, R10, UR15, R11, 0x2, P2 ;  /* 0x0000000f0a0a7c11 */ /* 0x000fca00090f140b */
[----:B------:R-:W-:Y:S01]  /*1e40*/  IMAD.X R3, RZ, RZ, R10, P1 ;  /* 0x000000ffff037224 */ /* 0x000fe200008e060a */
[----:B------:R-:W-:Y:S06]  /*1e50*/  @P0 BRA `(.L_x_282) ;  /* 0x0000000000f00947 */ /* 0x000fec0003800000 */
[----:B------:R-:W0:Y:S01]  /*1e60*/  LDC.64 R8, c[0x0][0x3c0] ;  /* 0x0000f000ff087b82 */ /* 0x000e220000000a00 */
[----:B------:R-:W1:Y:S01]  /*1e70*/  LDCU UR11, c[0x0][0x3c8] ;  /* 0x00007900ff0b77ac */ /* 0x000e620008000800 */
[----:B------:R-:W2:Y:S01]  /*1e80*/  LDCU UR12, c[0x0][0x388] ;  /* 0x00007100ff0c77ac */ /* 0x000ea20008000800 */
[----:B------:R-:W3:Y:S01]  /*1e90*/  LDCU.64 UR14, c[0x0][0x380] ;  /* 0x00007000ff0e77ac */ /* 0x000ee20008000a00 */
[----:B------:R-:W-:Y:S01]  /*1ea0*/  NOP ;  /* 0x0000000000007918 */ /* 0x000fe20000000000 */
.L_x_283:
[----:B------:R-:W-:-:S05]  /*1eb0*/  IADD3 R11, P0, PT, R4, UR7, RZ ;  /* 0x00000007040b7c10 */ /* 0x000fca000ff1e0ff */
[----:B------:R-:W-:Y:S01]  /*1ec0*/  IMAD.X R12, RZ, RZ, UR8, P0 ;  /* 0x00000008ff0c7e24 */ /* 0x000fe200080e06ff */
[----:B---3--:R-:W-:-:S04]  /*1ed0*/  LEA R10, P0, R11, UR14, 0x2 ;  /* 0x0000000e0b0a7c11 */ /* 0x008fc8000f8010ff */
[----:B------:R-:W-:-:S05]  /*1ee0*/  LEA.HI.X R11, R11, UR15, R12, 0x2, P0 ;  /* 0x0000000f0b0b7c11 */ /* 0x000fca00080f140c */
[----:B------:R-:W2:Y:S04]  /*1ef0*/  LDG.E R19, desc[UR18][R10.64] ;  /* 0x000000120a137981 */ /* 0x000ea8000c1e1900 */
[----:B------:R-:W3:Y:S04]  /*1f00*/  LDG.E R12, desc[UR18][R10.64+0x800] ;  /* 0x000800120a0c7981 */ /* 0x000ee8000c1e1900 */
[----:B------:R-:W4:Y:S04]  /*1f10*/  LDG.E R13, desc[UR18][R10.64+0x1000] ;  /* 0x001000120a0d7981 */ /* 0x000f28000c1e1900 */
[----:B------:R-:W5:Y:S04]  /*1f20*/  LDG.E R14, desc[UR18][R10.64+0x1800] ;  /* 0x001800120a0e7981 */ /* 0x000f68000c1e1900 */
[----:B------:R-:W5:Y:S04]  /*1f30*/  LDG.E R15, desc[UR18][R10.64+0x2000] ;  /* 0x002000120a0f7981 */ /* 0x000f68000c1e1900 */
[----:B------:R-:W5:Y:S04]  /*1f40*/  LDG.E R16, desc[UR18][R10.64+0x2800] ;  /* 0x002800120a107981 */ /* 0x000f68000c1e1900 */
[----:B------:R0:W5:Y:S01]  /*1f50*/  LDG.E R17, desc[UR18][R10.64+0x3000] ;  /* 0x003000120a117981 */ /* 0x000162000c1e1900 */
[----:B-1----:R-:W-:-:S04]  /*1f60*/  UIMAD UR13, UR11, 0xe00, URZ ;  /* 0x00000e000b0d78a4 */ /* 0x002fc8000f8e02ff */
[----:B------:R-:W-:Y:S02]  /*1f70*/  USHF.R.S32.HI UR16, URZ, 0x1f, UR13 ;  /* 0x0000001fff107899 */ /* 0x000fe4000801140d */
[----:B------:R-:W-:Y:S01]  /*1f80*/  UIADD3 UR5, UP0, UPT, UR13, UR9, URZ ;  /* 0x000000090d057290 */ /* 0x000fe2000ff1e0ff */
[----:B0-----:R-:W-:-:S03]  /*1f90*/  IADD3 R10, P3, PT, R8, -UR7, RZ ;  /* 0x80000007080a7c10 */ /* 0x001fc6000ff7e0ff */
[----:B------:R-:W-:Y:S01]  /*1fa0*/  UIADD3.X UR6, UPT, UPT, UR16, UR10, URZ, UP0, !UPT ;  /* 0x0000000a10067290 */ /* 0x000fe200087fe4ff */
[----:B--2---:R-:W-:Y:S02]  /*1fb0*/  ISETP.NE.AND P0, PT, R19, UR12, PT ;  /* 0x0000000c13007c0c */ /* 0x004fe4000bf05270 */
[----:B---3--:R-:W-:Y:S02]  /*1fc0*/  ISETP.NE.AND P1, PT, R12, UR12, PT ;  /* 0x0000000c0c007c0c */ /* 0x008fe4000bf25270 */
[----:B------:R-:W-:Y:S02]  /*1fd0*/  SEL R12, RZ, 0x1, P0 ;  /* 0x00000001ff0c7807 */ /* 0x000fe40000000000 */
[----:B------:R-:W-:Y:S02]  /*1fe0*/  SEL R19, RZ, 0x1, P1 ;  /* 0x00000001ff137807 */ /* 0x000fe40000800000 */
[----:B----4-:R-:W-:Y:S02]  /*1ff0*/  ISETP.NE.AND P0, PT, R13, UR12, PT ;  /* 0x0000000c0d007c0c */ /* 0x010fe4000bf05270 */
[----:B-----5:R-:W-:-:S02]  /*2000*/  ISETP.NE.AND P5, PT, R14, UR12, PT ;  /* 0x0000000c0e007c0c */ /* 0x020fc4000bfa5270 */
[----:B------:R-:W-:Y:S02]  /*2010*/  IADD3 R0, P2, P1, R19, R0, R12 ;  /* 0x0000000013007210 */ /* 0x000fe4000795e00c */
[----:B------:R-:W-:Y:S02]  /*2020*/  ISETP.NE.AND P4, PT, R15, UR12, PT ;  /* 0x0000000c0f007c0c */ /* 0x000fe4000bf85270 */
[----:B------:R-:W-:Y:S02]  /*2030*/  SEL R12, RZ, 0x1, P0 ;  /* 0x00000001ff0c7807 */ /* 0x000fe40000000000 */
[----:B------:R-:W-:Y:S02]  /*2040*/  SEL R11, RZ, 0x1, P5 ;  /* 0x00000001ff0b7807 */ /* 0x000fe40002800000 */
[----:B------:R-:W-:Y:S02]  /*2050*/  ISETP.NE.AND P6, PT, R16, UR12, PT ;  /* 0x0000000c10007c0c */ /* 0x000fe4000bfc5270 */
[----:B------:R-:W-:-:S02]  /*2060*/  ISETP.GE.U32.AND P0, PT, R10, UR13, PT ;  /* 0x0000000d0a007c0c */ /* 0x000fc4000bf06070 */
[----:B------:R-:W-:Y:S02]  /*2070*/  SEL R10, RZ, 0x1, P4 ;  /* 0x00000001ff0a7807 */ /* 0x000fe40002000000 */
[----:B------:R-:W-:Y:S02]  /*2080*/  IADD3 R0, P4, P5, R11, R0, R12 ;  /* 0x000000000b007210 */ /* 0x000fe40007d9e00c */
[----:B------:R-:W-:Y:S02]  /*2090*/  SEL R11, RZ, 0x1, P6 ;  /* 0x00000001ff0b7807 */ /* 0x000fe40003000000 */
[----:B------:R-:W-:Y:S02]  /*20a0*/  IADD3.X R5, PT, PT, RZ, R5, RZ, P2, P1 ;  /* 0x00000005ff057210 */ /* 0x000fe400017e24ff */
[----:B------:R-:W-:Y:S02]  /*20b0*/  IADD3 R0, P1, P2, R11, R0, R10 ;  /* 0x000000000b007210 */ /* 0x000fe40007a3e00a */
[----:B------:R-:W-:-:S02]  /*20c0*/  IADD3.X R10, PT, PT, R9, ~UR8, RZ, P3, !PT ;  /* 0x80000008090a7c10 */ /* 0x000fc40009ffe4ff */
[----:B------:R-:W-:Y:S02]  /*20d0*/  ISETP.NE.AND P6, PT, R17, UR12, PT ;  /* 0x0000000c11007c0c */ /* 0x000fe4000bfc5270 */
[----:B------:R-:W-:Y:S02]  /*20e0*/  ISETP.GE.U32.AND.EX P0, PT, R10, UR16, PT, P0 ;  /* 0x000000100a007c0c */ /* 0x000fe4000bf06100 */
[----:B------:R-:W-:Y:S02]  /*20f0*/  SEL R11, RZ, 0x1, P6 ;  /* 0x00000001ff0b7807 */ /* 0x000fe40003000000 */
[----:B------:R-:W-:Y:S02]  /*2100*/  IADD3.X R5, PT, PT, RZ, R5, RZ, P4, P5 ;  /* 0x00000005ff057210 */ /* 0x000fe400027ea4ff */
[----:B------:R-:W-:Y:S02]  /*2110*/  IADD3 R0, P3, PT, R0, R11, RZ ;  /* 0x0000000b00007210 */ /* 0x000fe40007f7e0ff */
[----:B------:R-:W-:-:S05]  /*2120*/  IADD3.X R5, PT, PT, RZ, R5, RZ, P1, P2 ;  /* 0x00000005ff057210 */ /* 0x000fca0000fe44ff */
[----:B------:R-:W-:Y:S01]  /*2130*/  IMAD.X R5, RZ, RZ, R5, P3 ;  /* 0x000000ffff057224 */ /* 0x000fe200018e0605 */
[----:B------:R-:W-:Y:S06]  /*2140*/  @!P0 BRA `(.L_x_281) ;  /* 0x0000000c00288947 */ /* 0x000fec0003800000 */
[----:B------:R-:W-:Y:S02]  /*2150*/  UIADD3 UR7, UP0, UPT, UR13, UR7, URZ ;  /* 0x000000070d077290 */ /* 0x000fe4000ff1e0ff */
[----:B------:R-:W-:Y:S01]  /*2160*/  IMAD.U32 R11, RZ, RZ, UR13 ;  /* 0x0000000dff0b7e24 */ /* 0x000fe2000f8e00ff */
[----:B------:R-:W-:Y:S01]  /*2170*/  UIADD3 UR4, UPT, UPT, UR4, 0x1, URZ ;  /* 0x0000000104047890 */ /* 0x000fe2000fffe0ff */
[----:B------:R-:W-:Y:S01]  /*2180*/  VIADD R6, R6, -UR13 ;  /* 0x8000000d06067c36 */ /* 0x000fe20008000000 */
[----:B------:R-:W-:Y:S01]  /*2190*/  UIADD3.X UR8, UPT, UPT, UR16, UR8, URZ, UP0, !UPT ;  /* 0x0000000810087290 */ /* 0x000fe200087fe4ff */
[----:B------:R-:W-:Y:S01]  /*21a0*/  IMAD.WIDE R2, R11, 0x4, R2 ;  /* 0x000000040b027825 */ /* 0x000fe200078e0202 */
[----:B------:R-:W-:Y:S01]  /*21b0*/  ISETP.LT.U32.AND P0, PT, R18, UR7, PT ;  /* 0x0000000712007c0c */ /* 0x000fe2000bf01070 */
[----:B------:R-:W-:Y:S01]  /*21c0*/  UMOV UR9, UR5 ;  /* 0x0000000500097c82 */ /* 0x000fe20008000000 */
[----:B------:R-:W-:Y:S02]  /*21d0*/  UMOV UR10, UR6 ;  /* 0x00000006000a7c82 */ /* 0x000fe40008000000 */
[----:B------:R-:W-:-:S05]  /*21e0*/  IMAD.U32 R10, RZ, RZ, UR8 ;  /* 0x00000008ff0a7e24 */ /* 0x000fca000f8e00ff */
[----:B------:R-:W-:-:S13]  /*21f0*/  ISETP.GT.U32.AND.EX P0, PT, R10, R7, PT, P0 ;  /* 0x000000070a00720c */ /* 0x000fda0003f04100 */
[----:B------:R-:W-:Y:S05]  /*2200*/  @!P0 BRA `(.L_x_283) ;  /* 0xfffffffc00288947 */ /* 0x000fea000383ffff */
[----:B------:R-:W-:-:S05]  /*2210*/  UMOV UR6, UR13 ;  /* 0x0000000d00067c82 */ /* 0x000fca0008000000 */
.L_x_282:
[C---:B------:R-:W-:Y:S01]  /*2220*/  VIADD R7, R8.reuse, -UR7 ;  /* 0x8000000708077c36 */ /* 0x040fe20008000000 */
[----:B------:R-:W-:Y:S01]  /*2230*/  ISETP.LE.U32.AND P1, PT, R8, UR7, PT ;  /* 0x0000000708007c0c */ /* 0x000fe2000bf23070 */
[----:B------:R-:W-:Y:S01]  /*2240*/  IMAD.U32 R10, RZ, RZ, UR8 ;  /* 0x00000008ff0a7e24 */ /* 0x000fe2000f8e00ff */
[----:B------:R-:W-:Y:S02]  /*2250*/  BSSY.RECONVERGENT B1, `(.L_x_281) ;  /* 0x00000b9000017945 */ /* 0x000fe40003800200 */
[----:B------:R-:W-:-:S04]  /*2260*/  ISETP.GE.AND P0, PT, R4, R7, PT ;  /* 0x000000070400720c */ /* 0x000fc80003f06270 */
[----:B------:R-:W-:-:S13]  /*2270*/  ISETP.GE.U32.OR.EX P0, PT, R10, R9, P0, P1 ;  /* 0x000000090a00720c */ /* 0x000fda0000706510 */
[----:B------:R-:W-:Y:S05]  /*2280*/  @P0 BRA `(.L_x_284) ;  /* 0x0000000800d40947 */ /* 0x000fea0003800000 */
[----:B------:R-:W-:Y:S01]  /*2290*/  UIMAD UR5, UR17, 0xe00, URZ ;  /* 0x00000e00110578a4 */ /* 0x000fe2000f8e02ff */
[----:B------:R-:W-:Y:S01]  /*22a0*/  LOP3.LUT R7, RZ, R4, RZ, 0x33, !PT ;  /* 0x00000004ff077212 */ /* 0x000fe200078e33ff */
[----:B------:R-:W-:Y:S01]  /*22b0*/  UIMAD UR13, UR4, UR11, URZ ;  /* 0x0000000b040d72a4 */ /* 0x000fe2000f8e02ff */
[----:B------:R-:W-:Y:S01]  /*22c0*/  BSSY.RECONVERGENT B2, `(.L_x_285) ;  /* 0x0000055000027945 */ /* 0x000fe20003800200 */
[----:B------:R-:W-:-:S04]  /*22d0*/  UIADD3 UR5, UPT, UPT, UR5, UR6, URZ ;  /* 0x0000000605057290 */ /* 0x000fc8000fffe0ff */
[----:B------:R-:W-:Y:S02]  /*22e0*/  IMAD.U32 R9, RZ, RZ, UR13 ;  /* 0x0000000dff097e24 */ /* 0x000fe4000f8e00ff */
[----:B------:R-:W-:Y:S01]  /*22f0*/  IADD3 R8, PT, PT, R8, -UR5, R7 ;  /* 0x8000000508087c10 */ /* 0x000fe2000fffe007 */
[----:B------:R-:W-:-:S04]  /*2300*/  IMAD.MOV.U32 R7, RZ, RZ, R4 ;  /* 0x000000ffff077224 */ /* 0x000fc800078e0004 */
[----:B------:R-:W-:-:S05]  /*2310*/  IMAD R8, R9, -0xe00, R8 ;  /* 0xfffff20009087824 */ /* 0x000fca00078e0208 */
[C---:B------:R-:W-:Y:S02]  /*2320*/  ISETP.GE.U32.AND P1, PT, R8.reuse, 0x1e00, PT ;  /* 0x00001e000800780c */ /* 0x040fe40003f26070 */
[----:B------:R-:W-:-:S04]  /*2330*/  LEA.HI R22, R8, 0x1, RZ, 0x17 ;  /* 0x0000000108167811 */ /* 0x000fc800078fb8ff */
[----:B------:R-:W-:-:S04]  /*2340*/  LOP3.LUT R24, R22, 0xf, RZ, 0xc0, !PT ;  /* 0x0000000f16187812 */ /* 0x000fc800078ec0ff */
[----:B------:R-:W-:-:S03]  /*2350*/  ISETP.NE.AND P0, PT, R24, RZ, PT ;  /* 0x000000ff1800720c */ /* 0x000fc60003f05270 */
[----:B------:R-:W-:Y:S10]  /*2360*/  @!P1 BRA `(.L_x_286) ;  /* 0x0000000400289947 */ /* 0x000ff40003800000 */
[----:B------:R-:W-:-:S04]  /*2370*/  LEA.HI R7, R6, 0x1, RZ, 0x17 ;  /* 0x0000000106077811 */ /* 0x000fc800078fb8ff */
[----:B------:R-:W-:Y:S01]  /*2380*/  LOP3.LUT R8, R7, 0xfffff0, RZ, 0xc0, !PT ;  /* 0x00fffff007087812 */ /* 0x000fe200078ec0ff */
[----:B------:R-:W-:-:S04]  /*2390*/  IMAD.MOV.U32 R7, RZ, RZ, R4 ;  /* 0x000000ffff077224 */ /* 0x000fc800078e0004 */
[----:B------:R-:W-:-:S07]  /*23a0*/  IMAD.MOV R8, RZ, RZ, -R8 ;  /* 0x000000ffff087224 */ /* 0x000fce00078e0a08 */
.L_x_287:
        /* <DEDUP_REMOVED lines=21> */
[----:B----4-:R-:W-:Y:S02]  /*2500*/  ISETP.NE.AND P3, PT, R23, UR12, PT ;  /* 0x0000000c17007c0c */ /* 0x010fe4000bf65270 */
[----:B------:R-:W-:Y:S02]  /*2510*/  SEL R23, RZ, 0x1, P2 ;  /* 0x00000001ff177807 */ /* 0x000fe40001000000 */
        /* <DEDUP_REMOVED lines=47> */
.L_x_286:
[----:B------:R-:W-:Y:S05]  /*2810*/  BSYNC.RECONVERGENT B2 ;  /* 0x0000000000027941 */ /* 0x000fea0003800200 */
.L_x_285:
[----:B------:R-:W-:Y:S05]  /*2820*/  @!P0 BRA `(.L_x_284) ;  /* 0x00000004006c8947 */ /* 0x000fea0003800000 */
[----:B------:R-:W-:Y:S01]  /*2830*/  ISETP.GE.U32.AND P1, PT, R24, 0x8, PT ;  /* 0x000000081800780c */ /* 0x000fe20003f26070 */
[----:B------:R-:W-:Y:S01]  /*2840*/  BSSY.RECONVERGENT B2, `(.L_x_288) ;  /* 0x0000029000027945 */ /* 0x000fe20003800200 */
[----:B------:R-:W-:-:S04]  /*2850*/  LOP3.LUT R15, R22, 0x7, RZ, 0xc0, !PT ;  /* 0x00000007160f7812 */ /* 0x000fc800078ec0ff */
[----:B------:R-:W-:-:S07]  /*2860*/  ISETP.NE.AND P0, PT, R15, RZ, PT ;  /* 0x000000ff0f00720c */ /* 0x000fce0003f05270 */
[----:B------:R-:W-:Y:S06]  /*2870*/  @!P1 BRA `(.L_x_289) ;  /* 0x0000000000949947 */ /* 0x000fec0003800000 */
[----:B------:R-:W-:-:S05]  /*2880*/  IADD3 R3, P1, PT, R7, UR7, RZ ;  /* 0x0000000707037c10 */ /* 0x000fca000ff3e0ff */
[----:B------:R-:W-:Y:S01]  /*2890*/  IMAD.X R8, RZ, RZ, UR8, P1 ;  /* 0x00000008ff087e24 */ /* 0x000fe200088e06ff */
        /* <DEDUP_REMOVED lines=9> */
[----:B------:R0:W5:Y:S01]  /*2930*/  LDG.E R14, desc[UR18][R2.64+0x3800] ;  /* 0x00380012020e7981 */ /* 0x000162000c1e1900 */
[----:B------:R-:W-:Y:S01]  /*2940*/  VIADD R7, R7, 0x1000 ;  /* 0x0000100007077836 */ /* 0x000fe20000000000 */
[----:B--2---:R-:W-:-:S02]  /*2950*/  ISETP.NE.AND P1, PT, R16, UR12, PT ;  /* 0x0000000c10007c0c */ /* 0x004fc4000bf25270 */
[----:B---3--:R-:W-:Y:S02]  /*2960*/  ISETP.NE.AND P2, PT, R8, UR12, PT ;  /* 0x0000000c08007c0c */ /* 0x008fe4000bf45270 */
[----:B------:R-:W-:Y:S02]  /*2970*/  SEL R8, RZ, 0x1, P1 ;  /* 0x00000001ff087807 */ /* 0x000fe40000800000 */
[----:B------:R-:W-:Y:S02]  /*2980*/  SEL R17, RZ, 0x1, P2 ;  /* 0x00000001ff117807 */ /* 0x000fe40001000000 */
[----:B----4-:R-:W-:Y:S02]  /*2990*/  ISETP.NE.AND P1, PT, R9, UR12, PT ;  /* 0x0000000c09007c0c */ /* 0x010fe4000bf25270 */
[----:B-----5:R-:W-:Y:S02]  /*29a0*/  ISETP.NE.AND P2, PT, R10, UR12, PT ;  /* 0x0000000c0a007c0c */ /* 0x020fe4000bf45270 */
[----:B------:R-:W-:-:S02]  /*29b0*/  IADD3 R8, P5, P6, R17, R0, R8 ;  /* 0x0000000011087210 */ /* 0x000fc40007ebe008 */
[----:B------:R-:W-:Y:S02]  /*29c0*/  SEL R9, RZ, 0x1, P1 ;  /* 0x00000001ff097807 */ /* 0x000fe40000800000 */
[----:B------:R-:W-:Y:S02]  /*29d0*/  SEL R0, RZ, 0x1, P2 ;  /* 0x00000001ff007807 */ /* 0x000fe40001000000 */
[----:B------:R-:W-:Y:S02]  /*29e0*/  ISETP.NE.AND P3, PT, R11, UR12, PT ;  /* 0x0000000c0b007c0c */ /* 0x000fe4000bf65270 */
[----:B------:R-:W-:Y:S02]  /*29f0*/  ISETP.NE.AND P4, PT, R12, UR12, PT ;  /* 0x0000000c0c007c0c */ /* 0x000fe4000bf85270 */
[----:B------:R-:W-:Y:S02]  /*2a00*/  IADD3 R0, P1, P2, R0, R8, R9 ;  /* 0x0000000800007210 */ /* 0x000fe40007a3e009 */
[----:B0-----:R-:W-:-:S02]  /*2a10*/  SEL R3, RZ, 0x1, P3 ;  /* 0x00000001ff037807 */ /* 0x001fc40001800000 */
        /* <DEDUP_REMOVED lines=11> */
.L_x_289:
[----:B------:R-:W-:Y:S05]  /*2ad0*/  BSYNC.RECONVERGENT B2 ;  /* 0x0000000000027941 */ /* 0x000fea0003800200 */
.L_x_288:
[----:B------:R-:W-:Y:S05]  /*2ae0*/  @!P0 BRA `(.L_x_284) ;  /* 0x0000000000bc8947 */ /* 0x000fea0003800000 */
[----:B------:R-:W-:Y:S01]  /*2af0*/  ISETP.GE.U32.AND P1, PT, R15, 0x4, PT ;  /* 0x000000040f00780c */ /* 0x000fe20003f26070 */
[----:B------:R-:W-:Y:S01]  /*2b00*/  BSSY.RECONVERGENT B2, `(.L_x_290) ;  /* 0x0000018000027945 */ /* 0x000fe20003800200 */
[----:B------:R-:W-:-:S11]  /*2b10*/  LOP3.LUT P0, RZ, R22, 0x3, RZ, 0xc0, !PT ;  /* 0x0000000316ff7812 */ /* 0x000fd6000780c0ff */
[----:B------:R-:W-:Y:S05]  /*2b20*/  @!P1 BRA `(.L_x_291) ;  /* 0x0000000000549947 */ /* 0x000fea0003800000 */
[----:B------:R-:W-:-:S05]  /*2b30*/  IADD3 R3, P1, PT, R7, UR7, RZ ;  /* 0x0000000707037c10 */ /* 0x000fca000ff3e0ff */
[----:B------:R-:W-:Y:S01]  /*2b40*/  IMAD.X R8, RZ, RZ, UR8, P1 ;  /* 0x00000008ff087e24 */ /* 0x000fe200088e06ff */
[----:B------:R-:W-:-:S04]  /*2b50*/  LEA R2, P1, R3, UR14, 0x2 ;  /* 0x0000000e03027c11 */ /* 0x000fc8000f8210ff */
[----:B------:R-:W-:-:S05]  /*2b60*/  LEA.HI.X R3, R3, UR15, R8, 0x2, P1 ;  /* 0x0000000f03037c11 */ /* 0x000fca00088f1408 */
[----:B------:R-:W2:Y:S04]  /*2b70*/  LDG.E R11, desc[UR18][R2.64] ;  /* 0x00000012020b7981 */ /* 0x000ea8000c1e1900 */
[----:B------:R-:W3:Y:S04]  /*2b80*/  LDG.E R8, desc[UR18][R2.64+0x800] ;  /* 0x0008001202087981 */ /* 0x000ee8000c1e1900 */
[----:B------:R-:W4:Y:S04]  /*2b90*/  LDG.E R9, desc[UR18][R2.64+0x1000] ;  /* 0x0010001202097981 */ /* 0x000f28000c1e1900 */
[----:B------:R-:W5:Y:S01]  /*2ba0*/  LDG.E R10, desc[UR18][R2.64+0x1800] ;  /* 0x00180012020a7981 */ /* 0x000f62000c1e1900 */
[----:B------:R-:W-:Y:S01]  /*2bb0*/  VIADD R7, R7, 0x800 ;  /* 0x0000080007077836 */ /* 0x000fe20000000000 */
[----:B--2---:R-:W-:-:S02]  /*2bc0*/  ISETP.NE.AND P1, PT, R11, UR12, PT ;  /* 0x0000000c0b007c0c */ /* 0x004fc4000bf25270 */
[----:B---3--:R-:W-:Y:S02]  /*2bd0*/  ISETP.NE.AND P2, PT, R8, UR12, PT ;  /* 0x0000000c08007c0c */ /* 0x008fe4000bf45270 */
[----:B----4-:R-:W-:Y:S02]  /*2be0*/  ISETP.NE.AND P3, PT, R9, UR12, PT ;  /* 0x0000000c09007c0c */ /* 0x010fe4000bf65270 */
[----:B------:R-:W-:Y:S02]  /*2bf0*/  SEL R9, RZ, 0x1, P1 ;  /* 0x00000001ff097807 */ /* 0x000fe40000800000 */
[----:B-----5:R-:W-:Y:S02]  /*2c00*/  ISETP.NE.AND P4, PT, R10, UR12, PT ;  /* 0x0000000c0a007c0c */ /* 0x020fe4000bf85270 */
[----:B------:R-:W-:Y:S02]  /*2c10*/  SEL R8, RZ, 0x1, P2 ;  /* 0x00000001ff087807 */ /* 0x000fe40001000000 */
[----:B------:R-:W-:-:S02]  /*2c20*/  SEL R11, RZ, 0x1, P3 ;  /* 0x00000001ff0b7807 */ /* 0x000fc40001800000 */
[----:B------:R-:W-:Y:S02]  /*2c30*/  SEL R10, RZ, 0x1, P4 ;  /* 0x00000001ff0a7807 */ /* 0x000fe40002000000 */
[----:B------:R-:W-:-:S04]  /*2c40*/  IADD3 R0, P1, P2, R8, R0, R9 ;  /* 0x0000000008007210 */ /* 0x000fc80007a3e009 */
[----:B------:R-:W-:Y:S02]  /*2c50*/  IADD3 R0, P3, P4, R10, R0, R11 ;  /* 0x000000000a007210 */ /* 0x000fe40007c7e00b */
[----:B------:R-:W-:-:S04]  /*2c60*/  IADD3.X R5, PT, PT, RZ, R5, RZ, P1, P2 ;  /* 0x00000005ff057210 */ /* 0x000fc80000fe44ff */
[----:B------:R-:W-:-:S07]  /*2c70*/  IADD3.X R5, PT, PT, RZ, R5, RZ, P3, P4 ;  /* 0x00000005ff057210 */ /* 0x000fce0001fe84ff */
.L_x_291:
[----:B------:R-:W-:Y:S05]  /*2c80*/  BSYNC.RECONVERGENT B2 ;  /* 0x0000000000027941 */ /* 0x000fea0003800200 */
.L_x_290:
[----:B------:R-:W-:Y:S05]  /*2c90*/  @!P0 BRA `(.L_x_284) ;  /* 0x0000000000508947 */ /* 0x000fea0003800000 */
[----:B------:R-:W-:Y:S02]  /*2ca0*/  LOP3.LUT R2, R6, 0xffff, RZ, 0xc0, !PT ;  /* 0x0000ffff06027812 */ /* 0x000fe400078ec0ff */
[----:B------:R-:W-:Y:S02]  /*2cb0*/  IADD3 R9, P0, PT, R7, UR9, RZ ;  /* 0x0000000907097c10 */ /* 0x000fe4000ff1e0ff */
[----:B------:R-:W-:Y:S02]  /*2cc0*/  LEA.HI R2, R2, 0x1, RZ, 0x17 ;  /* 0x0000000102027811 */ /* 0x000fe400078fb8ff */
[----:B------:R-:W-:Y:S01]  /*2cd0*/  LEA R8, P1, R9, UR14, 0x2 ;  /* 0x0000000e09087c11 */ /* 0x000fe2000f8210ff */
[----:B------:R-:W-:Y:S01]  /*2ce0*/  IMAD.X R6, RZ, RZ, UR10, P0 ;  /* 0x0000000aff067e24 */ /* 0x000fe200080e06ff */
[----:B------:R-:W-:-:S04]  /*2cf0*/  LOP3.LUT R2, R2, 0x3, RZ, 0xc0, !PT ;  /* 0x0000000302027812 */ /* 0x000fc800078ec0ff */
[----:B------:R-:W-:Y:S01]  /*2d00*/  LEA.HI.X R9, R9, UR15, R6, 0x2, P1 ;  /* 0x0000000f09097c11 */ /* 0x000fe200088f1406 */
[----:B------:R-:W-:-:S07]  /*2d10*/  IMAD.MOV R6, RZ, RZ, -R2 ;  /* 0x000000ffff067224 */ /* 0x000fce00078e0a02 */
.L_x_292:
[----:B------:R-:W-:Y:S02]  /*2d20*/  IMAD.MOV.U32 R2, RZ, RZ, R8 ;  /* 0x000000ffff027224 */ /* 0x000fe400078e0008 */
[----:B------:R-:W-:-:S05]  /*2d30*/  IMAD.MOV.U32 R3, RZ, RZ, R9 ;  /* 0x000000ffff037224 */ /* 0x000fca00078e0009 */
[----:B------:R-:W2:Y:S01]  /*2d40*/  LDG.E R2, desc[UR18][R2.64] ;  /* 0x0000001202027981 */ /* 0x000ea2000c1e1900 */
[----:B------:R-:W-:Y:S01]  /*2d50*/  VIADD R6, R6, 0x1 ;  /* 0x0000000106067836 */ /* 0x000fe20000000000 */
[----:B------:R-:W-:-:S05]  /*2d60*/  IADD3 R8, P2, PT, R8, 0x800, RZ ;  /* 0x0000080008087810 */ /* 0x000fca0007f5e0ff */
[----:B------:R-:W-:Y:S01]  /*2d70*/  IMAD.X R9, RZ, RZ, R9, P2 ;  /* 0x000000ffff097224 */ /* 0x000fe200010e0609 */
[----:B--2---:R-:W-:-:S04]  /*2d80*/  ISETP.NE.AND P0, PT, R2, UR12, PT ;  /* 0x0000000c02007c0c */ /* 0x004fc8000bf05270 */
[----:B------:R-:W-:Y:S02]  /*2d90*/  SEL R7, RZ, 0x1, P0 ;  /* 0x00000001ff077807 */ /* 0x000fe40000000000 */
[----:B------:R-:W-:Y:S02]  /*2da0*/  ISETP.NE.AND P0, PT, R6, RZ, PT ;  /* 0x000000ff0600720c */ /* 0x000fe40003f05270 */
[----:B------:R-:W-:-:S05]  /*2db0*/  IADD3 R0, P1, PT, R0, R7, RZ ;  /* 0x0000000700007210 */ /* 0x000fca0007f3e0ff */
[----:B------:R-:W-:-:S06]  /*2dc0*/  IMAD.X R5, RZ, RZ, R5, P1 ;  /* 0x000000ffff057224 */ /* 0x000fcc00008e0605 */
[----:B------:R-:W-:Y:S05]  /*2dd0*/  @P0 BRA `(.L_x_292) ;  /* 0xfffffffc00d00947 */ /* 0x000fea000383ffff */
.L_x_284:
[----:B------:R-:W-:Y:S05]  /*2de0*/  BSYNC.RECONVERGENT B1 ;  /* 0x0000000000017941 */ /* 0x000fea0003800200 */
.L_x_281:
        /* <DEDUP_REMOVED lines=18> */
[----:B------:R-:W-:Y:S01]  /*2f10*/  IMAD.X R5, R3, 0x1, R6, P0 ;  /* 0x0000000103057824 */ /* 0x000fe200000e0606 */
[----:B------:R-:W-:-:S04]  /*2f20*/  @!P2 MOV R6, 0x400 ;  /* 0x000004000006a802 */ /* 0x000fc80000000f00 */
[----:B------:R-:W1:Y:S01]  /*2f30*/  SHFL.DOWN PT, R2, R5, 0x4, 0x1f ;  /* 0x08801f0005027f89 */ /* 0x000e6200000e0000 */
[----:B--2---:R-:W-:Y:S02]  /*2f40*/  @!P2 LEA R11, R11, R6, 0x18 ;  /* 0x000000060b0ba211 */ /* 0x004fe400078ec0ff */
        /* <DEDUP_REMOVED lines=9> */
[----:B------:R-:W-:Y:S02]  /*2fe0*/  @!P2 SHF.R.U32.HI R3, RZ, 0x2, R4 ;  /* 0x00000002ff03a819 */ /* 0x000fe40000011604 */
[----:B-1----:R-:W-:Y:S01]  /*2ff0*/  SEL R2, R2, RZ, !P1 ;  /* 0x000000ff02027207 */ /* 0x002fe20004800000 */
[----:B------:R-:W0:Y:S01]  /*3000*/  SHFL.DOWN PT, R0, R5, 0x10, 0x1f ;  /* 0x0a001f0005007f89 */ /* 0x000e2200000e0000 */
[----:B------:R-:W-:Y:S02]  /*3010*/  ISETP.GT.AND P1, PT, R8, 0xf, PT ;  /* 0x0000000f0800780c */ /* 0x000fe40003f24270 */
[----:B------:R-:W-:Y:S01]  /*3020*/  @!P2 LOP3.LUT R6, R3, 0xf8, RZ, 0xc0, !PT ;  /* 0x000000f80306a812 */ /* 0x000fe200078ec0ff */
[----:B------:R-:W-:-:S04]  /*3030*/  IMAD.X R7, R2, 0x1, R9, P0 ;  /* 0x0000000102077824 */ /* 0x000fc800000e0609 */
[----:B------:R-:W-:Y:S01]  /*3040*/  @!P2 IMAD.IADD R11, R6, 0x1, R11 ;  /* 0x00000001060ba824 */ /* 0x000fe200078e020b */
[----:B------:R-:W1:Y:S01]  /*3050*/  SHFL.DOWN PT, R2, R7, 0x10, 0x1f ;  /* 0x0a001f0007027f89 */ /* 0x000e6200000e0000 */
[----:B0-----:R-:W-:-:S04]  /*3060*/  SEL R0, R0, RZ, !P1 ;  /* 0x000000ff00007207 */ /* 0x001fc80004800000 */
[----:B------:R-:W-:Y:S02]  /*3070*/  IADD3 R0, P0, PT, R0, R5, RZ ;  /* 0x0000000500007210 */ /* 0x000fe40007f1e0ff */
[----:B-1----:R-:W-:-:S05]  /*3080*/  SEL R2, R2, RZ, !P1 ;  /* 0x000000ff02027207 */ /* 0x002fca0004800000 */
[----:B------:R-:W-:Y:S01]  /*3090*/  IMAD.X R3, R2, 0x1, R7, P0 ;  /* 0x0000000102037824 */ /* 0x000fe200000e0607 */
[----:B------:R-:W-:Y:S01]  /*30a0*/  ISETP.NE.AND P0, PT, R4, RZ, PT ;  /* 0x000000ff0400720c */ /* 0x000fe20003f05270 */
[----:B------:R-:W-:-:S05]  /*30b0*/  @!P2 IMAD.MOV.U32 R2, RZ, RZ, R0 ;  /* 0x000000ffff02a224 */ /* 0x000fca00078e0000 */
[----:B------:R0:W-:Y:S01]  /*30c0*/  @!P2 STS.64 [R11+0x10], R2 ;  /* 0x000010020b00a388 */ /* 0x0001e20000000a00 */
[----:B------:R-:W-:Y:S06]  /*30d0*/  BAR.SYNC.DEFER_BLOCKING 0x0 ;  /* 0x0000000000007b1d */ /* 0x000fec0000010000 */
[----:B------:R-:W-:Y:S05]  /*30e0*/  @P0 BRA `(.L_x_280) ;  /* 0x00000000006c0947 */ /* 0x000fea0003800000 */
[----:B------:R-:W1:Y:S01]  /*30f0*/  S2UR UR5, SR_CgaCtaId ;  /* 0x00000000000579c3 */ /* 0x000e620000008800 */
[----:B------:R-:W-:Y:S02]  /*3100*/  UMOV UR4, 0x400 ;  /* 0x0000040000047882 */ /* 0x000fe40000000000 */
[----:B-1----:R-:W-:-:S09]  /*3110*/  ULEA UR4, UR5, UR4, 0x18 ;  /* 0x0000000405047291 */ /* 0x002fd2000f8ec0ff */
[----:B------:R-:W-:Y:S04]  /*3120*/  LDS.64 R8, [UR4+0x18] ;  /* 0x00001804ff087984 */ /* 0x000fe80008000a00 */
[----:B------:R-:W0:Y:S04]  /*3130*/  LDS.128 R24, [UR4+0x20] ;  /* 0x00002004ff187984 */ /* 0x000e280008000c00 */
[----:B------:R-:W1:Y:S04]  /*3140*/  LDS.128 R4, [UR4+0x30] ;  /* 0x00003004ff047984 */ /* 0x000e680008000c00 */
        /* <DEDUP_REMOVED lines=20> */
[----:B------:R-:W-:-:S07]  /*3290*/  IMAD.X R3, R3, 0x1, R27, P3 ;  /* 0x0000000103037824 */ /* 0x000fce00018e061b */
.L_x_280:
[----:B------:R-:W-:Y:S05]  /*32a0*/  BSYNC.RECONVERGENT B0 ;  /* 0x0000000000007941 */ /* 0x000fea0003800200 */
.L_x_265:
[----:B------:R-:W-:Y:S05]  /*32b0*/  @P0 EXIT ;  /* 0x000000000000094d */ /* 0x000fea0003800000 */
[----:B------:R-:W3:Y:S01]  /*32c0*/  LDCU.64 UR4, c[0x0][0x390] ;  /* 0x00007200ff0477ac */ /* 0x000ee20008000a00 */
[----:B0-2---:R-:W-:Y:S01]  /*32d0*/  IMAD.MOV.U32 R2, RZ, RZ, R0 ;  /* 0x000000ffff027224 */ /* 0x005fe200078e0000 */
[----:B---3--:R-:W-:-:S06]  /*32e0*/  UIMAD.WIDE.U32 UR4, UR17, 0x8, UR4 ;  /* 0x00000008110478a5 */ /* 0x008fcc000f8e0004 */
[----:B-1----:R-:W-:Y:S02]  /*32f0*/  IMAD.U32 R4, RZ, RZ, UR4 ;  /* 0x00000004ff047e24 */ /* 0x002fe4000f8e00ff */
[----:B------:R-:W-:-:S05]  /*3300*/  IMAD.U32 R5, RZ, RZ, UR5 ;  /* 0x00000005ff057e24 */ /* 0x000fca000f8e00ff */
[----:B------:R-:W-:Y:S01]  /*3310*/  STG.E.64 desc[UR18][R4.64], R2 ;  /* 0x0000000204007986 */ /* 0x000fe2000c101b12 */
[----:B------:R-:W-:Y:S05]  /*3320*/  EXIT ;  /* 0x000000000000794d */ /* 0x000fea0003800000 */
.L_x_293:
        /* <DEDUP_REMOVED lines=13> */
.L_x_938:


//--------------------- .text._ZN3cub18CUB_300001_SM_10006detail6reduce28DeviceReduceSingleTileKernelINS2_10policy_hubIlyN4cuda3std3__44plusIlEEE10Policy1000EN6thrust24THRUST_300001_SM_1000_NS18transform_iteratorINSD_6detail14equal_to_valueIiEENSF_15normal_iteratorINSD_10device_ptrIiEEEEllEEPlyS9_llNS7_10__identityEEEvT0_T1_T2_T3_T4_T6_ --------------------------
	.section	.text._ZN3cub18CUB_300001_SM_10006detail6reduce28DeviceReduceSingleTileKernelINS2_10policy_hubIlyN4cuda3std3__44plusIlEEE10Policy1000EN6thrust24THRUST_300001_SM_1000_NS18transform_iteratorINSD_6detail14equal_to_valueIiEENSF_15normal_iteratorINSD_10device_ptrIiEEEEllEEPlyS9_llNS7_10__identityEEEvT0_T1_T2_T3_T4_T6_,"ax",@progbits
	.align	128
        .global         _ZN3cub18CUB_300001_SM_10006detail6reduce28DeviceReduceSingleTileKernelINS2_10policy_hubIlyN4cuda3std3__44plusIlEEE10Policy1000EN6thrust24THRUST_300001_SM_1000_NS18transform_iteratorINSD_6detail14equal_to_valueIiEENSF_15normal_iteratorINSD_10device_ptrIiEEEEllEEPlyS9_llNS7_10__identityEEEvT0_T1_T2_T3_T4_T6_
        .type           _ZN3cub18CUB_300001_SM_10006detail6reduce28DeviceReduceSingleTileKernelINS2_10policy_hubIlyN4cuda3std3__44plusIlEEE10Policy1000EN6thrust24THRUST_300001_SM_1000_NS18transform_iteratorINSD_6detail14equal_to_valueIiEENSF_15normal_iteratorINSD_10device_ptrIiEEEEllEEPlyS9_llNS7_10__identityEEEvT0_T1_T2_T3_T4_T6_,@function
        .size           _ZN3cub18CUB_300001_SM_10006detail6reduce28DeviceReduceSingleTileKernelINS2_10policy_hubIlyN4cuda3std3__44plusIlEEE10Policy1000EN6thrust24THRUST_300001_SM_1000_NS18transform_iteratorINSD_6detail14equal_to_valueIiEENSF_15normal_iteratorINSD_10device_ptrIiEEEEllEEPlyS9_llNS7_10__identityEEEvT0_T1_T2_T3_T4_T6_,(.L_x_939 - _ZN3cub18CUB_300001_SM_10006detail6reduce28DeviceReduceSingleTileKernelINS2_10policy_hubIlyN4cuda3std3__44plusIlEEE10Policy1000EN6thrust24THRUST_300001_SM_1000_NS18transform_iteratorINSD_6detail14equal_to_valueIiEENSF_15normal_iteratorINSD_10device_ptrIiEEEEllEEPlyS9_llNS7_10__identityEEEvT0_T1_T2_T3_T4_T6_)
        .other          _ZN3cub18CUB_300001_SM_10006detail6reduce28DeviceReduceSingleTileKernelINS2_10policy_hubIlyN4cuda3std3__44plusIlEEE10Policy1000EN6thrust24THRUST_300001_SM_1000_NS18transform_iteratorINSD_6detail14equal_to_valueIiEENSF_15normal_iteratorINSD_10device_ptrIiEEEEllEEPlyS9_llNS7_10__identityEEEvT0_T1_T2_T3_T4_T6_,@"STO_CUDA_ENTRY STV_DEFAULT"
_ZN3cub18CUB_300001_SM_10006detail6reduce28DeviceReduceSingleTileKernelINS2_10policy_hubIlyN4cuda3std3__44plusIlEEE10Policy1000EN6thrust24THRUST_300001_SM_1000_NS18transform_iteratorINSD_6detail14equal_to_valueIiEENSF_15normal_iteratorINSD_10device_ptrIiEEEEllEEPlyS9_llNS7_10__identityEEEvT0_T1_T2_T3_T4_T6_:
.text._ZN3cub18CUB_300001_SM_10006detail6reduce28DeviceReduceSingleTileKernelINS2_10policy_hubIlyN4cuda3std3__44plusIlEEE10Policy1000EN6thrust24THRUST_300001_SM_1000_NS18transform_iteratorINSD_6detail14equal_to_valueIiEENSF_15normal_iteratorINSD_10device_ptrIiEEEEllEEPlyS9_llNS7_10__identityEEEvT0_T1_T2_T3_T4_T6_:
[----:B------:R-:W-:Y:S01]  /*0000*/  LDC R1, c[0x0][0x37c] ;  /* 0x0000df00ff017b82 */ /* 0x000fe20000000800 */
[----:B------:R-:W0:Y:S01]  /*0010*/  LDCU.64 UR4, c[0x0][0x398] ;  /* 0x00007300ff0477ac */ /* 0x000e220008000a00 */
[----:B------:R-:W1:Y:S01]  /*0020*/  LDCU.64 UR6, c[0x0][0x358] ;  /* 0x00006b00ff0677ac */ /* 0x000e620008000a00 */
[----:B0-----:R-:W-:Y:S02]  /*0030*/  IMAD.U32 R16, RZ, RZ, UR4 ;  /* 0x00000004ff107e24 */ /* 0x001fe4000f8e00ff */
[----:B------:R-:W-:-:S03]  /*0040*/  IMAD.U32 R0, RZ, RZ, UR5 ;  /* 0x00000005ff007e24 */ /* 0x000fc6000f8e00ff */
[----:B------:R-:W-:-:S04]  /*0050*/  ISETP.NE.U32.AND P0, PT, R16, RZ, PT ;  /* 0x000000ff1000720c */ /* 0x000fc80003f05070 */
[----:B------:R-:W-:-:S13]  /*0060*/  ISETP.NE.AND.EX P0, PT, R0, RZ, PT, P0 ;  /* 0x000000ff0000720c */ /* 0x000fda0003f05300 */
        /* <DEDUP_REMOVED lines=8> */
.L_x_294:
[----:B------:R-:W-:Y:S01]  /*00f0*/  ISETP.GT.U32.AND P0, PT, R16, 0xdff, PT ;  /* 0x00000dff1000780c */ /* 0x000fe20003f04070 */
[----:B------:R-:W-:Y:S03]  /*0100*/  BSSY.RECONVERGENT B0, `(.L_x_295) ;  /* 0x00002f9000007945 */ /* 0x000fe60003800200 */
[----:B------:R-:W-:-:S13]  /*0110*/  ISETP.GT.U32.AND.EX P0, PT, R0, RZ, PT, P0 ;  /* 0x000000ff0000720c */ /* 0x000fda0003f04100 */
[----:B------:R-:W-:Y:S05]  /*0120*/  @P0 BRA `(.L_x_296) ;  /* 0x0000001800700947 */ /* 0x000fea0003800000 */
[----:B------:R-:W0:Y:S01]  /*0130*/  S2R R5, SR_TID.X ;  /* 0x0000000000057919 */ /* 0x000e220000002100 */
[----:B------:R-:W1:Y:S01]  /*0140*/  LDCU UR5, c[0x0][0x388] ;  /* 0x00007100ff0577ac */ /* 0x000e620008000800 */
[----:B------:R-:W-:Y:S01]  /*0150*/  BSSY.RECONVERGENT B1, `(.L_x_297) ;  /* 0x000000d000017945 */ /* 0x000fe20003800200 */
[----:B------:R-:W-:Y:S02]  /*0160*/  CS2R R2, SRZ ;  /* 0x0000000000027805 */ /* 0x000fe4000001ff00 */
[----:B0-----:R-:W-:Y:S01]  /*0170*/  ISETP.GE.U32.AND P0, PT, R5, R16, PT ;  /* 0x000000100500720c */ /* 0x001fe20003f06070 */
[----:B------:R-:W-:-:S12]  /*0180*/  IMAD.MOV.U32 R7, RZ, RZ, R5 ;  /* 0x000000ffff077224 */ /* 0x000fd800078e0005 */
[----:B-1----:R-:W-:Y:S05]  /*0190*/  @P0 BRA `(.L_x_298) ;  /* 0x0000000000200947 */ /* 0x002fea0003800000 */
[----:B------:R-:W0:Y:S01]  /*01a0*/  LDC.64 R8, c[0x0][0x380] ;  /* 0x0000e000ff087b82 */ /* 0x000e220000000a00 */
[----:B------:R-:W1:Y:S01]  /*01b0*/  LDCU UR4, c[0x0][0x388] ;  /* 0x00007100ff0477ac */ /* 0x000e620008000800 */
[----:B0-----:R-:W-:-:S06]  /*01c0*/  IMAD.WIDE.U32 R8, R5, 0x4, R8 ;  /* 0x0000000405087825 */ /* 0x001fcc00078e0008 */
[----:B------:R-:W1:Y:S01]  /*01d0*/  LDG.E R8, desc[UR6][R8.64] ;  /* 0x0000000608087981 */ /* 0x000e62000c1e1900 */
[----:B------:R-:W-:Y:S02]  /*01e0*/  VIADD R7, R5, 0x200 ;  /* 0x0000020005077836 */ /* 0x000fe40000000000 */
[----:B------:R-:W-:Y:S01]  /*01f0*/  IMAD.MOV.U32 R3, RZ, RZ, RZ ;  /* 0x000000ffff037224 */ /* 0x000fe200078e00ff */
[----:B-1----:R-:W-:-:S04]  /*0200*/  ISETP.NE.AND P0, PT, R8, UR4, PT ;  /* 0x0000000408007c0c */ /* 0x002fc8000bf05270 */
[----:B------:R-:W-:-:S09]  /*0210*/  SEL R2, RZ, 0x1, P0 ;  /* 0x00000001ff027807 */ /* 0x000fd20000000000 */
.L_x_298:
[----:B------:R-:W-:Y:S05]  /*0220*/  BSYNC.RECONVERGENT B1 ;  /* 0x0000000000017941 */ /* 0x000fea0003800200 */
.L_x_297:
        /* <DEDUP_REMOVED lines=12> */
[----:B------:R-:W-:-:S05]  /*02f0*/  LOP3.LUT R6, R4, 0xfffff0, RZ, 0xc0, !PT ;  /* 0x00fffff004067812 */ /* 0x000fca00078ec0ff */
[----:B------:R-:W-:Y:S02]  /*0300*/  IMAD.MOV R6, RZ, RZ, -R6 ;  /* 0x000000ffff067224 */ /* 0x000fe400078e0a06 */
[----:B0-----:R-:W-:-:S03]  /*0310*/  IMAD.WIDE.U32 R8, R7, 0x4, R8 ;  /* 0x0000000407087825 */ /* 0x001fc600078e0008 */
[----:B------:R-:W-:-:S05]  /*0320*/  IADD3 R8, P1, PT, R8, 0x4000, RZ ;  /* 0x0000400008087810 */ /* 0x000fca0007f3e0ff */
[----:B------:R-:W-:-:S08]  /*0330*/  IMAD.X R9, RZ, RZ, R9, P1 ;  /* 0x000000ffff097224 */ /* 0x000fd000008e0609 */
.L_x_303:
        /* <DEDUP_REMOVED lines=70> */
.L_x_302:
[----:B------:R-:W-:Y:S05]  /*07a0*/  BSYNC.RECONVERGENT B2 ;  /* 0x0000000000027941 */ /* 0x000fea0003800200 */
.L_x_301:
[----:B------:R-:W-:Y:S05]  /*07b0*/  @!P0 BRA `(.L_x_300) ;  /* 0x00000004004c8947 */ /* 0x000fea0003800000 */
[----:B------:R-:W-:Y:S01]  /*07c0*/  ISETP.GE.U32.AND P1, PT, R26, 0x8, PT ;  /* 0x000000081a00780c */ /* 0x000fe20003f26070 */
[----:B------:R-:W-:Y:S01]  /*07d0*/  BSSY.RECONVERGENT B2, `(.L_x_304) ;  /* 0x0000028000027945 */ /* 0x000fe20003800200 */
[----:B------:R-:W-:-:S04]  /*07e0*/  LOP3.LUT R18, R4, 0x7, RZ, 0xc0, !PT ;  /* 0x0000000704127812 */ /* 0x000fc800078ec0ff */
[----:B------:R-:W-:-:S07]  /*07f0*/  ISETP.NE.AND P0, PT, R18, RZ, PT ;  /* 0x000000ff1200720c */ /* 0x000fce0003f05270 */
[----:B------:R-:W-:Y:S06]  /*0800*/  @!P1 BRA `(.L_x_305) ;  /* 0x0000000000909947 */ /* 0x000fec0003800000 */
[----:B------:R-:W0:Y:S01]  /*0810*/  LDC.64 R8, c[0x0][0x380] ;  /* 0x0000e000ff087b82 */ /* 0x000e220000000a00 */
[----:B------:R-:W1:Y:S01]  /*0820*/  LDCU UR4, c[0x0][0x388] ;  /* 0x00007100ff0477ac */ /* 0x000e620008000800 */
[----:B0-----:R-:W-:-:S05]  /*0830*/  IMAD.WIDE R8, R7, 0x4, R8 ;  /* 0x0000000407087825 */ /* 0x001fca00078e0208 */
[----:B------:R-:W1:Y:S04]  /*0840*/  LDG.E R17, desc[UR6][R8.64] ;  /* 0x0000000608117981 */ /* 0x000e68000c1e1900 */
        /* <DEDUP_REMOVED lines=8> */
[----:B-1----:R-:W-:-:S02]  /*08d0*/  ISETP.NE.AND P1, PT, R17, UR4, PT ;  /* 0x0000000411007c0c */ /* 0x002fc4000bf25270 */
        /* <DEDUP_REMOVED lines=23> */
.L_x_305:
[----:B------:R-:W-:Y:S05]  /*0a50*/  BSYNC.RECONVERGENT B2 ;  /* 0x0000000000027941 */ /* 0x000fea0003800200 */
.L_x_304:
        /* <DEDUP_REMOVED lines=12> */
[----:B------:R-:W4:Y:S01]  /*0b20*/  LDG.E R10, desc[UR6][R8.64+0x1000] ;  /* 0x00100006080a7981 */ /* 0x000f22000c1e1900 */
[----:B------:R-:W-:Y:S01]  /*0b30*/  VIADD R7, R7, 0x800 ;  /* 0x0000080007077836 */ /* 0x000fe20000000000 */
[----:B-1----:R-:W-:-:S02]  /*0b40*/  ISETP.NE.AND P1, PT, R12, UR4, PT ;  /* 0x000000040c007c0c */ /* 0x002fc4000bf25270 */
        /* <DEDUP_REMOVED lines=11> */
.L_x_307:
[----:B------:R-:W-:Y:S05]  /*0c00*/  BSYNC.RECONVERGENT B2 ;  /* 0x0000000000027941 */ /* 0x000fea0003800200 */
.L_x_306:
[----:B------:R-:W-:Y:S05]  /*0c10*/  @!P0 BRA `(.L_x_300) ;  /* 0x0000000000348947 */ /* 0x000fea0003800000 */
[----:B------:R-:W0:Y:S01]  /*0c20*/  LDC.64 R10, c[0x0][0x380] ;  /* 0x0000e000ff0a7b82 */ /* 0x000e220000000a00 */
[----:B------:R-:W-:-:S07]  /*0c30*/  IMAD.MOV R4, RZ, RZ, -R4 ;  /* 0x000000ffff047224 */ /* 0x000fce00078e0a04 */
.L_x_308:
[C---:B0-----:R-:W-:Y:S01]  /*0c40*/  IMAD.WIDE R8, R7.reuse, 0x4, R10 ;  /* 0x0000000407087825 */ /* 0x041fe200078e020a */
        /* <DEDUP_REMOVED lines=10> */
.L_x_300:
[----:B------:R-:W-:Y:S05]  /*0cf0*/  BSYNC.RECONVERGENT B1 ;  /* 0x0000000000017941 */ /* 0x000fea0003800200 */
.L_x_299:
[----:B------:R-:W-:-:S04]  /*0d00*/  ISETP.GE.U32.AND P0, PT, R16, 0x200, PT ;  /* 0x000002001000780c */ /* 0x000fc80003f06070 */
[----:B------:R-:W-:-:S13]  /*0d10*/  ISETP.GE.U32.AND.EX P0, PT, R0, RZ, PT, P0 ;  /* 0x000000ff0000720c */ /* 0x000fda0003f06100 */
[----:B------:R-:W-:Y:S05]  /*0d20*/  @!P0 BRA `(.L_x_309) ;  /* 0x00000004002c8947 */ /* 0x000fea0003800000 */
[----:B------:R-:W0:Y:S01]  /*0d30*/  S2R R8, SR_LANEID ;  /* 0x0000000000087919 */ /* 0x000e220000000000 */
[----:B------:R-:W-:Y:S01]  /*0d40*/  ISETP.NE.AND P5, PT, R5, RZ, PT ;  /* 0x000000ff0500720c */ /* 0x000fe20003fa5270 */
        /* <DEDUP_REMOVED lines=39> */
[----:B-1----:R-:W-:-:S03]  /*0fc0*/  SEL R3, R3, RZ, !P0 ;  /* 0x000000ff03037207 */ /* 0x002fc60004000000 */
        /* <DEDUP_REMOVED lines=9> */
[----:B-1----:R-:W0:Y:S04]  /*1060*/  LDS.128 R4, [UR4+0x20] ;  /* 0x00002004ff047984 */ /* 0x002e280008000c00 */
[----:B------:R-:W1:Y:S04]  /*1070*/  LDS.128 R8, [UR4+0x30] ;  /* 0x00003004ff087984 */ /* 0x000e680008000c00 */
[----:B------:R-:W2:Y:S04]  /*1080*/  LDS.128 R12, [UR4+0x40] ;  /* 0x00004004ff0c7984 */ /* 0x000ea80008000c00 */
[----:B------:R-:W3:Y:S04]  /*1090*/  LDS.128 R16, [UR4+0x50] ;  /* 0x00005004ff107984 */ /* 0x000ee80008000c00 */
[----:B------:R-:W4:Y:S04]  /*10a0*/  LDS.128 R20, [UR4+0x60] ;  /* 0x00006004ff147984 */ /* 0x000f280008000c00 */
[----:B------:R-:W5:Y:S04]  /*10b0*/  LDS.128 R24, [UR4+0x70] ;  /* 0x00007004ff187984 */ /* 0x000f680008000c00 */
[----:B------:R-:W5:Y:S01]  /*10c0*/  LDS.128 R28, [UR4+0x80] ;  /* 0x00008004ff1c7984 */ /* 0x000f620008000c00 */
[----:B0-----:R-:W-:-:S04]  /*10d0*/  IADD3 R35, P0, P1, R4, R32, R2 ;  /* 0x0000002004237210 */ /* 0x001fc8000791e002 */
[----:B-1----:R-:W-:Y:S02]  /*10e0*/  IADD3 R35, P2, P3, R8, R35, R6 ;  /* 0x0000002308237210 */ /* 0x002fe40007b5e006 */
[----:B------:R-:W-:Y:S02]  /*10f0*/  IADD3.X R5, PT, PT, R5, R33, R3, P0, P1 ;  /* 0x0000002105057210 */ /* 0x000fe400007e2403 */
[----:B--2---:R-:W-:Y:S02]  /*1100*/  IADD3 R3, P0, P1, R12, R35, R10 ;  /* 0x000000230c037210 */ /* 0x004fe4000791e00a */
[----:B------:R-:W-:Y:S02]  /*1110*/  IADD3.X R7, PT, PT, R9, R5, R7, P2, P3 ;  /* 0x0000000509077210 */ /* 0x000fe400017e6407 */
[----:B---3--:R-:W-:Y:S02]  /*1120*/  IADD3 R3, P2, P3, R16, R3, R14 ;  /* 0x0000000310037210 */ /* 0x008fe40007b5e00e */
[----:B------:R-:W-:-:S02]  /*1130*/  IADD3.X R11, PT, PT, R13, R7, R11, P0, P1 ;  /* 0x000000070d0b7210 */ /* 0x000fc400007e240b */
[----:B----4-:R-:W-:Y:S02]  /*1140*/  IADD3 R3, P0, P1, R20, R3, R18 ;  /* 0x0000000314037210 */ /* 0x010fe4000791e012 */
[----:B------:R-:W-:Y:S02]  /*1150*/  IADD3.X R15, PT, PT, R17, R11, R15, P2, P3 ;  /* 0x0000000b110f7210 */ /* 0x000fe400017e640f */
[----:B-----5:R-:W-:Y:S02]  /*1160*/  IADD3 R3, P2, P3, R24, R3, R22 ;  /* 0x0000000318037210 */ /* 0x020fe40007b5e016 */
[----:B------:R-:W-:Y:S02]  /*1170*/  IADD3.X R19, PT, PT, R21, R15, R19, P0, P1 ;  /* 0x0000000f15137210 */ /* 0x000fe400007e2413 */
[----:B------:R-:W-:Y:S02]  /*1180*/  IADD3 R3, P0, P1, R28, R3, R26 ;  /* 0x000000031c037210 */ /* 0x000fe4000791e01a */
[----:B------:R-:W-:-:S02]  /*1190*/  IADD3.X R23, PT, PT, R25, R19, R23, P2, P3 ;  /* 0x0000001319177210 */ /* 0x000fc400017e6417 */
[----:B------:R-:W-:Y:S02]  /*11a0*/  IADD3 R2, P2, PT, R3, R30, RZ ;  /* 0x0000001e03027210 */ /* 0x000fe40007f5e0ff */
[----:B------:R-:W-:-:S05]  /*11b0*/  IADD3.X R3, PT, PT, R29, R23, R27, P0, P1 ;  /* 0x000000171d037210 */ /* 0x000fca00007e241b */
[----:B------:R-:W-:Y:S01]  /*11c0*/  IMAD.X R3, R3, 0x1, R31, P2 ;  /* 0x0000000103037824 */ /* 0x000fe200010e061f */
[----:B------:R-:W-:Y:S06]  /*11d0*/  BRA `(.L_x_310) ;  /* 0x0000001c00ac7947 */ /* 0x000fec0003800000 */
.L_x_309:
[C---:B------:R-:W-:Y:S02]  /*11e0*/  LOP3.LUT R4, R5.reuse, 0x3e0, RZ, 0xc0, !PT ;  /* 0x000003e005047812 */ /* 0x040fe400078ec0ff */
[----:B------:R-:W-:Y:S02]  /*11f0*/  ISETP.NE.AND P5, PT, R5, RZ, PT ;  /* 0x000000ff0500720c */ /* 0x000fe40003fa5270 */
[----:B------:R-:W-:Y:S01]  /*1200*/  LOP3.LUT R9, RZ, R4, RZ, 0x33, !PT ;  /* 0x00000004ff097212 */ /* 0x000fe200078e33ff */
[----:B------:R-:W-:Y:S02]  /*1210*/  VIADD R7, R4, 0x20 ;  /* 0x0000002004077836 */ /* 0x000fe40000000000 */
[----:B------:R-:W0:Y:S03]  /*1220*/  S2R R4, SR_LANEID ;  /* 0x0000000000047919 */ /* 0x000e260000000000 */
[----:B------:R-:W-:Y:S01]  /*1230*/  ISETP.GT.U32.AND P0, PT, R7, R16, PT ;  /* 0x000000100700720c */ /* 0x000fe20003f04070 */
        /* <DEDUP_REMOVED lines=46> */
[----:B-1----:R-:W-:-:S05]  /*1520*/  SEL R3, R3, RZ, !P0 ;  /* 0x000000ff03037207 */ /* 0x002fca0004000000 */
[----:B------:R-:W-:-:S05]  /*1530*/  IMAD.X R3, R3, 0x1, R8, P1 ;  /* 0x0000000103037824 */ /* 0x000fca00008e0608 */
[----:B------:R0:W-:Y:S01]  /*1540*/  @!P2 STS.64 [R9+0x10], R2 ;  /* 0x000010020900a388 */ /* 0x0001e20000000a00 */
        /* <DEDUP_REMOVED lines=9> */
[----:B------:R-:W-:-:S04]  /*15e0*/  ISETP.GT.U32.AND P6, PT, R16, 0x140, PT ;  /* 0x000001401000780c */ /* 0x000fc80003fc4070 */
[----:B------:R-:W-:Y:S01]  /*15f0*/  ISETP.GT.U32.AND.EX P6, PT, R0, RZ, PT, P6 ;  /* 0x000000ff0000720c */ /* 0x000fe20003fc4160 */
[----:B-1----:R-:W-:-:S09]  /*1600*/  ULEA UR4, UR5, UR4, 0x18 ;  /* 0x0000000405047291 */ /* 0x002fd2000f8ec0ff */
[----:B------:R-:W1:Y:S04]  /*1610*/  LDS.64 R18, [UR4+0x18] ;  /* 0x00001804ff127984 */ /* 0x000e680008000a00 */
[----:B------:R-:W2:Y:S04]  /*1620*/  LDS.128 R20, [UR4+0x20] ;  /* 0x00002004ff147984 */ /* 0x000ea80008000c00 */
[----:B------:R-:W3:Y:S04]  /*1630*/  LDS.128 R4, [UR4+0x30] ;  /* 0x00003004ff047984 */ /* 0x000ee80008000c00 */
[----:B0-----:R-:W0:Y:S04]  /*1640*/  LDS.128 R8, [UR4+0x40] ;  /* 0x00004004ff087984 */ /* 0x001e280008000c00 */
[----:B------:R-:W4:Y:S01]  /*1650*/  LDS.128 R12, [UR4+0x50] ;  /* 0x00005004ff0c7984 */ /* 0x000f220008000c00 */
[----:B-1----:R-:W-:-:S02]  /*1660*/  SEL R25, R18, RZ, P0 ;  /* 0x000000ff12197207 */ /* 0x002fc40000000000 */
[----:B------:R-:W-:Y:S02]  /*1670*/  SEL R29, R19, RZ, P0 ;  /* 0x000000ff131d7207 */ /* 0x000fe40000000000 */
[----:B------:R-:W-:Y:S02]  /*1680*/  ISETP.GT.U32.AND.EX P0, PT, R0, RZ, PT, P2 ;  /* 0x000000ff0000720c */ /* 0x000fe40003f04120 */
[----:B--2---:R-:W-:Y:S02]  /*1690*/  SEL R19, R20, RZ, P1 ;  /* 0x000000ff14137207 */ /* 0x004fe40000800000 */
[----:B------:R-:W-:Y:S02]  /*16a0*/  SEL R24, R21, RZ, P1 ;  /* 0x000000ff15187207 */ /* 0x000fe40000800000 */
[----:B------:R-:W-:Y:S02]  /*16b0*/  ISETP.GT.U32.AND P1, PT, R16, 0x80, PT ;  /* 0x000000801000780c */ /* 0x000fe40003f24070 */
[----:B------:R-:W-:-:S02]  /*16c0*/  SEL R18, R22, RZ, P0 ;  /* 0x000000ff16127207 */ /* 0x000fc40000000000 */
[----:B------:R-:W-:Y:S02]  /*16d0*/  SEL R17, R23, RZ, P0 ;  /* 0x000000ff17117207 */ /* 0x000fe40000000000 */
[----:B------:R-:W-:Y:S01]  /*16e0*/  IADD3 R2, P2, P3, R19, R25, R2 ;  /* 0x0000001913027210 */ /* 0x000fe20007b5e002 */
[----:B------:R-:W1:Y:S01]  /*16f0*/  LDS.128 R20, [UR4+0x60] ;  /* 0x00006004ff147984 */ /* 0x000e620008000c00 */
[----:B------:R-:W-:Y:S02]  /*1700*/  ISETP.GT.U32.AND.EX P0, PT, R0, RZ, PT, P1 ;  /* 0x000000ff0000720c */ /* 0x000fe40003f04110 */
[----:B------:R-:W-:Y:S02]  /*1710*/  ISETP.GT.U32.AND P1, PT, R16, 0xa0, PT ;  /* 0x000000a01000780c */ /* 0x000fe40003f24070 */
[----:B------:R-:W-:Y:S02]  /*1720*/  IADD3.X R29, PT, PT, R24, R29, R3, P2, P3 ;  /* 0x0000001d181d7210 */ /* 0x000fe400017e6403 */
[----:B---3--:R-:W-:Y:S01]  /*1730*/  SEL R19, R4, RZ, P0 ;  /* 0x000000ff04137207 */ /* 0x008fe20000000000 */
[----:B------:R-:W2:Y:S01]  /*1740*/  LDS.128 R24, [UR4+0x70] ;  /* 0x00007004ff187984 */ /* 0x000ea20008000c00 */
[----:B------:R-:W-:-:S02]  /*1750*/  SEL R28, R5, RZ, P0 ;  /* 0x000000ff051c7207 */ /* 0x000fc40000000000 */
[----:B------:R-:W-:Y:S02]  /*1760*/  ISETP.GT.U32.AND.EX P0, PT, R0, RZ, PT, P1 ;  /* 0x000000ff0000720c */ /* 0x000fe40003f04110 */
[----:B------:R-:W-:Y:S02]  /*1770*/  IADD3 R19, P2, P3, R19, R2, R18 ;  /* 0x0000000213137210 */ /* 0x000fe40007b5e012 */
[----:B------:R-:W-:Y:S02]  /*1780*/  SEL R3, R6, RZ, P0 ;  /* 0x000000ff06037207 */ /* 0x000fe40000000000 */
[----:B------:R-:W-:Y:S02]  /*1790*/  SEL R18, R7, RZ, P0 ;  /* 0x000000ff07127207 */ /* 0x000fe40000000000 */
[----:B------:R-:W3:Y:S01]  /*17a0*/  LDS.128 R4, [UR4+0x80] ;  /* 0x00008004ff047984 */ /* 0x000ee20008000c00 */
[----:B------:R-:W-:Y:S02]  /*17b0*/  ISETP.GT.U32.AND P1, PT, R16, 0xc0, PT ;  /* 0x000000c01000780c */ /* 0x000fe40003f24070 */
[----:B------:R-:W-:-:S02]  /*17c0*/  IADD3.X R28, PT, PT, R28, R29, R17, P2, P3 ;  /* 0x0000001d1c1c7210 */ /* 0x000fc400017e6411 */
[----:B------:R-:W-:Y:S02]  /*17d0*/  ISETP.GT.U32.AND.EX P0, PT, R0, RZ, PT, P1 ;  /* 0x000000ff0000720c */ /* 0x000fe40003f04110 */
[C---:B------:R-:W-:Y:S02]  /*17e0*/  ISETP.GT.U32.AND P1, PT, R16.reuse, 0xe0, PT ;  /* 0x000000e01000780c */ /* 0x040fe40003f24070 */
[----:B------:R-:W-:Y:S02]  /*17f0*/  ISETP.GT.U32.AND P2, PT, R16, 0x100, PT ;  /* 0x000001001000780c */ /* 0x000fe40003f44070 */
[----:B0-----:R-:W-:Y:S02]  /*1800*/  SEL R2, R8, RZ, P0 ;  /* 0x000000ff08027207 */ /* 0x001fe40000000000 */
[----:B------:R-:W-:Y:S02]  /*1810*/  SEL R17, R9, RZ, P0 ;  /* 0x000000ff09117207 */ /* 0x000fe40000000000 */
[----:B------:R-:W-:-:S02]  /*1820*/  ISETP.GT.U32.AND.EX P0, PT, R0, RZ, PT, P1 ;  /* 0x000000ff0000720c */ /* 0x000fc40003f04110 */
[----:B------:R-:W-:Y:S02]  /*1830*/  ISETP.GT.U32.AND.EX P1, PT, R0, RZ, PT, P2 ;  /* 0x000000ff0000720c */ /* 0x000fe40003f24120 */
[----:B------:R-:W-:Y:S02]  /*1840*/  ISETP.GT.U32.AND P2, PT, R16, 0x120, PT ;  /* 0x000001201000780c */ /* 0x000fe40003f44070 */
[----:B------:R-:W-:Y:S02]  /*1850*/  IADD3 R2, P3, P4, R2, R19, R3 ;  /* 0x0000001302027210 */ /* 0x000fe40007c7e003 */
[----:B------:R-:W-:Y:S02]  /*1860*/  SEL R3, R10, RZ, P0 ;  /* 0x000000ff0a037207 */ /* 0x000fe40000000000 */
[----:B------:R-:W-:Y:S02]  /*1870*/  SEL R9, R11, RZ, P0 ;  /* 0x000000ff0b097207 */ /* 0x000fe40000000000 */
[----:B------:R-:W-:-:S02]  /*1880*/  ISETP.GT.U32.AND.EX P0, PT, R0, RZ, PT, P2 ;  /* 0x000000ff0000720c */ /* 0x000fc40003f04120 */
[----:B----4-:R-:W-:Y:S02]  /*1890*/  SEL R8, R12, RZ, P1 ;  /* 0x000000ff0c087207 */ /* 0x010fe40000800000 */
[----:B------:R-:W-:Y:S02]  /*18a0*/  IADD3.X R12, PT, PT, R17, R28, R18, P3, P4 ;  /* 0x0000001c110c7210 */ /* 0x000fe40001fe8412 */
[----:B------:R-:W-:Y:S02]  /*18b0*/  SEL R11, R14, RZ, P0 ;  /* 0x000000ff0e0b7207 */ /* 0x000fe40000000000 */
[----:B------:R-:W-:Y:S02]  /*18c0*/  ISETP.GT.U32.AND P4, PT, R16, 0x160, PT ;  /* 0x000001601000780c */ /* 0x000fe40003f84070 */
[----:B------:R-:W-:Y:S02]  /*18d0*/  SEL R10, R13, RZ, P1 ;  /* 0x000000ff0d0a7207 */ /* 0x000fe40000800000 */
[----:B------:R-:W-:-:S02]  /*18e0*/  SEL R14, R15, RZ, P0 ;  /* 0x000000ff0f0e7207 */ /* 0x000fc40000000000 */
[----:B------:R-:W-:Y:S02]  /*18f0*/  IADD3 R8, P1, P2, R8, R2, R3 ;  /* 0x0000000208087210 */ /* 0x000fe40007a3e003 */
[----:B------:R-:W-:Y:S02]  /*1900*/  ISETP.GT.U32.AND P0, PT, R16, 0x180, PT ;  /* 0x000001801000780c */ /* 0x000fe40003f04070 */
[----:B------:R-:W-:Y:S02]  /*1910*/  ISETP.GT.U32.AND.EX P4, PT, R0, RZ, PT, P4 ;  /* 0x000000ff0000720c */ /* 0x000fe40003f84140 */
[----:B-1----:R-:W-:Y:S02]  /*1920*/  SEL R2, R20, RZ, P6 ;  /* 0x000000ff14027207 */ /* 0x002fe40003000000 */
[----:B------:R-:W-:Y:S02]  /*1930*/  IADD3.X R10, PT, PT, R10, R12, R9, P1, P2 ;  /* 0x0000000c0a0a7210 */ /* 0x000fe40000fe4409 */
[----:B------:R-:W-:-:S02]  /*1940*/  ISETP.GT.U32.AND.EX P0, PT, R0, RZ, PT, P0 ;  /* 0x000000ff0000720c */ /* 0x000fc40003f04100 */
[C---:B------:R-:W-:Y:S02]  /*1950*/  ISETP.GT.U32.AND P3, PT, R16.reuse, 0x1a0, PT ;  /* 0x000001a01000780c */ /* 0x040fe40003f64070 */
[----:B------:R-:W-:Y:S02]  /*1960*/  ISETP.GT.U32.AND P1, PT, R16, 0x1c0, PT ;  /* 0x000001c01000780c */ /* 0x000fe40003f24070 */
[----:B------:R-:W-:Y:S02]  /*1970*/  SEL R9, R21, RZ, P6 ;  /* 0x000000ff15097207 */ /* 0x000fe40003000000 */
[----:B------:R-:W-:Y:S02]  /*1980*/  SEL R3, R22, RZ, P4 ;  /* 0x000000ff16037207 */ /* 0x000fe40002000000 */
[----:B------:R-:W-:Y:S02]  /*1990*/  SEL R23, R23, RZ, P4 ;  /* 0x000000ff17177207 */ /* 0x000fe40002000000 */
[----:B------:R-:W-:-:S02]  /*19a0*/  IADD3 R2, P6, P4, R2, R8, R11 ;  /* 0x0000000802027210 */ /* 0x000fc40007cde00b */
[----:B--2---:R-:W-:Y:S02]  /*19b0*/  SEL R8, R24, RZ, P0 ;  /* 0x000000ff18087207 */ /* 0x004fe40000000000 */
[C---:B------:R-:W-:Y:S02]  /*19c0*/  ISETP.GT.U32.AND.EX P3, PT, R0.reuse, RZ, PT, P3 ;  /* 0x000000ff0000720c */ /* 0x040fe40003f64130 */
[----:B------:R-:W-:Y:S02]  /*19d0*/  ISETP.GT.U32.AND.EX P1, PT, R0, RZ, PT, P1 ;  /* 0x000000ff0000720c */ /* 0x000fe40003f24110 */
[----:B------:R-:W-:Y:S02]  /*19e0*/  ISETP.GT.U32.AND P2, PT, R16, 0x1e0, PT ;  /* 0x000001e01000780c */ /* 0x000fe40003f44070 */
[----:B------:R-:W-:Y:S02]  /*19f0*/  IADD3.X R9, PT, PT, R9, R10, R14, P6, P4 ;  /* 0x0000000a09097210 */ /* 0x000fe400037e840e */
[----:B------:R-:W-:-:S02]  /*1a00*/  IADD3 R8, P6, P4, R8, R2, R3 ;  /* 0x0000000208087210 */ /* 0x000fc40007cde003 */
[----:B------:R-:W-:Y:S02]  /*1a10*/  SEL R2, R26, RZ, P3 ;  /* 0x000000ff1a027207 */ /* 0x000fe40001800000 */
[----:B---3--:R-:W-:Y:S02]  /*1a20*/  SEL R3, R4, RZ, P1 ;  /* 0x000000ff04037207 */ /* 0x008fe40000800000 */
[----:B------:R-:W-:Y:S02]  /*1a30*/  ISETP.GT.U32.AND.EX P2, PT, R0, RZ, PT, P2 ;  /* 0x000000ff0000720c */ /* 0x000fe40003f44120 */
[----:B------:R-:W-:Y:S02]  /*1a40*/  SEL R4, R25, RZ, P0 ;  /* 0x000000ff19047207 */ /* 0x000fe40000000000 */
[----:B------:R-:W-:Y:S02]  /*1a50*/  SEL R27, R27, RZ, P3 ;  /* 0x000000ff1b1b7207 */ /* 0x000fe40001800000 */
[----:B------:R-:W-:-:S02]  /*1a60*/  IADD3 R3, P0, P3, R3, R8, R2 ;  /* 0x0000000803037210 */ /* 0x000fc40007b1e002 */
[----:B------:R-:W-:Y:S02]  /*1a70*/  SEL R2, R6, RZ, P2 ;  /* 0x000000ff06027207 */ /* 0x000fe40001000000 */
[----:B------:R-:W-:Y:S02]  /*1a80*/  IADD3.X R4, PT, PT, R4, R9, R23, P6, P4 ;  /* 0x0000000904047210 */ /* 0x000fe400037e8417 */
[----:B------:R-:W-:Y:S02]  /*1a90*/  SEL R0, R5, RZ, P1 ;  /* 0x000000ff05007207 */ /* 0x000fe40000800000 */
[----:B------:R-:W-:Y:S02]  /*1aa0*/  IADD3 R2, P1, PT, R2, R3, RZ ;  /* 0x0000000302027210 */ /* 0x000fe40007f3e0ff */
[----:B------:R-:W-:Y:S02]  /*1ab0*/  SEL R3, R7, RZ, P2 ;  /* 0x000000ff07037207 */ /* 0x000fe40001000000 */
[----:B------:R-:W-:-:S05]  /*1ac0*/  IADD3.X R0, PT, PT, R0, R4, R27, P0, P3 ;  /* 0x0000000400007210 */ /* 0x000fca00007e641b */
[----:B------:R-:W-:Y:S01]  /*1ad0*/  IMAD.X R3, R3, 0x1, R0, P1 ;  /* 0x0000000103037824 */ /* 0x000fe200008e0600 */
[----:B------:R-:W-:Y:S06]  /*1ae0*/  BRA `(.L_x_310) ;  /* 0x0000001400687947 */ /* 0x000fec0003800000 */
.L_x_296:
[----:B------:R-:W0:Y:S01]  /*1af0*/  S2R R4, SR_TID.X ;  /* 0x0000000000047919 */ /* 0x000e220000002100 */
[----:B------:R-:W0:Y:S01]  /*1b00*/  LDC.64 R2, c[0x0][0x380] ;  /* 0x0000e000ff027b82 */ /* 0x000e220000000a00 */
[----:B------:R-:W1:Y:S01]  /*1b10*/  LDCU UR4, c[0x0][0x388] ;  /* 0x00007100ff0477ac */ /* 0x000e620008000800 */
[----:B0-----:R-:W-:-:S05]  /*1b20*/  IMAD.WIDE.U32 R2, R4, 0x4, R2 ;  /* 0x0000000404027825 */ /* 0x001fca00078e0002 */
[----:B------:R-:W1:Y:S04]  /*1b30*/  LDG.E R11, desc[UR6][R2.64] ;  /* 0x00000006020b7981 */ /* 0x000e68000c1e1900 */
[----:B------:R-:W2:Y:S04]  /*1b40*/  LDG.E R5, desc[UR6][R2.64+0x800] ;  /* 0x0008000602057981 */ /* 0x000ea8000c1e1900 */
[----:B------:R-:W3:Y:S04]  /*1b50*/  LDG.E R7, desc[UR6][R2.64+0x1800] ;  /* 0x0018000602077981 */ /* 0x000ee8000c1e1900 */
[----:B------:R-:W4:Y:S04]  /*1b60*/  LDG.E R8, desc[UR6][R2.64+0x2000] ;  /* 0x0020000602087981 */ /* 0x000f28000c1e1900 */
[----:B------:R-:W5:Y:S04]  /*1b70*/  LDG.E R9, desc[UR6][R2.64+0x2800] ;  /* 0x0028000602097981 */ /* 0x000f68000c1e1900 */
[----:B------:R-:W5:Y:S04]  /*1b80*/  LDG.E R6, desc[UR6][R2.64+0x1000] ;  /* 0x0010000602067981 */ /* 0x000f68000c1e1900 */
[----:B------:R-:W5:Y:S01]  /*1b90*/  LDG.E R10, desc[UR6][R2.64+0x3000] ;  /* 0x00300006020a7981 */ /* 0x000f62000c1e1900 */
[----:B-1----:R-:W-:-:S04]  /*1ba0*/  ISETP.NE.AND P0, PT, R11, UR4, PT ;  /* 0x000000040b007c0c */ /* 0x002fc8000bf05270 */
[----:B------:R-:W-:Y:S02]  /*1bb0*/  SEL R11, RZ, 0x1, P0 ;  /* 0x00000001ff0b7807 */ /* 0x000fe40000000000 */
[----:B--2---:R-:W-:Y:S02]  /*1bc0*/  ISETP.NE.AND P1, PT, R5, UR4, PT ;  /* 0x0000000405007c0c */ /* 0x004fe4000bf25270 */
[----:B---3--:R-:W-:Y:S02]  /*1bd0*/  ISETP.NE.AND P0, PT, R7, UR4, PT ;  /* 0x0000000407007c0c */ /* 0x008fe4000bf05270 */
[----:B------:R-:W-:Y:S02]  /*1be0*/  SEL R5, RZ, 0x1, P1 ;  /* 0x00000001ff057807 */ /* 0x000fe40000800000 */
[----:B------:R-:W-:Y:S02]  /*1bf0*/  SEL R7, RZ, 0x1, P0 ;  /* 0x00000001ff077807 */ /* 0x000fe40000000000 */
[----:B----4-:R-:W-:-:S02]  /*1c00*/  ISETP.NE.AND P1, PT, R8, UR4, PT ;  /* 0x0000000408007c0c */ /* 0x010fc4000bf25270 */
[----:B-----5:R-:W-:Y:S02]  /*1c10*/  ISETP.NE.AND P0, PT, R9, UR4, PT ;  /* 0x0000000409007c0c */ /* 0x020fe4000bf05270 */
[----:B------:R-:W-:Y:S02]  /*1c20*/  IADD3 R8, P5, PT, R16, -0xe00, RZ ;  /* 0xfffff20010087810 */ /* 0x000fe40007fbe0ff */
[----:B------:R-:W-:Y:S02]  /*1c30*/  ISETP.NE.AND P2, PT, R6, UR4, PT ;  /* 0x0000000406007c0c */ /* 0x000fe4000bf45270 */
[----:B------:R-:W-:Y:S02]  /*1c40*/  SEL R9, RZ, 0x1, P0 ;  /* 0x00000001ff097807 */ /* 0x000fe40000000000 */
[----:B------:R-:W-:Y:S02]  /*1c50*/  ISETP.NE.AND P6, PT, R10, UR4, PT ;  /* 0x000000040a007c0c */ /* 0x000fe4000bfc5270 */
[----:B------:R-:W-:-:S02]  /*1c60*/  ISETP.GE.U32.AND P0, PT, R8, 0xe00, PT ;  /* 0x00000e000800780c */ /* 0x000fc40003f06070 */
[----:B------:R-:W-:Y:S02]  /*1c70*/  IADD3.X R10, PT, PT, R0, -0x1, RZ, P5, !PT ;  /* 0xffffffff000a7810 */ /* 0x000fe40002ffe4ff */
[----:B------:R-:W-:Y:S02]  /*1c80*/  SEL R6, RZ, 0x1, P2 ;  /* 0x00000001ff067807 */ /* 0x000fe40001000000 */
[----:B------:R-:W-:Y:S02]  /*1c90*/  ISETP.GE.U32.AND.EX P0, PT, R10, RZ, PT, P0 ;  /* 0x000000ff0a00720c */ /* 0x000fe40003f06100 */
[----:B------:R-:W-:Y:S02]  /*1ca0*/  IADD3 R6, P3, P4, R6, R5, R11 ;  /* 0x0000000506067210 */ /* 0x000fe40007c7e00b */
[----:B------:R-:W-:-:S04]  /*1cb0*/  SEL R5, RZ, 0x1, P1 ;  /* 0x00000001ff057807 */ /* 0x000fc80000800000 */
[----:B------:R-:W-:Y:S02]  /*1cc0*/  IADD3 R6, P1, P2, R5, R6, R7 ;  /* 0x0000000605067210 */ /* 0x000fe40007a3e007 */
[----:B------:R-:W-:Y:S02]  /*1cd0*/  SEL R7, RZ, 0x1, P6 ;  /* 0x00000001ff077807 */ /* 0x000fe40003000000 */
[----:B------:R-:W-:Y:S02]  /*1ce0*/  IADD3.X R5, PT, PT, RZ, RZ, RZ, P3, P4 ;  /* 0x000000ffff057210 */ /* 0x000fe40001fe84ff */
[----:B------:R-:W-:Y:S02]  /*1cf0*/  IADD3 R6, P3, P4, R7, R6, R9 ;  /* 0x0000000607067210 */ /* 0x000fe40007c7e009 */
[----:B------:R-:W-:Y:S01]  /*1d00*/  IADD3.X R5, PT, PT, RZ, R5, RZ, P1, P2 ;  /* 0x00000005ff057210 */ /* 0x000fe20000fe44ff */
[----:B------:R-:W-:Y:S02]  /*1d10*/  IMAD.MOV.U32 R7, RZ, RZ, 0xe00 ;  /* 0x00000e00ff077424 */ /* 0x000fe400078e00ff */
[----:B------:R-:W-:Y:S01]  /*1d20*/  IMAD.MOV.U32 R9, RZ, RZ, RZ ;  /* 0x000000ffff097224 */ /* 0x000fe200078e00ff */
[----:B------:R-:W-:Y:S01]  /*1d30*/  IADD3.X R5, PT, PT, RZ, R5, RZ, P3, P4 ;  /* 0x00000005ff057210 */ /* 0x000fe20001fe84ff */
[----:B------:R-:W-:Y:S06]  /*1d40*/  @!P0 BRA `(.L_x_311) ;  /* 0x0000000000b88947 */ /* 0x000fec0003800000 */
[----:B------:R-:W0:Y:S01]  /*1d50*/  LDC.64 R16, c[0x0][0x398] ;  /* 0x0000e600ff107b82 */ /* 0x000e220000000a00 */
[----:B------:R-:W-:Y:S01]  /*1d60*/  IMAD.MOV.U32 R7, RZ, RZ, 0xe00 ;  /* 0x00000e00ff077424 */ /* 0x000fe200078e00ff */
[----:B------:R-:W1:Y:S01]  /*1d70*/  LDCU UR4, c[0x0][0x388] ;  /* 0x00007100ff0477ac */ /* 0x000e620008000800 */
[----:B------:R-:W-:-:S07]  /*1d80*/  IMAD.MOV.U32 R9, RZ, RZ, RZ ;  /* 0x000000ffff097224 */ /* 0x000fce00078e00ff */
.L_x_313:
[----:B------:R-:W-:-:S04]  /*1d90*/  LEA R12, P0, R7, R2, 0x2 ;  /* 0x00000002070c7211 */ /* 0x000fc800078010ff */
[----:B------:R-:W-:-:S05]  /*1da0*/  LEA.HI.X R13, R7, R3, R9, 0x2, P0 ;  /* 0x00000003070d7211 */ /* 0x000fca00000f1409 */
[----:B------:R-:W1:Y:S04]  /*1db0*/  LDG.E R20, desc[UR6][R12.64] ;  /* 0x000000060c147981 */ /* 0x000e68000c1e1900 */
[----:B------:R-:W2:Y:S04]  /*1dc0*/  LDG.E R0, desc[UR6][R12.64+0x800] ;  /* 0x000800060c007981 */ /* 0x000ea8000c1e1900 */
[----:B------:R-:W3:Y:S04]  /*1dd0*/  LDG.E R11, desc[UR6][R12.64+0x1000] ;  /* 0x001000060c0b7981 */ /* 0x000ee8000c1e1900 */
[----:B------:R-:W4:Y:S04]  /*1de0*/  LDG.E R14, desc[UR6][R12.64+0x1800] ;  /* 0x001800060c0e7981 */ /* 0x000f28000c1e1900 */
[----:B------:R-:W5:Y:S04]  /*1df0*/  LDG.E R15, desc[UR6][R12.64+0x2000] ;  /* 0x002000060c0f7981 */ /* 0x000f68000c1e1900 */
[----:B------:R-:W5:Y:S04]  /*1e00*/  LDG.E R18, desc[UR6][R12.64+0x2800] ;  /* 0x002800060c127981 */ /* 0x000f68000c1e1900 */
[----:B------:R0:W5:Y:S02]  /*1e10*/  LDG.E R19, desc[UR6][R12.64+0x3000] ;  /* 0x003000060c137981 */ /* 0x000164000c1e1900 */
[----:B0-----:R-:W-:-:S02]  /*1e20*/  IADD3 R12, P3, PT, -R7, R16, RZ ;  /* 0x00000010070c7210 */ /* 0x001fc40007f7e1ff */
[----:B-1----:R-:W-:Y:S02]  /*1e30*/  ISETP.NE.AND P0, PT, R20, UR4, PT ;  /* 0x0000000414007c0c */ /* 0x002fe4000bf05270 */
[----:B--2---:R-:W-:Y:S02]  /*1e40*/  ISETP.NE.AND P1, PT, R0, UR4, PT ;  /* 0x0000000400007c0c */ /* 0x004fe4000bf25270 */
[----:B------:R-:W-:Y:S02]  /*1e50*/  SEL R0, RZ, 0x1, P0 ;  /* 0x00000001ff007807 */ /* 0x000fe40000000000 */
[----:B------:R-:W-:Y:S02]  /*1e60*/  SEL R21, RZ, 0x1, P1 ;  /* 0x00000001ff157807 */ /* 0x000fe40000800000 */
[----:B---3--:R-:W-:Y:S02]  /*1e70*/  ISETP.NE.AND P0, PT, R11, UR4, PT ;  /* 0x000000040b007c0c */ /* 0x008fe4000bf05270 */
[----:B----4-:R-:W-:-:S02]  /*1e80*/  ISETP.NE.AND P5, PT, R14, UR4, PT ;  /* 0x000000040e007c0c */ /* 0x010fc4000bfa5270 */
[----:B------:R-:W-:Y:S02]  /*1e90*/  IADD3 R6, P2, P1, R21, R6, R0 ;  /* 0x0000000615067210 */ /* 0x000fe4000795e000 */
[----:B-----5:R-:W-:Y:S02]  /*1ea0*/  ISETP.NE.AND P4, PT, R15, UR4, PT ;  /* 0x000000040f007c0c */ /* 0x020fe4000bf85270 */
[----:B------:R-:W-:Y:S02]  /*1eb0*/  SEL R0, RZ, 0x1, P0 ;  /* 0x00000001ff007807 */ /* 0x000fe40000000000 */
[----:B------:R-:W-:Y:S02]  /*1ec0*/  SEL R11, RZ, 0x1, P5 ;  /* 0x00000001ff0b7807 */ /* 0x000fe40002800000 */
[----:B------:R-:W-:Y:S02]  /*1ed0*/  ISETP.NE.AND P6, PT, R18, UR4, PT ;  /* 0x0000000412007c0c */ /* 0x000fe4000bfc5270 */
[----:B------:R-:W-:-:S02]  /*1ee0*/  ISETP.GE.U32.AND P0, PT, R12, 0xe00, PT ;  /* 0x00000e000c00780c */ /* 0x000fc40003f06070 */
[----:B------:R-:W-:Y:S02]  /*1ef0*/  SEL R12, RZ, 0x1, P4 ;  /* 0x00000001ff0c7807 */ /* 0x000fe40002000000 */
[----:B------:R-:W-:Y:S01]  /*1f00*/  IADD3 R6, P4, P5, R11, R6, R0 ;  /* 0x000000060b067210 */ /* 0x000fe20007d9e000 */
[----:B------:R-:W-:Y:S01]  /*1f10*/  IMAD.MOV.U32 R0, RZ, RZ, R17 ;  /* 0x000000ffff007224 */ /* 0x000fe200078e0011 */
[----:B------:R-:W-:Y:S02]  /*1f20*/  SEL R11, RZ, 0x1, P6 ;  /* 0x00000001ff0b7807 */ /* 0x000fe40003000000 */
[----:B------:R-:W-:Y:S02]  /*1f30*/  IADD3.X R5, PT, PT, RZ, R5, RZ, P2, P1 ;  /* 0x00000005ff057210 */ /* 0x000fe400017e24ff */
[----:B------:R-:W-:Y:S01]  /*1f40*/  IADD3 R6, P1, P2, R11, R6, R12 ;  /* 0x000000060b067210 */ /* 0x000fe20007a3e00c */
[----:B------:R-:W-:Y:S01]  /*1f50*/  IMAD.X R12, R0, 0x1, ~R9, P3 ;  /* 0x00000001000c7824 */ /* 0x000fe200018e0e09 */
[----:B------:R-:W-:-:S02]  /*1f60*/  ISETP.NE.AND P6, PT, R19, UR4, PT ;  /* 0x0000000413007c0c */ /* 0x000fc4000bfc5270 */
[----:B------:R-:W-:Y:S02]  /*1f70*/  IADD3.X R5, PT, PT, RZ, R5, RZ, P4, P5 ;  /* 0x00000005ff057210 */ /* 0x000fe400027ea4ff */
[----:B------:R-:W-:Y:S02]  /*1f80*/  ISETP.GE.U32.AND.EX P0, PT, R12, RZ, PT, P0 ;  /* 0x000000ff0c00720c */ /* 0x000fe40003f06100 */
[----:B------:R-:W-:Y:S02]  /*1f90*/  SEL R11, RZ, 0x1, P6 ;  /* 0x00000001ff0b7807 */ /* 0x000fe40003000000 */
[----:B------:R-:W-:Y:S02]  /*1fa0*/  IADD3.X R5, PT, PT, RZ, R5, RZ, P1, P2 ;  /* 0x00000005ff057210 */ /* 0x000fe40000fe44ff */
[----:B------:R-:W-:-:S05]  /*1fb0*/  IADD3 R6, P3, PT, R6, R11, RZ ;  /* 0x0000000b06067210 */ /* 0x000fca0007f7e0ff */
[----:B------:R-:W-:Y:S02]  /*1fc0*/  IMAD.X R5, RZ, RZ, R5, P3 ;  /* 0x000000ffff057224 */ /* 0x000fe400018e0605 */
[----:B------:R-:W-:Y:S06]  /*1fd0*/  @!P0 BRA `(.L_x_312) ;  /* 0x0000000c00048947 */ /* 0x000fec0003800000 */
[----:B------:R-:W-:-:S05]  /*1fe0*/  IADD3 R7, P0, PT, R7, 0xe00, RZ ;  /* 0x00000e0007077810 */ /* 0x000fca0007f1e0ff */
[----:B------:R-:W-:Y:S01]  /*1ff0*/  IMAD.X R9, RZ, RZ, R9, P0 ;  /* 0x000000ffff097224 */ /* 0x000fe200000e0609 */
[----:B------:R-:W-:-:S04]  /*2000*/  ISETP.GT.U32.AND P0, PT, R7, R8, PT ;  /* 0x000000080700720c */ /* 0x000fc80003f04070 */
[----:B------:R-:W-:-:S13]  /*2010*/  ISETP.GT.U32.AND.EX P0, PT, R9, R10, PT, P0 ;  /* 0x0000000a0900720c */ /* 0x000fda0003f04100 */
[----:B------:R-:W-:Y:S05]  /*2020*/  @!P0 BRA `(.L_x_313) ;  /* 0xfffffffc00588947 */ /* 0x000fea000383ffff */
.L_x_311:
[----:B------:R-:W-:Y:S01]  /*2030*/  IMAD.IADD R3, R16, 0x1, -R7 ;  /* 0x0000000110037824 */ /* 0x000fe200078e0a07 */
[----:B------:R-:W-:Y:S01]  /*2040*/  ISETP.GE.U32.AND P1, PT, R7, R16, PT ;  /* 0x000000100700720c */ /* 0x000fe20003f26070 */
[----:B------:R-:W-:Y:S03]  /*2050*/  BSSY.RECONVERGENT B1, `(.L_x_312) ;  /* 0x00000b9000017945 */ /* 0x000fe60003800200 */
[----:B------:R-:W-:-:S04]  /*2060*/  ISETP.GE.AND P0, PT, R4, R3, PT ;  /* 0x000000030400720c */ /* 0x000fc80003f06270 */
[----:B------:R-:W-:-:S13]  /*2070*/  ISETP.GE.U32.OR.EX P0, PT, R9, R0, P0, P1 ;  /* 0x000000000900720c */ /* 0x000fda0000706510 */
[----:B------:R-:W-:Y:S05]  /*2080*/  @P0 BRA `(.L_x_314) ;  /* 0x0000000800d40947 */ /* 0x000fea0003800000 */
[----:B------:R-:W-:Y:S01]  /*2090*/  LOP3.LUT R0, RZ, R4, RZ, 0x33, !PT ;  /* 0x00000004ff007212 */ /* 0x000fe200078e33ff */
[----:B------:R-:W-:Y:S03]  /*20a0*/  BSSY.RECONVERGENT B2, `(.L_x_315) ;  /* 0x0000058000027945 */ /* 0x000fe60003800200 */
[----:B------:R-:W-:-:S04]  /*20b0*/  IADD3 R0, PT, PT, -R7, R16, R0 ;  /* 0x0000001007007210 */ /* 0x000fc80007ffe100 */
[C---:B------:R-:W-:Y:S02]  /*20c0*/  ISETP.GE.U32.AND P1, PT, R0.reuse, 0x1e00, PT ;  /* 0x00001e000000780c */ /* 0x040fe40003f26070 */
[----:B------:R-:W-:Y:S01]  /*20d0*/  LEA.HI R8, R0, 0x1, RZ, 0x17 ;  /* 0x0000000100087811 */ /* 0x000fe200078fb8ff */
[----:B------:R-:W-:-:S03]  /*20e0*/  IMAD.MOV.U32 R0, RZ, RZ, R4 ;  /* 0x000000ffff007224 */ /* 0x000fc600078e0004 */
[----:B------:R-:W-:-:S04]  /*20f0*/  LOP3.LUT R26, R8, 0xf, RZ, 0xc0, !PT ;  /* 0x0000000f081a7812 */ /* 0x000fc800078ec0ff */
[----:B------:R-:W-:-:S03]  /*2100*/  ISETP.NE.AND P0, PT, R26, RZ, PT ;  /* 0x000000ff1a00720c */ /* 0x000fc60003f05270 */
[----:B------:R-:W-:Y:S10]  /*2110*/  @!P1 BRA `(.L_x_316) ;  /* 0x0000000400409947 */ /* 0x000ff40003800000 */
[----:B------:R-:W0:Y:S01]  /*2120*/  LDCU.64 UR8, c[0x0][0x380] ;  /* 0x00007000ff0877ac */ /* 0x000e220008000a00 */
[----:B------:R-:W-:Y:S02]  /*2130*/  IADD3 R3, P1, PT, R4, R7, RZ ;  /* 0x0000000704037210 */ /* 0x000fe40007f3e0ff */
[----:B------:R-:W-:-:S03]  /*2140*/  LOP3.LUT R10, R8, 0xfffff0, RZ, 0xc0, !PT ;  /* 0x00fffff0080a7812 */ /* 0x000fc600078ec0ff */
[----:B------:R-:W-:Y:S02]  /*2150*/  IMAD.X R0, RZ, RZ, R9, P1 ;  /* 0x000000ffff007224 */ /* 0x000fe400008e0609 */
[----:B------:R-:W-:Y:S01]  /*2160*/  IMAD.MOV R10, RZ, RZ, -R10 ;  /* 0x000000ffff0a7224 */ /* 0x000fe200078e0a0a */
[----:B0-----:R-:W-:-:S04]  /*2170*/  LEA R2, P2, R3, UR8, 0x2 ;  /* 0x0000000803027c11 */ /* 0x001fc8000f8410ff */
[----:B------:R-:W-:Y:S02]  /*2180*/  IADD3 R2, P1, PT, R2, 0x4000, RZ ;  /* 0x0000400002027810 */ /* 0x000fe40007f3e0ff */
[----:B------:R-:W-:Y:S01]  /*2190*/  LEA.HI.X R3, R3, UR9, R0, 0x2, P2 ;  /* 0x0000000903037c11 */ /* 0x000fe200090f1400 */
[----:B------:R-:W-:-:S04]  /*21a0*/  IMAD.MOV.U32 R0, RZ, RZ, R4 ;  /* 0x000000ffff007224 */ /* 0x000fc800078e0004 */
[----:B------:R-:W-:-:S07]  /*21b0*/  IMAD.X R3, RZ, RZ, R3, P1 ;  /* 0x000000ffff037224 */ /* 0x000fce00008e0603 */
.L_x_317:
        /* <DEDUP_REMOVED lines=70> */
.L_x_316:
[----:B------:R-:W-:Y:S05]  /*2620*/  BSYNC.RECONVERGENT B2 ;  /* 0x0000000000027941 */ /* 0x000fea0003800200 */
.L_x_315:
[----:B------:R-:W-:Y:S05]  /*2630*/  @!P0 BRA `(.L_x_314) ;  /* 0x0000000400688947 */ /* 0x000fea0003800000 */
[----:B------:R-:W-:Y:S01]  /*2640*/  ISETP.GE.U32.AND P1, PT, R26, 0x8, PT ;  /* 0x000000081a00780c */ /* 0x000fe20003f26070 */
[----:B------:R-:W-:Y:S01]  /*2650*/  BSSY.RECONVERGENT B2, `(.L_x_318) ;  /* 0x000002a000027945 */ /* 0x000fe20003800200 */
[----:B------:R-:W-:-:S04]  /*2660*/  LOP3.LUT R18, R8, 0x7, RZ, 0xc0, !PT ;  /* 0x0000000708127812 */ /* 0x000fc800078ec0ff */
[----:B------:R-:W-:-:S07]  /*2670*/  ISETP.NE.AND P0, PT, R18, RZ, PT ;  /* 0x000000ff1200720c */ /* 0x000fce0003f05270 */
[----:B------:R-:W-:Y:S06]  /*2680*/  @!P1 BRA `(.L_x_319) ;  /* 0x0000000000989947 */ /* 0x000fec0003800000 */
[----:B------:R-:W0:Y:S01]  /*2690*/  LDCU.64 UR8, c[0x0][0x380] ;  /* 0x00007000ff0877ac */ /* 0x000e220008000a00 */
[----:B------:R-:W-:-:S05]  /*26a0*/  IADD3 R3, P1, PT, R0, R7, RZ ;  /* 0x0000000700037210 */ /* 0x000fca0007f3e0ff */
[----:B------:R-:W-:Y:S01]  /*26b0*/  IMAD.X R10, RZ, RZ, R9, P1 ;  /* 0x000000ffff0a7224 */ /* 0x000fe200008e0609 */
        /* <DEDUP_REMOVED lines=35> */
.L_x_319:
[----:B------:R-:W-:Y:S05]  /*28f0*/  BSYNC.RECONVERGENT B2 ;  /* 0x0000000000027941 */ /* 0x000fea0003800200 */
.L_x_318:
        /* <DEDUP_REMOVED lines=28> */
.L_x_321:
[----:B------:R-:W-:Y:S05]  /*2ac0*/  BSYNC.RECONVERGENT B2 ;  /* 0x0000000000027941 */ /* 0x000fea0003800200 */
.L_x_320:
[----:B------:R-:W-:Y:S05]  /*2ad0*/  @!P0 BRA `(.L_x_314) ;  /* 0x0000000000408947 */ /* 0x000fea0003800000 */
[----:B------:R-:W0:Y:S01]  /*2ae0*/  LDCU.64 UR8, c[0x0][0x380] ;  /* 0x00007000ff0877ac */ /* 0x000e220008000a00 */
[----:B------:R-:W-:Y:S01]  /*2af0*/  IADD3 R3, P0, PT, R0, R7, RZ ;  /* 0x0000000700037210 */ /* 0x000fe20007f1e0ff */
[----:B------:R-:W-:-:S04]  /*2b00*/  IMAD.MOV R0, RZ, RZ, -R10 ;  /* 0x000000ffff007224 */ /* 0x000fc800078e0a0a */
[----:B------:R-:W-:Y:S01]  /*2b10*/  IMAD.X R8, RZ, RZ, R9, P0 ;  /* 0x000000ffff087224 */ /* 0x000fe200000e0609 */
[----:B0-----:R-:W-:-:S04]  /*2b20*/  LEA R2, P1, R3, UR8, 0x2 ;  /* 0x0000000803027c11 */ /* 0x001fc8000f8210ff */
[----:B------:R-:W-:-:S09]  /*2b30*/  LEA.HI.X R3, R3, UR9, R8, 0x2, P1 ;  /* 0x0000000903037c11 */ /* 0x000fd200088f1408 */
.L_x_322:
[----:B------:R0:W2:Y:S01]  /*2b40*/  LDG.E R7, desc[UR6][R2.64] ;  /* 0x0000000602077981 */ /* 0x0000a2000c1e1900 */
[----:B------:R-:W-:Y:S01]  /*2b50*/  VIADD R0, R0, 0x1 ;  /* 0x0000000100007836 */ /* 0x000fe20000000000 */
[----:B0-----:R-:W-:-:S05]  /*2b60*/  IADD3 R2, P2, PT, R2, 0x800, RZ ;  /* 0x0000080002027810 */ /* 0x001fca0007f5e0ff */
[----:B------:R-:W-:Y:S01]  /*2b70*/  IMAD.X R3, RZ, RZ, R3, P2 ;  /* 0x000000ffff037224 */ /* 0x000fe200010e0603 */
[----:B--2---:R-:W-:-:S04]  /*2b80*/  ISETP.NE.AND P0, PT, R7, UR4, PT ;  /* 0x0000000407007c0c */ /* 0x004fc8000bf05270 */
[----:B------:R-:W-:Y:S02]  /*2b90*/  SEL R7, RZ, 0x1, P0 ;  /* 0x00000001ff077807 */ /* 0x000fe40000000000 */
[----:B------:R-:W-:Y:S02]  /*2ba0*/  ISETP.NE.AND P0, PT, R0, RZ, PT ;  /* 0x000000ff0000720c */ /* 0x000fe40003f05270 */
[----:B------:R-:W-:-:S05]  /*2bb0*/  IADD3 R6, P1, PT, R6, R7, RZ ;  /* 0x0000000706067210 */ /* 0x000fca0007f3e0ff */
[----:B------:R-:W-:-:S06]  /*2bc0*/  IMAD.X R5, RZ, RZ, R5, P1 ;  /* 0x000000ffff057224 */ /* 0x000fcc00008e0605 */
[----:B------:R-:W-:Y:S05]  /*2bd0*/  @P0 BRA `(.L_x_322) ;  /* 0xfffffffc00d80947 */ /* 0x000fea000383ffff */
.L_x_314:
[----:B------:R-:W-:Y:S05]  /*2be0*/  BSYNC.RECONVERGENT B1 ;  /* 0x0000000000017941 */ /* 0x000fea0003800200 */
.L_x_312:
[----:B------:R-:W0:Y:S01]  /*2bf0*/  S2R R8, SR_LANEID ;  /* 0x0000000000087919 */ /* 0x000e220000000000 */
[----:B------:R-:W-:Y:S01]  /*2c00*/  ISETP.NE.AND P5, PT, R4, RZ, PT ;  /* 0x000000ff0400720c */ /* 0x000fe20003fa5270 */
        /* <DEDUP_REMOVED lines=33> */
[----:B------:R-:W-:Y:S01]  /*2e20*/  IMAD.X R6, R2, 0x1, R9, P0 ;  /* 0x0000000102067824 */ /* 0x000fe200000e0609 */
[----:B------:R-:W-:-:S04]  /*2e30*/  @!P2 MOV R2, 0x400 ;  /* 0x000004000002a802 */ /* 0x000fc80000000f00 */
[----:B------:R-:W1:Y:S01]  /*2e40*/  SHFL.DOWN PT, R3, R6, 0x10, 0x1f ;  /* 0x0a001f0006037f89 */ /* 0x000e6200000e0000 */
[----:B--2---:R-:W-:-:S05]  /*2e50*/  @!P2 LEA R8, R11, R2, 0x18 ;  /* 0x000000020b08a211 */ /* 0x004fca00078ec0ff */
        /* <DEDUP_REMOVED lines=12> */
[----:B--2---:R-:W0:Y:S04]  /*2f20*/  LDS.128 R4, [UR4+0x20] ;  /* 0x00002004ff047984 */ /* 0x004e280008000c00 */
        /* <DEDUP_REMOVED lines=21> */
[----:B------:R-:W-:-:S07]  /*3080*/  IMAD.X R3, R3, 0x1, R31, P2 ;  /* 0x0000000103037824 */ /* 0x000fce00010e061f */
.L_x_310:
[----:B------:R-:W-:Y:S05]  /*3090*/  BSYNC.RECONVERGENT B0 ;  /* 0x0000000000007941 */ /* 0x000fea0003800200 */
.L_x_295:
[----:B------:R-:W-:Y:S05]  /*30a0*/  @P5 EXIT ;  /* 0x000000000000594d */ /* 0x000fea0003800000 */
[----:B------:R-:W0:Y:S01]  /*30b0*/  LDCU.64 UR4, c[0x0][0x3a8] ;  /* 0x00007500ff0477ac */ /* 0x000e220008000a00 */
[----:B------:R-:W3:Y:S01]  /*30c0*/  LDC.64 R4, c[0x0][0x390] ;  /* 0x0000e400ff047b82 */ /* 0x000ee20000000a00 */
[----:B012---:R-:W-:-:S04]  /*30d0*/  IADD3 R2, P0, PT, R2, UR4, RZ ;  /* 0x0000000402027c10 */ /* 0x007fc8000ff1e0ff */
[----:B------:R-:W-:-:S05]  /*30e0*/  IADD3.X R3, PT, PT, R3, UR5, RZ, P0, !PT ;  /* 0x0000000503037c10 */ /* 0x000fca00087fe4ff */
[----:B---3--:R-:W-:Y:S01]  /*30f0*/  STG.E.64 desc[UR6][R4.64], R2 ;  /* 0x0000000204007986 */ /* 0x008fe2000c101b06 */
[----:B------:R-:W-:Y:S05]  /*3100*/  EXIT ;  /* 0x000000000000794d */ /* 0x000fea0003800000 */
.L_x_323:
        /* <DEDUP_REMOVED lines=15> */
.L_x_939:


//--------------------- .text._ZN3cub18CUB_300001_SM_10006detail6reduce28DeviceReduceSingleTileKernelINS2_10policy_hubIljN4cuda3std3__44plusIlEEE10Policy1000EPlSC_iS9_llNS7_10__identityEEEvT0_T1_T2_T3_T4_T6_ --------------------------
	.section	.text._ZN3cub18CUB_300001_SM_10006detail6reduce28DeviceReduceSingleTileKernelINS2_10policy_hubIljN4cuda3std3__44plusIlEEE10Policy1000EPlSC_iS9_llNS7_10__identityEEEvT0_T1_T2_T3_T4_T6_,"ax",@progbits
	.align	128
        .global         _ZN3cub18CUB_300001_SM_10006detail6reduce28DeviceReduceSingleTileKernelINS2_10policy_hubIljN4cuda3std3__44plusIlEEE10Policy1000EPlSC_iS9_llNS7_10__identityEEEvT0_T1_T2_T3_T4_T6_
        .type           _ZN3cub18CUB_300001_SM_10006detail6reduce28DeviceReduceSingleTileKernelINS2_10policy_hubIljN4cuda3std3__44plusIlEEE10Policy1000EPlSC_iS9_llNS7_10__identityEEEvT0_T1_T2_T3_T4_T6_,@function
        .size           _ZN3cub18CUB_300001_SM_10006detail6reduce28DeviceReduceSingleTileKernelINS2_10policy_hubIljN4cuda3std3__44plusIlEEE10Policy1000EPlSC_iS9_llNS7_10__identityEEEvT0_T1_T2_T3_T4_T6_,(.L_x_940 - _ZN3cub18CUB_300001_SM_10006detail6reduce28DeviceReduceSingleTileKernelINS2_10policy_hubIljN4cuda3std3__44plusIlEEE10Policy1000EPlSC_iS9_llNS7_10__identityEEEvT0_T1_T2_T3_T4_T6_)
        .other          _ZN3cub18CUB_300001_SM_10006detail6reduce28DeviceReduceSingleTileKernelINS2_10policy_hubIljN4cuda3std3__44plusIlEEE10Policy1000EPlSC_iS9_llNS7_10__identityEEEvT0_T1_T2_T3_T4_T6_,@"STO_CUDA_ENTRY STV_DEFAULT"
_ZN3cub18CUB_300001_SM_10006detail6reduce28DeviceReduceSingleTileKernelINS2_10policy_hubIljN4cuda3std3__44plusIlEEE10Policy1000EPlSC_iS9_llNS7_10__identityEEEvT0_T1_T2_T3_T4_T6_:
.text._ZN3cub18CUB_300001_SM_10006detail6reduce28DeviceReduceSingleTileKernelINS2_10policy_hubIljN4cuda3std3__44plusIlEEE10Policy1000EPlSC_iS9_llNS7_10__identityEEEvT0_T1_T2_T3_T4_T6_:
        /* <DEDUP_REMOVED lines=13> */
.L_x_324:
        /* <DEDUP_REMOVED lines=13> */
.L_x_328:
[----:B------:R-:W-:Y:S05]  /*01a0*/  BSYNC.RECONVERGENT B1 ;  /* 0x0000000000017941 */ /* 0x000fea0003800200 */
.L_x_327:
        /* <DEDUP_REMOVED lines=17> */
.L_x_333:
        /* <DEDUP_REMOVED lines=11> */
.L_x_332:
[----:B------:R-:W-:Y:S05]  /*0370*/  BSYNC.RECONVERGENT B2 ;  /* 0x0000000000027941 */ /* 0x000fea0003800200 */
.L_x_331:
        /* <DEDUP_REMOVED lines=8> */
.L_x_336:
        /* <DEDUP_REMOVED lines=43> */
.L_x_335:
[----:B------:R-:W-:Y:S05]  /*06b0*/  BSYNC.RECONVERGENT B2 ;  /* 0x0000000000027941 */ /* 0x000fea0003800200 */
.L_x_334:
        /* <DEDUP_REMOVED lines=26> */
.L_x_338:
[----:B------:R-:W-:Y:S05]  /*0860*/  BSYNC.RECONVERGENT B2 ;  /* 0x0000000000027941 */ /* 0x000fea0003800200 */
.L_x_337:
        /* <DEDUP_REMOVED lines=12> */
.L_x_330:
[----:B------:R-:W-:Y:S05]  /*0930*/  BSYNC.RECONVERGENT B1 ;  /* 0x0000000000017941 */ /* 0x000fea0003800200 */
.L_x_329:
        /* <DEDUP_REMOVED lines=77> */
.L_x_339:
        /* <DEDUP_REMOVED lines=130> */
.L_x_326:
        /* <DEDUP_REMOVED lines=25> */
.L_x_343:
        /* <DEDUP_REMOVED lines=24> */
.L_x_341:
        /* <DEDUP_REMOVED lines=19> */
.L_x_347:
        /* <DEDUP_REMOVED lines=9> */
.L_x_346:
[----:B------:R-:W-:Y:S05]  /*1b00*/  BSYNC.RECONVERGENT B2 ;  /* 0x0000000000027941 */ /* 0x000fea0003800200 */
.L_x_345:
        /* <DEDUP_REMOVED lines=16> */
.L_x_350:
        /* <DEDUP_REMOVED lines=45> */
.L_x_349:
[----:B------:R-:W-:Y:S05]  /*1ee0*/  BSYNC.RECONVERGENT B2 ;  /* 0x0000000000027941 */ /* 0x000fea0003800200 */
.L_x_348:
        /* <DEDUP_REMOVED lines=30> */
.L_x_352:
[----:B------:R-:W-:Y:S05]  /*20d0*/  BSYNC.RECONVERGENT B2 ;  /* 0x0000000000027941 */ /* 0x000fea0003800200 */
.L_x_351:
        /* <DEDUP_REMOVED lines=11> */
.L_x_344:
[----:B------:R-:W-:Y:S05]  /*2190*/  BSYNC.RECONVERGENT B1 ;  /* 0x0000000000017941 */ /* 0x000fea0003800200 */
.L_x_342:
        /* <DEDUP_REMOVED lines=74> */
.L_x_340:
[----:B------:R-:W-:Y:S05]  /*2640*/  BSYNC.RECONVERGENT B0 ;  /* 0x0000000000007941 */ /* 0x000fea0003800200 */
.L_x_325:
[----:B------:R-:W-:Y:S05]  /*2650*/  @P0 EXIT ;  /* 0x000000000000094d */ /* 0x000fea0003800000 */
[----:B------:R-:W0:Y:S01]  /*2660*/  LDCU.64 UR4, c[0x0][0x398] ;  /* 0x00007300ff0477ac */ /* 0x000e220008000a00 */
[----:B------:R-:W3:Y:S01]  /*2670*/  LDC.64 R4, c[0x0][0x388] ;  /* 0x0000e200ff047b82 */ /* 0x000ee20000000a00 */
[----:B012---:R-:W-:-:S04]  /*2680*/  IADD3 R2, P0, PT, R2, UR4, RZ ;  /* 0x0000000402027c10 */ /* 0x007fc8000ff1e0ff */
[----:B------:R-:W-:-:S05]  /*2690*/  IADD3.X R3, PT, PT, R3, UR5, RZ, P0, !PT ;  /* 0x0000000503037c10 */ /* 0x000fca00087fe4ff */
[----:B---3--:R-:W-:Y:S01]  /*26a0*/  STG.E.64 desc[UR6][R4.64], R2 ;  /* 0x0000000204007986 */ /* 0x008fe2000c101b06 */
[----:B------:R-:W-:Y:S05]  /*26b0*/  EXIT ;  /* 0x000000000000794d */ /* 0x000fea0003800000 */
.L_x_353:
        /* <DEDUP_REMOVED lines=12> */
.L_x_940:


//--------------------- .text._ZN3cub18CUB_300001_SM_10006detail6reduce18DeviceReduceKernelINS2_10policy_hubIljN4cuda3std3__44plusIlEEE10Policy1000EN6thrust24THRUST_300001_SM_1000_NS18transform_iteratorINSD_6detail14equal_to_valueIiEENSF_15normal_iteratorINSD_10device_ptrIiEEEEllEEjS9_lNS7_10__identityEEEvT0_PT3_T1_NS0_13GridEvenShareISR_EET2_T4_ --------------------------
	.section	.text._ZN3cub18CUB_300001_SM_10006detail6reduce18DeviceReduceKernelINS2_10policy_hubIljN4cuda3std3__44plusIlEEE10Policy1000EN6thrust24THRUST_300001_SM_1000_NS18transform_iteratorINSD_6detail14equal_to_valueIiEENSF_15normal_iteratorINSD_10device_ptrIiEEEEllEEjS9_lNS7_10__identityEEEvT0_PT3_T1_NS0_13GridEvenShareISR_EET2_T4_,"ax",@progbits
	.align	128
        .global         _ZN3cub18CUB_300001_SM_10006detail6reduce18DeviceReduceKernelINS2_10policy_hubIljN4cuda3std3__44plusIlEEE10Policy1000EN6thrust24THRUST_300001_SM_1000_NS18transform_iteratorINSD_6detail14equal_to_valueIiEENSF_15normal_iteratorINSD_10device_ptrIiEEEEllEEjS9_lNS7_10__identityEEEvT0_PT3_T1_NS0_13GridEvenShareISR_EET2_T4_
        .type           _ZN3cub18CUB_300001_SM_10006detail6reduce18DeviceReduceKernelINS2_10policy_hubIljN4cuda3std3__44plusIlEEE10Policy1000EN6thrust24THRUST_300001_SM_1000_NS18transform_iteratorINSD_6detail14equal_to_valueIiEENSF_15normal_iteratorINSD_10device_ptrIiEEEEllEEjS9_lNS7_10__identityEEEvT0_PT3_T1_NS0_13GridEvenShareISR_EET2_T4_,@function
        .size           _ZN3cub18CUB_300001_SM_10006detail6reduce18DeviceReduceKernelINS2_10policy_hubIljN4cuda3std3__44plusIlEEE10Policy1000EN6thrust24THRUST_300001_SM_1000_NS18transform_iteratorINSD_6detail14equal_to_valueIiEENSF_15normal_iteratorINSD_10device_ptrIiEEEEllEEjS9_lNS7_10__identityEEEvT0_PT3_T1_NS0_13GridEvenShareISR_EET2_T4_,(.L_x_941 - _ZN3cub18CUB_300001_SM_10006detail6reduce18DeviceReduceKernelINS2_10policy_hubIljN4cuda3std3__44plusIlEEE10Policy1000EN6thrust24THRUST_300001_SM_1000_NS18transform_iteratorINSD_6detail14equal_to_valueIiEENSF_15normal_iteratorINSD_10device_ptrIiEEEEllEEjS9_lNS7_10__identityEEEvT0_PT3_T1_NS0_13GridEvenShareISR_EET2_T4_)
        .other          _ZN3cub18CUB_300001_SM_10006detail6reduce18DeviceReduceKernelINS2_10policy_hubIljN4cuda3std3__44plusIlEEE10Policy1000EN6thrust24THRUST_300001_SM_1000_NS18transform_iteratorINSD_6detail14equal_to_valueIiEENSF_15normal_iteratorINSD_10device_ptrIiEEEEllEEjS9_lNS7_10__identityEEEvT0_PT3_T1_NS0_13GridEvenShareISR_EET2_T4_,@"STO_CUDA_ENTRY STV_DEFAULT"
_ZN3cub18CUB_300001_SM_10006detail6reduce18DeviceReduceKernelINS2_10policy_hubIljN4cuda3std3__44plusIlEEE10Policy1000EN6thrust24THRUST_300001_SM_1000_NS18transform_iteratorINSD_6detail14equal_to_valueIiEENSF_15normal_iteratorINSD_10device_ptrIiEEEEllEEjS9_lNS7_10__identityEEEvT0_PT3_T1_NS0_13GridEvenShareISR_EET2_T4_:
.text._ZN3cub18CUB_300001_SM_10006detail6reduce18DeviceReduceKernelINS2_10policy_hubIljN4cuda3std3__44plusIlEEE10Policy1000EN6thrust24THRUST_300001_SM_1000_NS18transform_iteratorINSD_6detail14equal_to_valueIiEENSF_15normal_iteratorINSD_10device_ptrIiEEEEllEEjS9_lNS7_10__identityEEEvT0_PT3_T1_NS0_13GridEvenShareISR_EET2_T4_:
[----:B------:R-:W-:Y:S01]  /*0000*/  LDC R1, c[0x0][0x37c] ;  /* 0x0000df00ff017b82 */ /* 0x000fe20000000800 */
[----:B------:R-:W0:Y:S07]  /*0010*/  S2R R0, SR_CTAID.X ;  /* 0x0000000000007919 */ /* 0x000e2e0000002500 */
[----:B------:R-:W1:Y:S01]  /*0020*/  LDC.64 R6, c[0x0][0x3b0] ;  /* 0x0000ec00ff067b82 */ /* 0x000e620000000a00 */
[----:B------:R-:W2:Y:S01]  /*0030*/  LDCU.64 UR8, c[0x0][0x358] ;  /* 0x00006b00ff0877ac */ /* 0x000ea20008000a00 */
[----:B------:R-:W-:Y:S01]  /*0040*/  BSSY.RECONVERGENT B0, `(.L_x_354) ;  /* 0x000035c000007945 */ /* 0x000fe20003800200 */
[----:B-1----:R-:W-:-:S02]  /*0050*/  IMAD R2, R7, 0xe00, RZ ;  /* 0x00000e0007027824 */ /* 0x002fc400078e02ff */
[----:B0-----:R-:W-:-:S05]  /*0060*/  IMAD R28, R0, -0xe00, R6 ;  /* 0xfffff200001c7824 */ /* 0x001fca00078e0206 */
[----:B------:R-:W-:-:S13]  /*0070*/  ISETP.GT.U32.AND P0, PT, R28, 0xdff, PT ;  /* 0x00000dff1c00780c */ /* 0x000fda0003f04070 */
[----:B--2---:R-:W-:Y:S05]  /*0080*/  @P0 BRA `(.L_x_355) ;  /* 0x0000001c00180947 */ /* 0x004fea0003800000 */
[----:B------:R-:W0:Y:S01]  /*0090*/  S2R R5, SR_TID.X ;  /* 0x0000000000057919 */ /* 0x000e220000002100 */
[----:B------:R-:W1:Y:S01]  /*00a0*/  LDCU UR5, c[0x0][0x388] ;  /* 0x00007100ff0577ac */ /* 0x000e620008000800 */
[----:B------:R-:W-:Y:S01]  /*00b0*/  BSSY.RECONVERGENT B1, `(.L_x_356) ;  /* 0x000000f000017945 */ /* 0x000fe20003800200 */
[----:B------:R-:W-:Y:S02]  /*00c0*/  IMAD.MOV.U32 R22, RZ, RZ, RZ ;  /* 0x000000ffff167224 */ /* 0x000fe400078e00ff */
[----:B------:R-:W-:Y:S01]  /*00d0*/  IMAD.MOV.U32 R25, RZ, RZ, RZ ;  /* 0x000000ffff197224 */ /* 0x000fe200078e00ff */
[----:B0-----:R-:W-:Y:S01]  /*00e0*/  ISETP.GE.U32.AND P0, PT, R5, R28, PT ;  /* 0x0000001c0500720c */ /* 0x001fe20003f06070 */
[----:B------:R-:W-:-:S12]  /*00f0*/  IMAD.MOV.U32 R7, RZ, RZ, R5 ;  /* 0x000000ffff077224 */ /* 0x000fd800078e0005 */
[----:B-1----:R-:W-:Y:S05]  /*0100*/  @P0 BRA `(.L_x_357) ;  /* 0x0000000000240947 */ /* 0x002fea0003800000 */
[----:B------:R-:W0:Y:S01]  /*0110*/  LDC.64 R2, c[0x0][0x380] ;  /* 0x0000e000ff027b82 */ /* 0x000e220000000a00 */
[----:B------:R-:W-:Y:S01]  /*0120*/  IMAD R7, R0, 0xe00, R5 ;  /* 0x00000e0000077824 */ /* 0x000fe200078e0205 */
[----:B------:R-:W1:Y:S03]  /*0130*/  LDCU UR4, c[0x0][0x388] ;  /* 0x00007100ff0477ac */ /* 0x000e660008000800 */
[----:B0-----:R-:W-:-:S06]  /*0140*/  IMAD.WIDE.U32 R2, R7, 0x4, R2 ;  /* 0x0000000407027825 */ /* 0x001fcc00078e0002 */
[----:B------:R-:W1:Y:S01]  /*0150*/  LDG.E R2, desc[UR8][R2.64] ;  /* 0x0000000802027981 */ /* 0x000e62000c1e1900 */
[----:B------:R-:W-:Y:S02]  /*0160*/  VIADD R7, R5, 0x200 ;  /* 0x0000020005077836 */ /* 0x000fe40000000000 */
[----:B------:R-:W-:Y:S01]  /*0170*/  IMAD.MOV.U32 R25, RZ, RZ, RZ ;  /* 0x000000ffff197224 */ /* 0x000fe200078e00ff */
[----:B-1----:R-:W-:-:S04]  /*0180*/  ISETP.NE.AND P0, PT, R2, UR4, PT ;  /* 0x0000000402007c0c */ /* 0x002fc8000bf05270 */
[----:B------:R-:W-:-:S09]  /*0190*/  SEL R22, RZ, 0x1, P0 ;  /* 0x00000001ff167807 */ /* 0x000fd20000000000 */
.L_x_357:
[----:B------:R-:W-:Y:S05]  /*01a0*/  BSYNC.RECONVERGENT B1 ;  /* 0x0000000000017941 */ /* 0x000fea0003800200 */
.L_x_356:
[----:B------:R-:W-:Y:S01]  /*01b0*/  ISETP.GE.U32.AND P0, PT, R7, R28, PT ;  /* 0x0000001c0700720c */ /* 0x000fe20003f06070 */
[----:B------:R-:W-:-:S12]  /*01c0*/  BSSY.RECONVERGENT B1, `(.L_x_358) ;  /* 0x00000e3000017945 */ /* 0x000fd80003800200 */
[----:B------:R-:W-:Y:S05]  /*01d0*/  @P0 BRA `(.L_x_359) ;  /* 0x0000000c00840947 */ /* 0x000fea0003800000 */
[----:B------:R-:W-:Y:S01]  /*01e0*/  LOP3.LUT R3, RZ, R7, RZ, 0x33, !PT ;  /* 0x00000007ff037212 */ /* 0x000fe200078e33ff */
[----:B------:R-:W-:Y:S04]  /*01f0*/  BSSY.RECONVERGENT B2, `(.L_x_360) ;  /* 0x0000073000027945 */ /* 0x000fe80003800200 */
[----:B------:R-:W-:-:S04]  /*0200*/  IMAD.IADD R3, R3, 0x1, R6 ;  /* 0x0000000103037824 */ /* 0x000fc800078e0206 */
[----:B------:R-:W-:-:S05]  /*0210*/  IMAD R3, R0, -0xe00, R3 ;  /* 0xfffff20000037824 */ /* 0x000fca00078e0203 */
[C---:B------:R-:W-:Y:S02]  /*0220*/  ISETP.GE.U32.AND P0, PT, R3.reuse, 0x1e00, PT ;  /* 0x00001e000300780c */ /* 0x040fe40003f06070 */
[----:B------:R-:W-:-:S04]  /*0230*/  LEA.HI R4, R3, 0x1, RZ, 0x17 ;  /* 0x0000000103047811 */ /* 0x000fc800078fb8ff */
[----:B------:R-:W-:-:S07]  /*0240*/  LOP3.LUT R6, R4, 0xf, RZ, 0xc0, !PT ;  /* 0x0000000f04067812 */ /* 0x000fce00078ec0ff */
[----:B------:R-:W-:Y:S05]  /*0250*/  @!P0 BRA `(.L_x_361) ;  /* 0x0000000400b08947 */ /* 0x000fea0003800000 */
[----:B------:R-:W0:Y:S01]  /*0260*/  LDC.64 R12, c[0x0][0x380] ;  /* 0x0000e000ff0c7b82 */ /* 0x000e220000000a00 */
[----:B------:R-:W-:Y:S01]  /*0270*/  LOP3.LUT R2, R4, 0xfffff0, RZ, 0xc0, !PT ;  /* 0x00fffff004027812 */ /* 0x000fe200078ec0ff */
[----:B------:R-:W-:Y:S01]  /*0280*/  BSSY.RECONVERGENT B3, `(.L_x_362) ;  /* 0x0000068000037945 */ /* 0x000fe20003800200 */
[----:B------:R-:W-:Y:S01]  /*0290*/  LOP3.LUT R8, R7, 0x1000, RZ, 0xfc, !PT ;  /* 0x0000100007087812 */ /* 0x000fe200078efcff */
[----:B------:R-:W-:Y:S02]  /*02a0*/  IMAD R7, R0, 0xe00, R7 ;  /* 0x00000e0000077824 */ /* 0x000fe400078e0207 */
[----:B------:R-:W-:-:S07]  /*02b0*/  IMAD.MOV R2, RZ, RZ, -R2 ;  /* 0x000000ffff027224 */ /* 0x000fce00078e0a02 */
.L_x_363:
[C---:B------:R-:W-:Y:S02]  /*02c0*/  VIADD R27, R7.reuse, 0x200 ;  /* 0x00000200071b7836 */ /* 0x040fe40000000000 */
[----:B0-----:R-:W-:-:S04]  /*02d0*/  IMAD.WIDE.U32 R14, R7, 0x4, R12 ;  /* 0x00000004070e7825 */ /* 0x001fc800078e000c */
[----:B------:R-:W-:Y:S01]  /*02e0*/  IMAD.WIDE.U32 R26, R27, 0x4, R12 ;  /* 0x000000041b1a7825 */ /* 0x000fe200078e000c */
[----:B------:R0:W2:Y:S04]  /*02f0*/  LDG.E R3, desc[UR8][R14.64] ;  /* 0x000000080e037981 */ /* 0x0000a8000c1e1900 */
[----:B------:R-:W3:Y:S01]  /*0300*/  LDG.E R17, desc[UR8][R26.64] ;  /* 0x000000081a117981 */ /* 0x000ee2000c1e1900 */
[----:B------:R-:W-:-:S04]  /*0310*/  VIADD R19, R7, 0x400 ;  /* 0x0000040007137836 */ /* 0x000fc80000000000 */
[----:B------:R-:W-:-:S05]  /*0320*/  IMAD.WIDE.U32 R18, R19, 0x4, R12 ;  /* 0x0000000413127825 */ /* 0x000fca00078e000c */
[----:B------:R1:W4:Y:S01]  /*0330*/  LDG.E R16, desc[UR8][R18.64] ;  /* 0x0000000812107981 */ /* 0x000322000c1e1900 */
[C---:B------:R-:W-:Y:S02]  /*0340*/  VIADD R11, R7.reuse, 0x600 ;  /* 0x00000600070b7836 */ /* 0x040fe40000000000 */
[----:B------:R-:W-:Y:S02]  /*0350*/  VIADD R21, R7, 0x800 ;  /* 0x0000080007157836 */ /* 0x000fe40000000000 */
[----:B------:R-:W-:-:S04]  /*0360*/  IMAD.WIDE.U32 R10, R11, 0x4, R12 ;  /* 0x000000040b0a7825 */ /* 0x000fc800078e000c */
[C---:B------:R-:W-:Y:S02]  /*0370*/  VIADD R23, R7.reuse, 0xc00 ;  /* 0x00000c0007177836 */ /* 0x040fe40000000000 */
[----:B------:R-:W-:Y:S01]  /*0380*/  VIADD R9, R7, 0xa00 ;  /* 0x00000a0007097836 */ /* 0x000fe20000000000 */
[----:B------:R5:W4:Y:S01]  /*0390*/  LDG.E R10, desc[UR8][R10.64] ;  /* 0x000000080a0a7981 */ /* 0x000b22000c1e1900 */
[----:B------:R-:W-:-:S04]  /*03a0*/  IMAD.WIDE.U32 R20, R21, 0x4, R12 ;  /* 0x0000000415147825 */ /* 0x000fc800078e000c */
[----:B0-----:R-:W-:-:S04]  /*03b0*/  IMAD.WIDE.U32 R14, R23, 0x4, R12 ;  /* 0x00000004170e7825 */ /* 0x001fc800078e000c */
[--C-:B-1----:R-:W-:Y:S01]  /*03c0*/  IMAD.WIDE.U32 R18, R9, 0x4, R12.reuse ;  /* 0x0000000409127825 */ /* 0x102fe200078e000c */
[----:B------:R-:W4:Y:S03]  /*03d0*/  LDG.E R24, desc[UR8][R14.64] ;  /* 0x000000080e187981 */ /* 0x000f26000c1e1900 */
[C---:B------:R-:W-:Y:S01]  /*03e0*/  VIADD R27, R7.reuse, 0xe00 ;  /* 0x00000e00071b7836 */ /* 0x040fe20000000000 */
[----:B------:R0:W4:Y:S01]  /*03f0*/  LDG.E R9, desc[UR8][R20.64] ;  /* 0x0000000814097981 */ /* 0x000122000c1e1900 */
[----:B-----5:R-:W-:Y:S02]  /*0400*/  VIADD R11, R7, 0x1200 ;  /* 0x00001200070b7836 */ /* 0x020fe40000000000 */
[----:B------:R-:W-:Y:S01]  /*0410*/  IMAD.WIDE.U32 R26, R27, 0x4, R12 ;  /* 0x000000041b1a7825 */ /* 0x000fe200078e000c */
[----:B------:R1:W5:Y:S05]  /*0420*/  LDG.E R23, desc[UR8][R18.64] ;  /* 0x0000000812177981 */ /* 0x00036a000c1e1900 */
[----:B------:R-:W5:Y:S01]  /*0430*/  LDG.E R26, desc[UR8][R26.64] ;  /* 0x000000081a1a7981 */ /* 0x000f62000c1e1900 */
[----:B0-----:R-:W-:-:S02]  /*0440*/  VIADD R21, R7, 0x1400 ;  /* 0x0000140007157836 */ /* 0x001fc40000000000 */
[----:B-1----:R-:W-:-:S04]  /*0450*/  IMAD.WIDE.U32 R18, R11, 0x4, R12 ;  /* 0x000000040b127825 */ /* 0x002fc800078e000c */
[----:B------:R-:W-:Y:S01]  /*0460*/  IMAD.WIDE.U32 R20, R21, 0x4, R12 ;  /* 0x0000000415147825 */ /* 0x000fe200078e000c */
[----:B------:R0:W5:Y:S04]  /*0470*/  LDG.E R11, desc[UR8][R18.64] ;  /* 0x00000008120b7981 */ /* 0x000168000c1e1900 */
[----:B------:R1:W5:Y:S01]  /*0480*/  LDG.E R27, desc[UR8][R20.64] ;  /* 0x00000008141b7981 */ /* 0x000362000c1e1900 */
[C---:B0-----:R-:W-:Y:S02]  /*0490*/  VIADD R19, R7.reuse, 0x1a00 ;  /* 0x00001a0007137836 */ /* 0x041fe40000000000 */
[----:B-1----:R-:W-:-:S04]  /*04a0*/  VIADD R21, R7, 0x1e00 ;  /* 0x00001e0007157836 */ /* 0x002fc80000000000 */
[----:B------:R-:W-:-:S06]  /*04b0*/  IMAD.WIDE.U32 R20, R21, 0x4, R12 ;  /* 0x0000000415147825 */ /* 0x000fcc00078e000c */
[----:B------:R-:W5:Y:S01]  /*04c0*/  LDG.E R20, desc[UR8][R20.64] ;  /* 0x0000000814147981 */ /* 0x000f62000c1e1900 */
[----:B--2---:R-:W-:Y:S01]  /*04d0*/  ISETP.NE.AND P0, PT, R3, UR5, PT ;  /* 0x0000000503007c0c */ /* 0x004fe2000bf05270 */
[----:B------:R-:W-:Y:S01]  /*04e0*/  VIADD R3, R7, 0x1000 ;  /* 0x0000100007037836 */ /* 0x000fe20000000000 */
[----:B---3--:R-:W-:Y:S02]  /*04f0*/  ISETP.NE.AND P1, PT, R17, UR5, PT ;  /* 0x0000000511007c0c */ /* 0x008fe4000bf25270 */
[----:B------:R-:W-:Y:S02]  /*0500*/  SEL R29, RZ, 0x1, P0 ;  /* 0x00000001ff1d7807 */ /* 0x000fe40000000000 */
[----:B------:R-:W-:Y:S01]  /*0510*/  SEL R17, RZ, 0x1, P1 ;  /* 0x00000001ff117807 */ /* 0x000fe20000800000 */
[----:B------:R-:W-:-:S03]  /*0520*/  IMAD.WIDE.U32 R14, R3, 0x4, R12 ;  /* 0x00000004030e7825 */ /* 0x000fc600078e000c */
[----:B------:R-:W-:Y:S01]  /*0530*/  IADD3 R22, P3, P2, R17, R22, R29 ;  /* 0x0000001611167210 */ /* 0x000fe20007a7e01d */
[----:B------:R-:W-:Y:S01]  /*0540*/  VIADD R17, R7, 0x1600 ;  /* 0x0000160007117836 */ /* 0x000fe20000000000 */
[----:B------:R0:W2:Y:S01]  /*0550*/  LDG.E R3, desc[UR8][R14.64] ;  /* 0x000000080e037981 */ /* 0x0000a2000c1e1900 */
[----:B----4-:R-:W-:Y:S02]  /*0560*/  ISETP.NE.AND P1, PT, R16, UR5, PT ;  /* 0x0000000510007c0c */ /* 0x010fe4000bf25270 */
[----:B0-----:R-:W-:-:S04]  /*0570*/  IMAD.WIDE.U32 R14, R17, 0x4, R12 ;  /* 0x00000004110e7825 */ /* 0x001fc800078e000c */
[----:B------:R-:W-:Y:S01]  /*0580*/  VIADD R17, R7, 0x1800 ;  /* 0x0000180007117836 */ /* 0x000fe20000000000 */
[----:B------:R0:W3:Y:S03]  /*0590*/  LDG.E R29, desc[UR8][R14.64] ;  /* 0x000000080e1d7981 */ /* 0x0000e6000c1e1900 */
[----:B0-----:R-:W-:-:S04]  /*05a0*/  IMAD.WIDE.U32 R14, R17, 0x4, R12 ;  /* 0x00000004110e7825 */ /* 0x001fc800078e000c */
[--C-:B------:R-:W-:Y:S02]  /*05b0*/  IMAD.WIDE.U32 R16, R19, 0x4, R12.reuse ;  /* 0x0000000413107825 */ /* 0x100fe400078e000c */
[----:B------:R0:W4:Y:S02]  /*05c0*/  LDG.E R14, desc[UR8][R14.64] ;  /* 0x000000080e0e7981 */ /* 0x000124000c1e1900 */
[----:B------:R-:W-:Y:S02]  /*05d0*/  VIADD R19, R7, 0x1c00 ;  /* 0x00001c0007137836 */ /* 0x000fe40000000000 */
[----:B------:R-:W4:Y:S02]  /*05e0*/  LDG.E R16, desc[UR8][R16.64] ;  /* 0x0000000810107981 */ /* 0x000f24000c1e1900 */
[----:B------:R-:W-:-:S06]  /*05f0*/  IMAD.WIDE.U32 R18, R19, 0x4, R12 ;  /* 0x0000000413127825 */ /* 0x000fcc00078e000c */
[----:B------:R-:W4:Y:S01]  /*0600*/  LDG.E R18, desc[UR8][R18.64] ;  /* 0x0000000812127981 */ /* 0x000f22000c1e1900 */
[----:B------:R-:W-:Y:S02]  /*0610*/  ISETP.NE.AND P4, PT, R10, UR5, PT ;  /* 0x000000050a007c0c */ /* 0x000fe4000bf85270 */
[----:B------:R-:W-:Y:S02]  /*0620*/  ISETP.NE.AND P0, PT, R9, UR5, PT ;  /* 0x0000000509007c0c */ /* 0x000fe4000bf05270 */
[----:B------:R-:W-:Y:S02]  /*0630*/  SEL R10, RZ, 0x1, P1 ;  /* 0x00000001ff0a7807 */ /* 0x000fe40000800000 */
[----:B------:R-:W-:Y:S02]  /*0640*/  SEL R9, RZ, 0x1, P4 ;  /* 0x00000001ff097807 */ /* 0x000fe40002000000 */
[----:B-----5:R-:W-:Y:S02]  /*0650*/  ISETP.NE.AND P5, PT, R23, UR5, PT ;  /* 0x0000000517007c0c */ /* 0x020fe4000bfa5270 */
[----:B0-----:R-:W-:-:S02]  /*0660*/  IADD3 R15, P4, P6, R9, R22, R10 ;  /* 0x00000016090f7210 */ /* 0x001fc40007e9e00a */
[----:B------:R-:W-:Y:S02]  /*0670*/  ISETP.NE.AND P1, PT, R24, UR5, PT ;  /* 0x0000000518007c0c */ /* 0x000fe4000bf25270 */
[----:B------:R-:W-:Y:S02]  /*0680*/  SEL R22, RZ, 0x1, P0 ;  /* 0x00000001ff167807 */ /* 0x000fe40000000000 */
[----:B------:R-:W-:Y:S02]  /*0690*/  SEL R9, RZ, 0x1, P5 ;  /* 0x00000001ff097807 */ /* 0x000fe40002800000 */
[----:B------:R-:W-:Y:S02]  /*06a0*/  ISETP.NE.AND P5, PT, R26, UR5, PT ;  /* 0x000000051a007c0c */ /* 0x000fe4000bfa5270 */
[----:B------:R-:W-:Y:S02]  /*06b0*/  SEL R10, RZ, 0x1, P1 ;  /* 0x00000001ff0a7807 */ /* 0x000fe40000800000 */
[----:B------:R-:W-:-:S02]  /*06c0*/  IADD3.X R25, PT, PT, RZ, R25, RZ, P3, P2 ;  /* 0x00000019ff197210 */ /* 0x000fc40001fe44ff */
[----:B------:R-:W-:Y:S02]  /*06d0*/  IADD3 R9, P1, P0, R9, R15, R22 ;  /* 0x0000000f09097210 */ /* 0x000fe4000783e016 */
[----:B------:R-:W-:Y:S02]  /*06e0*/  SEL R15, RZ, 0x1, P5 ;  /* 0x00000001ff0f7807 */ /* 0x000fe40002800000 */
[----:B------:R-:W-:Y:S02]  /*06f0*/  IADD3.X R25, PT, PT, RZ, R25, RZ, P4, P6 ;  /* 0x00000019ff197210 */ /* 0x000fe400027ec4ff */
[----:B------:R-:W-:Y:S02]  /*0700*/  ISETP.NE.AND P6, PT, R11, UR5, PT ;  /* 0x000000050b007c0c */ /* 0x000fe4000bfc5270 */
[----:B------:R-:W-:Y:S02]  /*0710*/  IADD3 R15, P3, P2, R15, R9, R10 ;  /* 0x000000090f0f7210 */ /* 0x000fe40007a7e00a */
[----:B------:R-:W-:-:S02]  /*0720*/  ISETP.NE.AND P4, PT, R27, UR5, PT ;  /* 0x000000051b007c0c */ /* 0x000fc4000bf85270 */
[----:B------:R-:W-:Y:S02]  /*0730*/  SEL R9, RZ, 0x1, P6 ;  /* 0x00000001ff097807 */ /* 0x000fe40003000000 */
[----:B------:R-:W-:Y:S01]  /*0740*/  IADD3.X R25, PT, PT, RZ, R25, RZ, P1, P0 ;  /* 0x00000019ff197210 */ /* 0x000fe20000fe04ff */
[----:B------:R-:W-:-:S03]  /*0750*/  VIADD R2, R2, 0x10 ;  /* 0x0000001002027836 */ /* 0x000fc60000000000 */
[----:B------:R-:W-:Y:S02]  /*0760*/  IADD3.X R25, PT, PT, RZ, R25, RZ, P3, P2 ;  /* 0x00000019ff197210 */ /* 0x000fe40001fe44ff */
[----:B------:R-:W-:-:S04]  /*0770*/  ISETP.NE.AND P2, PT, R20, UR5, PT ;  /* 0x0000000514007c0c */ /* 0x000fc8000bf45270 */
[----:B------:R-:W-:Y:S01]  /*0780*/  SEL R22, RZ, 0x1, P2 ;  /* 0x00000001ff167807 */ /* 0x000fe20001000000 */
[----:B------:R-:W-:Y:S02]  /*0790*/  VIADD R8, R8, 0x2000 ;  /* 0x0000200008087836 */ /* 0x000fe40000000000 */
[----:B------:R-:W-:Y:S01]  /*07a0*/  VIADD R7, R7, 0x2000 ;  /* 0x0000200007077836 */ /* 0x000fe20000000000 */
[----:B--2---:R-:W-:-:S04]  /*07b0*/  ISETP.NE.AND P5, PT, R3, UR5, PT ;  /* 0x0000000503007c0c */ /* 0x004fc8000bfa5270 */
[----:B------:R-:W-:Y:S02]  /*07c0*/  SEL R10, RZ, 0x1, P5 ;  /* 0x00000001ff0a7807 */ /* 0x000fe40002800000 */
[----:B---3--:R-:W-:-:S04]  /*07d0*/  ISETP.NE.AND P5, PT, R29, UR5, PT ;  /* 0x000000051d007c0c */ /* 0x008fc8000bfa5270 */
[----:B------:R-:W-:Y:S02]  /*07e0*/  SEL R3, RZ, 0x1, P5 ;  /* 0x00000001ff037807 */ /* 0x000fe40002800000 */
[----:B----4-:R-:W-:Y:S02]  /*07f0*/  ISETP.NE.AND P6, PT, R14, UR5, PT ;  /* 0x000000050e007c0c */ /* 0x010fe4000bfc5270 */
[----:B------:R-:W-:Y:S02]  /*0800*/  SEL R14, RZ, 0x1, P4 ;  /* 0x00000001ff0e7807 */ /* 0x000fe40002000000 */
[----:B------:R-:W-:Y:S02]  /*0810*/  IADD3 R9, P4, P5, R9, R15, R10 ;  /* 0x0000000f09097210 */ /* 0x000fe40007d9e00a */
[----:B------:R-:W-:Y:S02]  /*0820*/  ISETP.NE.AND P0, PT, R16, UR5, PT ;  /* 0x0000000510007c0c */ /* 0x000fe4000bf05270 */
[----:B------:R-:W-:-:S02]  /*0830*/  SEL R10, RZ, 0x1, P6 ;  /* 0x00000001ff0a7807 */ /* 0x000fc40003000000 */
[----:B------:R-:W-:Y:S02]  /*0840*/  IADD3 R3, P1, P6, R3, R9, R14 ;  /* 0x0000000903037210 */ /* 0x000fe40007e3e00e */
[----:B------:R-:W-:Y:S02]  /*0850*/  SEL R9, RZ, 0x1, P0 ;  /* 0x00000001ff097807 */ /* 0x000fe40000000000 */
[----:B------:R-:W-:Y:S02]  /*0860*/  ISETP.NE.AND P0, PT, R18, UR5, PT ;  /* 0x0000000512007c0c */ /* 0x000fe4000bf05270 */
[----:B------:R-:W-:Y:S02]  /*0870*/  IADD3.X R25, PT, PT, RZ, R25, RZ, P4, P5 ;  /* 0x00000019ff197210 */ /* 0x000fe400027ea4ff */
[----:B------:R-:W-:Y:S02]  /*0880*/  IADD3 R9, P3, P4, R9, R3, R10 ;  /* 0x0000000309097210 */ /* 0x000fe40007c7e00a */
[----:B------:R-:W-:-:S02]  /*0890*/  SEL R3, RZ, 0x1, P0 ;  /* 0x00000001ff037807 */ /* 0x000fc40000000000 */
[----:B------:R-:W-:Y:S02]  /*08a0*/  ISETP.NE.AND P0, PT, R2, RZ, PT ;  /* 0x000000ff0200720c */ /* 0x000fe40003f05270 */
[----:B------:R-:W-:Y:S02]  /*08b0*/  IADD3.X R25, PT, PT, RZ, R25, RZ, P1, P6 ;  /* 0x00000019ff197210 */ /* 0x000fe40000fec4ff */
[----:B------:R-:W-:Y:S02]  /*08c0*/  IADD3 R22, P1, P2, R22, R9, R3 ;  /* 0x0000000916167210 */ /* 0x000fe40007a3e003 */
[----:B------:R-:W-:-:S04]  /*08d0*/  IADD3.X R25, PT, PT, RZ, R25, RZ, P3, P4 ;  /* 0x00000019ff197210 */ /* 0x000fc80001fe84ff */
[----:B------:R-:W-:-:S03]  /*08e0*/  IADD3.X R25, PT, PT, RZ, R25, RZ, P1, P2 ;  /* 0x00000019ff197210 */ /* 0x000fc60000fe44ff */
[----:B------:R-:W-:Y:S05]  /*08f0*/  @P0 BRA `(.L_x_363) ;  /* 0xfffffff800700947 */ /* 0x000fea000383ffff */
[----:B------:R-:W-:Y:S05]  /*0900*/  BSYNC.RECONVERGENT B3 ;  /* 0x0000000000037941 */ /* 0x000fea0003800200 */
.L_x_362:
[----:B------:R-:W-:-:S07]  /*0910*/  VIADD R7, R8, 0xfffff000 ;  /* 0xfffff00008077836 */ /* 0x000fce0000000000 */
.L_x_361:
[----:B------:R-:W-:Y:S05]  /*0920*/  BSYNC.RECONVERGENT B2 ;  /* 0x0000000000027941 */ /* 0x000fea0003800200 */
.L_x_360:
        /* <DEDUP_REMOVED lines=8> */
[----:B------:R-:W-:Y:S01]  /*09b0*/  IMAD R17, R0, 0xe00, R7 ;  /* 0x00000e0000117824 */ /* 0x000fe200078e0207 */
[----:B------:R-:W1:Y:S03]  /*09c0*/  LDCU UR4, c[0x0][0x388] ;  /* 0x00007100ff0477ac */ /* 0x000e660008000800 */
[C---:B------:R-:W-:Y:S02]  /*09d0*/  VIADD R15, R17.reuse, 0x200 ;  /* 0x00000200110f7836 */ /* 0x040fe40000000000 */
[C---:B------:R-:W-:Y:S02]  /*09e0*/  VIADD R27, R17.reuse, 0x400 ;  /* 0x00000400111b7836 */ /* 0x040fe40000000000 */
[C---:B------:R-:W-:Y:S02]  /*09f0*/  VIADD R9, R17.reuse, 0x600 ;  /* 0x0000060011097836 */ /* 0x040fe40000000000 */
[----:B------:R-:W-:-:S02]  /*0a00*/  VIADD R11, R17, 0x800 ;  /* 0x00000800110b7836 */ /* 0x000fc40000000000 */
[C---:B------:R-:W-:Y:S02]  /*0a10*/  VIADD R13, R17.reuse, 0xa00 ;  /* 0x00000a00110d7836 */ /* 0x040fe40000000000 */
[C---:B------:R-:W-:Y:S02]  /*0a20*/  VIADD R21, R17.reuse, 0xc00 ;  /* 0x00000c0011157836 */ /* 0x040fe40000000000 */
[----:B0-----:R-:W-:-:S04]  /*0a30*/  IMAD.WIDE.U32 R18, R17, 0x4, R2 ;  /* 0x0000000411127825 */ /* 0x001fc800078e0002 */
[--C-:B------:R-:W-:Y:S01]  /*0a40*/  IMAD.WIDE.U32 R14, R15, 0x4, R2.reuse ;  /* 0x000000040f0e7825 */ /* 0x100fe200078e0002 */
[----:B------:R-:W1:Y:S03]  /*0a50*/  LDG.E R6, desc[UR8][R18.64] ;  /* 0x0000000812067981 */ /* 0x000e66000c1e1900 */
[--C-:B------:R-:W-:Y:S01]  /*0a60*/  IMAD.WIDE.U32 R26, R27, 0x4, R2.reuse ;  /* 0x000000041b1a7825 */ /* 0x100fe200078e0002 */
[----:B------:R0:W2:Y:S03]  /*0a70*/  LDG.E R16, desc[UR8][R14.64] ;  /* 0x000000080e107981 */ /* 0x0000a6000c1e1900 */
[--C-:B------:R-:W-:Y:S02]  /*0a80*/  IMAD.WIDE.U32 R8, R9, 0x4, R2.reuse ;  /* 0x0000000409087825 */ /* 0x100fe400078e0002 */
[----:B------:R-:W3:Y:S02]  /*0a90*/  LDG.E R26, desc[UR8][R26.64] ;  /* 0x000000081a1a7981 */ /* 0x000ee4000c1e1900 */
[----:B------:R-:W-:-:S02]  /*0aa0*/  IMAD.WIDE.U32 R10, R11, 0x4, R2 ;  /* 0x000000040b0a7825 */ /* 0x000fc400078e0002 */
[----:B------:R4:W5:Y:S02]  /*0ab0*/  LDG.E R8, desc[UR8][R8.64] ;  /* 0x0000000808087981 */ /* 0x000964000c1e1900 */
[--C-:B------:R-:W-:Y:S02]  /*0ac0*/  IMAD.WIDE.U32 R12, R13, 0x4, R2.reuse ;  /* 0x000000040d0c7825 */ /* 0x100fe400078e0002 */
[----:B------:R-:W5:Y:S02]  /*0ad0*/  LDG.E R10, desc[UR8][R10.64] ;  /* 0x000000080a0a7981 */ /* 0x000f64000c1e1900 */
[----:B------:R-:W-:Y:S02]  /*0ae0*/  VIADD R17, R17, 0xe00 ;  /* 0x00000e0011117836 */ /* 0x000fe40000000000 */
[--C-:B0-----:R-:W-:Y:S01]  /*0af0*/  IMAD.WIDE.U32 R14, R21, 0x4, R2.reuse ;  /* 0x00000004150e7825 */ /* 0x101fe200078e0002 */
[----:B------:R-:W5:Y:S03]  /*0b00*/  LDG.E R12, desc[UR8][R12.64] ;  /* 0x000000080c0c7981 */ /* 0x000f66000c1e1900 */
[----:B------:R-:W-:-:S02]  /*0b10*/  IMAD.WIDE.U32 R2, R17, 0x4, R2 ;  /* 0x0000000411027825 */ /* 0x000fc400078e0002 */
[----:B------:R-:W5:Y:S04]  /*0b20*/  LDG.E R14, desc[UR8][R14.64] ;  /* 0x000000080e0e7981 */ /* 0x000f68000c1e1900 */
[----:B------:R0:W5:Y:S01]  /*0b30*/  LDG.E R2, desc[UR8][R2.64] ;  /* 0x0000000802027981 */ /* 0x000162000c1e1900 */
[----:B------:R-:W-:Y:S01]  /*0b40*/  VIADD R7, R7, 0x1000 ;  /* 0x0000100007077836 */ /* 0x000fe20000000000 */
[----:B-1----:R-:W-:Y:S02]  /*0b50*/  ISETP.NE.AND P1, PT, R6, UR4, PT ;  /* 0x0000000406007c0c */ /* 0x002fe4000bf25270 */
[----:B--2---:R-:W-:Y:S02]  /*0b60*/  ISETP.NE.AND P2, PT, R16, UR4, PT ;  /* 0x0000000410007c0c */ /* 0x004fe4000bf45270 */
[----:B------:R-:W-:-:S02]  /*0b70*/  SEL R6, RZ, 0x1, P1 ;  /* 0x00000001ff067807 */ /* 0x000fc40000800000 */
[----:B----4-:R-:W-:Y:S02]  /*0b80*/  SEL R9, RZ, 0x1, P2 ;  /* 0x00000001ff097807 */ /* 0x010fe40001000000 */
[----:B---3--:R-:W-:Y:S02]  /*0b90*/  ISETP.NE.AND P1, PT, R26, UR4, PT ;  /* 0x000000041a007c0c */ /* 0x008fe4000bf25270 */
[----:B-----5:R-:W-:Y:S02]  /*0ba0*/  ISETP.NE.AND P2, PT, R8, UR4, PT ;  /* 0x0000000408007c0c */ /* 0x020fe4000bf45270 */
[----:B------:R-:W-:Y:S02]  /*0bb0*/  IADD3 R22, P5, P6, R9, R22, R6 ;  /* 0x0000001609167210 */ /* 0x000fe40007ebe006 */
[----:B------:R-:W-:Y:S02]  /*0bc0*/  SEL R9, RZ, 0x1, P1 ;  /* 0x00000001ff097807 */ /* 0x000fe40000800000 */
[----:B------:R-:W-:-:S02]  /*0bd0*/  SEL R8, RZ, 0x1, P2 ;  /* 0x00000001ff087807 */ /* 0x000fc40001000000 */
[----:B------:R-:W-:Y:S02]  /*0be0*/  ISETP.NE.AND P3, PT, R10, UR4, PT ;  /* 0x000000040a007c0c */ /* 0x000fe4000bf65270 */
[----:B------:R-:W-:Y:S02]  /*0bf0*/  ISETP.NE.AND P4, PT, R12, UR4, PT ;  /* 0x000000040c007c0c */ /* 0x000fe4000bf85270 */
[----:B------:R-:W-:Y:S02]  /*0c00*/  IADD3 R8, P1, P2, R8, R22, R9 ;  /* 0x0000001608087210 */ /* 0x000fe40007a3e009 */
[----:B------:R-:W-:Y:S02]  /*0c10*/  SEL R6, RZ, 0x1, P3 ;  /* 0x00000001ff067807 */ /* 0x000fe40001800000 */
[----:B0-----:R-:W-:Y:S02]  /*0c20*/  SEL R3, RZ, 0x1, P4 ;  /* 0x00000001ff037807 */ /* 0x001fe40002000000 */
[----:B------:R-:W-:-:S02]  /*0c30*/  ISETP.NE.AND P4, PT, R14, UR4, PT ;  /* 0x000000040e007c0c */ /* 0x000fc4000bf85270 */
[----:B------:R-:W-:Y:S02]  /*0c40*/  ISETP.NE.AND P3, PT, R2, UR4, PT ;  /* 0x0000000402007c0c */ /* 0x000fe4000bf65270 */
[----:B------:R-:W-:Y:S02]  /*0c50*/  IADD3.X R25, PT, PT, RZ, R25, RZ, P5, P6 ;  /* 0x00000019ff197210 */ /* 0x000fe40002fec4ff */
[----:B------:R-:W-:Y:S02]  /*0c60*/  IADD3 R2, P5, P6, R3, R8, R6 ;  /* 0x0000000803027210 */ /* 0x000fe40007ebe006 */
[----:B------:R-:W-:Y:S02]  /*0c70*/  SEL R3, RZ, 0x1, P4 ;  /* 0x00000001ff037807 */ /* 0x000fe40002000000 */
[----:B------:R-:W-:Y:S02]  /*0c80*/  SEL R22, RZ, 0x1, P3 ;  /* 0x00000001ff167807 */ /* 0x000fe40001800000 */
[----:B------:R-:W-:-:S02]  /*0c90*/  IADD3.X R25, PT, PT, RZ, R25, RZ, P1, P2 ;  /* 0x00000019ff197210 */ /* 0x000fc40000fe44ff */
[----:B------:R-:W-:Y:S02]  /*0ca0*/  IADD3 R22, P1, P2, R22, R2, R3 ;  /* 0x0000000216167210 */ /* 0x000fe40007a3e003 */
[----:B------:R-:W-:-:S04]  /*0cb0*/  IADD3.X R25, PT, PT, RZ, R25, RZ, P5, P6 ;  /* 0x00000019ff197210 */ /* 0x000fc80002fec4ff */
[----:B------:R-:W-:-:S07]  /*0cc0*/  IADD3.X R25, PT, PT, RZ, R25, RZ, P1, P2 ;  /* 0x00000019ff197210 */ /* 0x000fce0000fe44ff */
.L_x_365:
[----:B------:R-:W-:Y:S05]  /*0cd0*/  BSYNC.RECONVERGENT B2 ;  /* 0x0000000000027941 */ /* 0x000fea0003800200 */
.L_x_364:
        /* <DEDUP_REMOVED lines=12> */
[----:B0-----:R-:W-:-:S04]  /*0da0*/  IMAD.WIDE.U32 R8, R9, 0x4, R2 ;  /* 0x0000000409087825 */ /* 0x001fc800078e0002 */
[--C-:B------:R-:W-:Y:S02]  /*0db0*/  IMAD.WIDE.U32 R10, R11, 0x4, R2.reuse ;  /* 0x000000040b0a7825 */ /* 0x100fe400078e0002 */
[----:B------:R-:W1:Y:S02]  /*0dc0*/  LDG.E R8, desc[UR8][R8.64] ;  /* 0x0000000808087981 */ /* 0x000e64000c1e1900 */
[--C-:B------:R-:W-:Y:S02]  /*0dd0*/  IMAD.WIDE.U32 R12, R13, 0x4, R2.reuse ;  /* 0x000000040d0c7825 */ /* 0x100fe400078e0002 */
[----:B------:R-:W2:Y:S02]  /*0de0*/  LDG.E R10, desc[UR8][R10.64] ;  /* 0x000000080a0a7981 */ /* 0x000ea4000c1e1900 */
[----:B------:R-:W-:Y:S02]  /*0df0*/  IMAD.WIDE.U32 R2, R15, 0x4, R2 ;  /* 0x000000040f027825 */ /* 0x000fe400078e0002 */
[----:B------:R-:W3:Y:S04]  /*0e00*/  LDG.E R12, desc[UR8][R12.64] ;  /* 0x000000080c0c7981 */ /* 0x000ee8000c1e1900 */
[----:B------:R-:W4:Y:S01]  /*0e10*/  LDG.E R2, desc[UR8][R2.64] ;  /* 0x0000000802027981 */ /* 0x000f22000c1e1900 */
[----:B------:R-:W-:Y:S01]  /*0e20*/  VIADD R7, R7, 0x800 ;  /* 0x0000080007077836 */ /* 0x000fe20000000000 */
[----:B-1----:R-:W-:-:S02]  /*0e30*/  ISETP.NE.AND P1, PT, R8, UR4, PT ;  /* 0x0000000408007c0c */ /* 0x002fc4000bf25270 */
[----:B--2---:R-:W-:Y:S02]  /*0e40*/  ISETP.NE.AND P2, PT, R10, UR4, PT ;  /* 0x000000040a007c0c */ /* 0x004fe4000bf45270 */
[----:B------:R-:W-:Y:S02]  /*0e50*/  SEL R15, RZ, 0x1, P1 ;  /* 0x00000001ff0f7807 */ /* 0x000fe40000800000 */
[----:B---3--:R-:W-:Y:S02]  /*0e60*/  ISETP.NE.AND P3, PT, R12, UR4, PT ;  /* 0x000000040c007c0c */ /* 0x008fe4000bf65270 */
[----:B------:R-:W-:Y:S02]  /*0e70*/  SEL R6, RZ, 0x1, P2 ;  /* 0x00000001ff067807 */ /* 0x000fe40001000000 */
[----:B----4-:R-:W-:Y:S02]  /*0e80*/  ISETP.NE.AND P4, PT, R2, UR4, PT ;  /* 0x0000000402007c0c */ /* 0x010fe4000bf85270 */
[----:B------:R-:W-:-:S02]  /*0e90*/  SEL R9, RZ, 0x1, P3 ;  /* 0x00000001ff097807 */ /* 0x000fc40001800000 */
[----:B------:R-:W-:Y:S02]  /*0ea0*/  SEL R8, RZ, 0x1, P4 ;  /* 0x00000001ff087807 */ /* 0x000fe40002000000 */
[----:B------:R-:W-:-:S04]  /*0eb0*/  IADD3 R6, P1, P2, R6, R22, R15 ;  /* 0x0000001606067210 */ /* 0x000fc80007a3e00f */
[----:B------:R-:W-:Y:S02]  /*0ec0*/  IADD3 R22, P3, P4, R8, R6, R9 ;  /* 0x0000000608167210 */ /* 0x000fe40007c7e009 */
[----:B------:R-:W-:-:S04]  /*0ed0*/  IADD3.X R25, PT, PT, RZ, R25, RZ, P1, P2 ;  /* 0x00000019ff197210 */ /* 0x000fc80000fe44ff */
[----:B------:R-:W-:-:S07]  /*0ee0*/  IADD3.X R25, PT, PT, RZ, R25, RZ, P3, P4 ;  /* 0x00000019ff197210 */ /* 0x000fce0001fe84ff */
.L_x_367:
[----:B------:R-:W-:Y:S05]  /*0ef0*/  BSYNC.RECONVERGENT B2 ;  /* 0x0000000000027941 */ /* 0x000fea0003800200 */
.L_x_366:
[----:B------:R-:W-:Y:S05]  /*0f00*/  @!P0 BRA `(.L_x_359) ;  /* 0x0000000000388947 */ /* 0x000fea0003800000 */
[----:B------:R-:W0:Y:S01]  /*0f10*/  LDC.64 R8, c[0x0][0x380] ;  /* 0x0000e000ff087b82 */ /* 0x000e220000000a00 */
[----:B------:R-:W-:Y:S02]  /*0f20*/  IMAD R7, R0, 0xe00, R7 ;  /* 0x00000e0000077824 */ /* 0x000fe400078e0207 */
[----:B------:R-:W-:-:S07]  /*0f30*/  IMAD.MOV R4, RZ, RZ, -R4 ;  /* 0x000000ffff047224 */ /* 0x000fce00078e0a04 */
.L_x_368:
[C---:B0-----:R-:W-:Y:S01]  /*0f40*/  IMAD.WIDE.U32 R2, R7.reuse, 0x4, R8 ;  /* 0x0000000407027825 */ /* 0x041fe200078e0008 */
        /* <DEDUP_REMOVED lines=10> */
.L_x_359:
[----:B------:R-:W-:Y:S05]  /*0ff0*/  BSYNC.RECONVERGENT B1 ;  /* 0x0000000000017941 */ /* 0x000fea0003800200 */
.L_x_358:
[----:B------:R-:W-:-:S13]  /*1000*/  ISETP.GE.U32.AND P0, PT, R28, 0x200, PT ;  /* 0x000002001c00780c */ /* 0x000fda0003f06070 */
        /* <DEDUP_REMOVED lines=23> */
[C---:B------:R-:W-:Y:S01]  /*1180*/  ISETP.GT.AND P0, PT, R10.reuse, 0x17, PT ;  /* 0x000000170a00780c */ /* 0x040fe20003f04270 */
[----:B------:R-:W-:Y:S01]  /*1190*/  IMAD.X R4, R3, 0x1, R6, P1 ;  /* 0x0000000103047824 */ /* 0x000fe200008e0606 */
[----:B------:R-:W-:-:S04]  /*11a0*/  ISETP.NE.AND P1, PT, R10, RZ, PT ;  /* 0x000000ff0a00720c */ /* 0x000fc80003f25270 */
[----:B------:R-:W1:Y:S09]  /*11b0*/  SHFL.DOWN PT, R3, R4, 0x8, 0x1f ;  /* 0x09001f0004037f89 */ /* 0x000e7200000e0000 */
[----:B------:R-:W2:Y:S01]  /*11c0*/  @!P1 S2R R7, SR_CgaCtaId ;  /* 0x0000000000079919 */ /* 0x000ea20000008800 */
[----:B------:R-:W-:-:S02]  /*11d0*/  @!P1 MOV R6, 0x400 ;  /* 0x0000040000069802 */ /* 0x000fc40000000f00 */
[----:B0-----:R-:W-:-:S04]  /*11e0*/  SEL R2, R2, RZ, !P0 ;  /* 0x000000ff02027207 */ /* 0x001fc80004000000 */
[----:B------:R-:W-:Y:S02]  /*11f0*/  IADD3 R9, P2, PT, R2, R11, RZ ;  /* 0x0000000b02097210 */ /* 0x000fe40007f5e0ff */
[----:B-1----:R-:W-:-:S03]  /*1200*/  SEL R3, R3, RZ, !P0 ;  /* 0x000000ff03037207 */ /* 0x002fc60004000000 */
[----:B------:R-:W0:Y:S01]  /*1210*/  SHFL.DOWN PT, R2, R9, 0x10, 0x1f ;  /* 0x0a001f0009027f89 */ /* 0x000e2200000e0000 */
[----:B------:R-:W-:Y:S01]  /*1220*/  ISETP.GT.AND P0, PT, R10, 0xf, PT ;  /* 0x0000000f0a00780c */ /* 0x000fe20003f04270 */
[----:B------:R-:W-:Y:S01]  /*1230*/  IMAD.X R8, R3, 0x1, R4, P2 ;  /* 0x0000000103087824 */ /* 0x000fe200010e0604 */
[----:B------:R-:W-:-:S04]  /*1240*/  @!P1 SHF.R.U32.HI R4, RZ, 0x2, R5 ;  /* 0x00000002ff049819 */ /* 0x000fc80000011605 */
[----:B------:R-:W1:Y:S01]  /*1250*/  SHFL.DOWN PT, R3, R8, 0x10, 0x1f ;  /* 0x0a001f0008037f89 */ /* 0x000e6200000e0000 */
[----:B------:R-:W-:Y:S02]  /*1260*/  @!P1 LOP3.LUT R4, R4, 0xf8, RZ, 0xc0, !PT ;  /* 0x000000f804049812 */ /* 0x000fe400078ec0ff */
[----:B--2---:R-:W-:-:S05]  /*1270*/  @!P1 LEA R7, R7, R6, 0x18 ;  /* 0x0000000607079211 */ /* 0x004fca00078ec0ff */
[----:B------:R-:W-:Y:S01]  /*1280*/  @!P1 IMAD.IADD R7, R4, 0x1, R7 ;  /* 0x0000000104079824 */ /* 0x000fe200078e0207 */
[----:B0-----:R-:W-:-:S04]  /*1290*/  SEL R2, R2, RZ, !P0 ;  /* 0x000000ff02027207 */ /* 0x001fc80004000000 */
[----:B------:R-:W-:Y:S02]  /*12a0*/  IADD3 R2, P2, PT, R2, R9, RZ ;  /* 0x0000000902027210 */ /* 0x000fe40007f5e0ff */
[----:B-1----:R-:W-:Y:S02]  /*12b0*/  SEL R3, R3, RZ, !P0 ;  /* 0x000000ff03037207 */ /* 0x002fe40004000000 */
[----:B------:R-:W-:-:S03]  /*12c0*/  ISETP.NE.AND P0, PT, R5, RZ, PT ;  /* 0x000000ff0500720c */ /* 0x000fc60003f05270 */
        /* <DEDUP_REMOVED lines=9> */
[----:B-1----:R-:W1:Y:S04]  /*1360*/  LDS.128 R4, [UR4+0x30] ;  /* 0x00003004ff047984 */ /* 0x002e680008000c00 */
        /* <DEDUP_REMOVED lines=22> */
.L_x_369:
[----:B------:R-:W-:-:S04]  /*14d0*/  LOP3.LUT R2, R5, 0x3e0, RZ, 0xc0, !PT ;  /* 0x000003e005027812 */ /* 0x000fc800078ec0ff */
[----:B------:R-:W-:Y:S01]  /*14e0*/  LOP3.LUT R7, RZ, R2, RZ, 0x33, !PT ;  /* 0x00000002ff077212 */ /* 0x000fe200078e33ff */
[----:B------:R-:W-:Y:S02]  /*14f0*/  VIADD R3, R2, 0x20 ;  /* 0x0000002002037836 */ /* 0x000fe40000000000 */
[----:B------:R-:W0:Y:S02]  /*1500*/  S2R R2, SR_LANEID ;  /* 0x0000000000027919 */ /* 0x000e240000000000 */
[----:B------:R-:W-:Y:S01]  /*1510*/  IMAD.IADD R7, R28, 0x1, R7 ;  /* 0x000000011c077824 */ /* 0x000fe200078e0207 */
[----:B------:R-:W-:-:S04]  /*1520*/  ISETP.GT.U32.AND P0, PT, R3, R28, PT ;  /* 0x0000001c0300720c */ /* 0x000fc80003f04070 */
        /* <DEDUP_REMOVED lines=11> */
[----:B------:R-:W-:Y:S01]  /*15e0*/  ISETP.GT.AND P0, PT, R6, R7, PT ;  /* 0x000000070600720c */ /* 0x000fe20003f04270 */
[----:B------:R-:W-:Y:S02]  /*15f0*/  VIADD R6, R2, 0x4 ;  /* 0x0000000402067836 */ /* 0x000fe40000000000 */
[----:B------:R-:W1:Y:S01]  /*1600*/  SHFL.DOWN PT, R4, R9, 0x2, R7 ;  /* 0x0840000009047989 */ /* 0x000e6200000e0007 */
[----:B0-----:R-:W-:-:S04]  /*1610*/  SEL R3, R3, RZ, !P0 ;  /* 0x000000ff03037207 */ /* 0x001fc80004000000 */
[----:B------:R-:W-:Y:S02]  /*1620*/  IADD3 R8, P1, PT, R3, R10, RZ ;  /* 0x0000000a03087210 */ /* 0x000fe40007f3e0ff */
[----:B-1----:R-:W-:Y:S02]  /*1630*/  SEL R4, R4, RZ, !P0 ;  /* 0x000000ff04047207 */ /* 0x002fe40004000000 */
[----:B------:R-:W-:Y:S01]  /*1640*/  ISETP.GT.AND P0, PT, R6, R7, PT ;  /* 0x000000070600720c */ /* 0x000fe20003f04270 */
[----:B------:R-:W0:Y:S01]  /*1650*/  SHFL.DOWN PT, R3, R8, 0x4, R7 ;  /* 0x0880000008037989 */ /* 0x000e2200000e0007 */
[----:B------:R-:W-:Y:S02]  /*1660*/  VIADD R6, R2, 0x8 ;  /* 0x0000000802067836 */ /* 0x000fe40000000000 */
[----:B------:R-:W-:Y:S02]  /*1670*/  IMAD.X R11, R4, 0x1, R9, P1 ;  /* 0x00000001040b7824 */ /* 0x000fe400008e0609 */
[----:B------:R-:W-:-:S03]  /*1680*/  VIADD R2, R2, 0x10 ;  /* 0x0000001002027836 */ /* 0x000fc60000000000 */
[----:B------:R-:W1:Y:S01]  /*1690*/  SHFL.DOWN PT, R4, R11, 0x4, R7 ;  /* 0x088000000b047989 */ /* 0x000e6200000e0007 */
[----:B0-----:R-:W-:-:S04]  /*16a0*/  SEL R3, R3, RZ, !P0 ;  /* 0x000000ff03037207 */ /* 0x001fc80004000000 */
[----:B------:R-:W-:Y:S02]  /*16b0*/  IADD3 R10, P1, PT, R3, R8, RZ ;  /* 0x00000008030a7210 */ /* 0x000fe40007f3e0ff */
[----:B-1----:R-:W-:-:S03]  /*16c0*/  SEL R4, R4, RZ, !P0 ;  /* 0x000000ff04047207 */ /* 0x002fc60004000000 */
[----:B------:R-:W0:Y:S01]  /*16d0*/  SHFL.DOWN PT, R3, R10, 0x8, R7 ;  /* 0x090000000a037989 */ /* 0x000e2200000e0007 */
[----:B------:R-:W-:Y:S01]  /*16e0*/  ISETP.GT.AND P0, PT, R6, R7, PT ;  /* 0x000000070600720c */ /* 0x000fe20003f04270 */
[----:B------:R-:W-:Y:S02]  /*16f0*/  IMAD.X R9, R4, 0x1, R11, P1 ;  /* 0x0000000104097824 */ /* 0x000fe400008e060b */
[----:B------:R-:W1:Y:S03]  /*1700*/  @!P2 S2R R11, SR_CgaCtaId ;  /* 0x00000000000ba919 */ /* 0x000e660000008800 */
[----:B------:R-:W2:Y:S01]  /*1710*/  SHFL.DOWN PT, R4, R9, 0x8, R7 ;  /* 0x0900000009047989 */ /* 0x000ea200000e0007 */
[----:B0-----:R-:W-:-:S04]  /*1720*/  SEL R3, R3, RZ, !P0 ;  /* 0x000000ff03037207 */ /* 0x001fc80004000000 */
[----:B------:R-:W-:-:S05]  /*1730*/  IADD3 R6, P1, PT, R3, R10, RZ ;  /* 0x0000000a03067210 */ /* 0x000fca0007f3e0ff */
[----:B------:R-:W0:Y:S01]  /*1740*/  SHFL.DOWN PT, R3, R6, 0x10, R7 ;  /* 0x0a00000006037989 */ /* 0x000e2200000e0007 */
[----:B--2---:R-:W-:Y:S02]  /*1750*/  SEL R4, R4, RZ, !P0 ;  /* 0x000000ff04047207 */ /* 0x004fe40004000000 */
[----:B------:R-:W-:Y:S02]  /*1760*/  ISETP.GT.AND P0, PT, R2, R7, PT ;  /* 0x000000070200720c */ /* 0x000fe40003f04270 */
[----:B------:R-:W-:Y:S01]  /*1770*/  @!P2 MOV R2, 0x400 ;  /* 0x000004000002a802 */ /* 0x000fe20000000f00 */
[----:B------:R-:W-:Y:S01]  /*1780*/  IMAD.X R8, R4, 0x1, R9, P1 ;  /* 0x0000000104087824 */ /* 0x000fe200008e0609 */
[----:B------:R-:W-:Y:S02]  /*1790*/  @!P2 SHF.R.U32.HI R9, RZ, 0x2, R5 ;  /* 0x00000002ff09a819 */ /* 0x000fe40000011605 */
[----:B-1----:R-:W-:Y:S02]  /*17a0*/  @!P2 LEA R10, R11, R2, 0x18 ;  /* 0x000000020b0aa211 */ /* 0x002fe400078ec0ff */
[----:B------:R-:W1:Y:S01]  /*17b0*/  SHFL.DOWN PT, R4, R8, 0x10, R7 ;  /* 0x0a00000008047989 */ /* 0x000e6200000e0007 */
[----:B------:R-:W-:-:S05]  /*17c0*/  @!P2 LOP3.LUT R9, R9, 0xf8, RZ, 0xc0, !PT ;  /* 0x000000f80909a812 */ /* 0x000fca00078ec0ff */
        /* <DEDUP_REMOVED lines=9> */
[----:B------:R-:W1:Y:S01]  /*1860*/  S2UR UR5, SR_CgaCtaId ;  /* 0x00000000000579c3 */ /* 0x000e620000008800 */
[----:B------:R-:W-:Y:S01]  /*1870*/  UMOV UR4, 0x400 ;  /* 0x0000040000047882 */ /* 0x000fe20000000000 */
[C---:B------:R-:W-:Y:S02]  /*1880*/  ISETP.GT.U32.AND P1, PT, R28.reuse, 0x20, PT ;  /* 0x000000201c00780c */ /* 0x040fe40003f24070 */
[C---:B------:R-:W-:Y:S02]  /*1890*/  ISETP.GT.U32.AND P2, PT, R28.reuse, 0x40, PT ;  /* 0x000000401c00780c */ /* 0x040fe40003f44070 */
[C---:B------:R-:W-:Y:S02]  /*18a0*/  ISETP.GT.U32.AND P3, PT, R28.reuse, 0x80, PT ;  /* 0x000000801c00780c */ /* 0x040fe40003f64070 */
[C---:B------:R-:W-:Y:S02]  /*18b0*/  ISETP.GT.U32.AND P5, PT, R28.reuse, 0x180, PT ;  /* 0x000001801c00780c */ /* 0x040fe40003fa4070 */
[----:B------:R-:W-:Y:S01]  /*18c0*/  ISETP.GT.U32.AND P6, PT, R28, 0x1a0, PT ;  /* 0x000001a01c00780c */ /* 0x000fe20003fc4070 */
[----:B-1----:R-:W-:-:S09]  /*18d0*/  ULEA UR4, UR5, UR4, 0x18 ;  /* 0x0000000405047291 */ /* 0x002fd2000f8ec0ff */
[----:B------:R-:W1:Y:S04]  /*18e0*/  LDS.64 R12, [UR4+0x18] ;  /* 0x00001804ff0c7984 */ /* 0x000e680008000a00 */
[----:B------:R-:W2:Y:S04]  /*18f0*/  LDS.128 R16, [UR4+0x20] ;  /* 0x00002004ff107984 */ /* 0x000ea80008000c00 */
[----:B------:R-:W3:Y:S04]  /*1900*/  LDS.128 R4, [UR4+0x30] ;  /* 0x00003004ff047984 */ /* 0x000ee80008000c00 */
[----:B0-----:R-:W0:Y:S04]  /*1910*/  LDS.128 R8, [UR4+0x40] ;  /* 0x00004004ff087984 */ /* 0x001e280008000c00 */
[----:B------:R-:W-:Y:S01]  /*1920*/  LDS.128 R24, [UR4+0x80] ;  /* 0x00008004ff187984 */ /* 0x000fe20008000c00 */
[----:B-1----:R-:W-:-:S02]  /*1930*/  SEL R22, R12, RZ, P1 ;  /* 0x000000ff0c167207 */ /* 0x002fc40000800000 */
[----:B------:R-:W-:Y:S02]  /*1940*/  SEL R23, R13, RZ, P1 ;  /* 0x000000ff0d177207 */ /* 0x000fe40000800000 */
[----:B--2---:R-:W-:Y:S01]  /*1950*/  SEL R21, R16, RZ, P2 ;  /* 0x000000ff10157207 */ /* 0x004fe20001000000 */
[----:B------:R-:W1:Y:S01]  /*1960*/  LDS.128 R12, [UR4+0x50] ;  /* 0x00005004ff0c7984 */ /* 0x000e620008000c00 */
[----:B------:R-:W-:Y:S02]  /*1970*/  ISETP.GT.U32.AND P1, PT, R28, 0x60, PT ;  /* 0x000000601c00780c */ /* 0x000fe40003f24070 */
[----:B------:R-:W-:Y:S02]  /*1980*/  SEL R20, R17, RZ, P2 ;  /* 0x000000ff11147207 */ /* 0x000fe40001000000 */
[----:B------:R-:W-:Y:S02]  /*1990*/  IADD3 R16, P2, P4, R21, R22, R2 ;  /* 0x0000001615107210 */ /* 0x000fe40007c5e002 */
[----:B------:R-:W-:-:S02]  /*19a0*/  SEL R17, R18, RZ, P1 ;  /* 0x000000ff12117207 */ /* 0x000fc40000800000 */
[----:B---3--:R-:W-:Y:S02]  /*19b0*/  SEL R4, R4, RZ, P3 ;  /* 0x000000ff04047207 */ /* 0x008fe40001800000 */
[----:B------:R-:W-:Y:S02]  /*19c0*/  IADD3.X R20, PT, PT, R20, R23, R3, P2, P4 ;  /* 0x0000001714147210 */ /* 0x000fe400017e8403 */
[----:B------:R-:W-:Y:S02]  /*19d0*/  SEL R3, R5, RZ, P3 ;  /* 0x000000ff05037207 */ /* 0x000fe40001800000 */
[----:B------:R-:W-:Y:S02]  /*19e0*/  SEL R2, R19, RZ, P1 ;  /* 0x000000ff13027207 */ /* 0x000fe40000800000 */
[----:B------:R-:W-:Y:S02]  /*19f0*/  IADD3 R4, P3, P4, R4, R16, R17 ;  /* 0x0000001004047210 */ /* 0x000fe40007c7e011 */
[----:B------:R-:W2:Y:S01]  /*1a00*/  LDS.128 R16, [UR4+0x60] ;  /* 0x00006004ff107984 */ /* 0x000ea20008000c00 */
[----:B------:R-:W-:-:S02]  /*1a10*/  ISETP.GT.U32.AND P1, PT, R28, 0xa0, PT ;  /* 0x000000a01c00780c */ /* 0x000fc40003f24070 */
[----:B------:R-:W-:Y:S02]  /*1a20*/  IADD3.X R3, PT, PT, R3, R20, R2, P3, P4 ;  /* 0x0000001403037210 */ /* 0x000fe40001fe8402 */
[----:B------:R-:W3:Y:S01]  /*1a30*/  LDS.128 R20, [UR4+0x70] ;  /* 0x00007004ff147984 */ /* 0x000ee20008000c00 */
[----:B------:R-:W-:Y:S02]  /*1a40*/  ISETP.GT.U32.AND P2, PT, R28, 0xc0, PT ;  /* 0x000000c01c00780c */ /* 0x000fe40003f44070 */
[----:B------:R-:W-:Y:S02]  /*1a50*/  SEL R5, R6, RZ, P1 ;  /* 0x000000ff06057207 */ /* 0x000fe40000800000 */
[----:B0-----:R-:W-:Y:S02]  /*1a60*/  SEL R2, R8, RZ, P2 ;  /* 0x000000ff08027207 */ /* 0x001fe40001000000 */
[----:B------:R-:W-:Y:S02]  /*1a70*/  SEL R7, R7, RZ, P1 ;  /* 0x000000ff07077207 */ /* 0x000fe40000800000 */
[----:B------:R-:W-:-:S02]  /*1a80*/  ISETP.GT.U32.AND P1, PT, R28, 0xe0, PT ;  /* 0x000000e01c00780c */ /* 0x000fc40003f24070 */
[----:B------:R-:W-:Y:S02]  /*1a90*/  IADD3 R2, P3, P4, R2, R4, R5 ;  /* 0x0000000402027210 */ /* 0x000fe40007c7e005 */
[----:B------:R-:W-:Y:S02]  /*1aa0*/  SEL R6, R9, RZ, P2 ;  /* 0x000000ff09067207 */ /* 0x000fe40001000000 */
[----:B------:R-:W-:Y:S02]  /*1ab0*/  ISETP.GT.U32.AND P2, PT, R28, 0x100, PT ;  /* 0x000001001c00780c */ /* 0x000fe40003f44070 */
[----:B------:R-:W-:Y:S02]  /*1ac0*/  SEL R4, R10, RZ, P1 ;  /* 0x000000ff0a047207 */ /* 0x000fe40000800000 */
[----:B------:R-:W-:Y:S02]  /*1ad0*/  SEL R10, R11, RZ, P1 ;  /* 0x000000ff0b0a7207 */ /* 0x000fe40000800000 */
[----:B------:R-:W-:-:S02]  /*1ae0*/  ISETP.GT.U32.AND P1, PT, R28, 0x120, PT ;  /* 0x000001201c00780c */ /* 0x000fc40003f24070 */
[----:B------:R-:W-:Y:S02]  /*1af0*/  IADD3.X R6, PT, PT, R6, R3, R7, P3, P4 ;  /* 0x0000000306067210 */ /* 0x000fe40001fe8407 */
[----:B-1----:R-:W-:Y:S02]  /*1b00*/  SEL R3, R12, RZ, P2 ;  /* 0x000000ff0c037207 */ /* 0x002fe40001000000 */
[----:B------:R-:W-:Y:S02]  /*1b10*/  SEL R7, R13, RZ, P2 ;  /* 0x000000ff0d077207 */ /* 0x000fe40001000000 */
[----:B------:R-:W-:Y:S02]  /*1b20*/  ISETP.GT.U32.AND P2, PT, R28, 0x140, PT ;  /* 0x000001401c00780c */ /* 0x000fe40003f44070 */
[----:B------:R-:W-:Y:S02]  /*1b30*/  SEL R5, R14, RZ, P1 ;  /* 0x000000ff0e057207 */ /* 0x000fe40000800000 */
[----:B------:R-:W-:-:S02]  /*1b40*/  SEL R15, R15, RZ, P1 ;  /* 0x000000ff0f0f7207 */ /* 0x000fc40000800000 */
[----:B------:R-:W-:Y:S02]  /*1b50*/  ISETP.GT.U32.AND P1, PT, R28, 0x160, PT ;  /* 0x000001601c00780c */ /* 0x000fe40003f24070 */
[----:B------:R-:W-:Y:S02]  /*1b60*/  IADD3 R4, P3, P4, R3, R2, R4 ;  /* 0x0000000203047210 */ /* 0x000fe40007c7e004 */
[----:B--2---:R-:W-:Y:S02]  /*1b70*/  SEL R2, R16, RZ, P2 ;  /* 0x000000ff10027207 */ /* 0x004fe40001000000 */
[----:B------:R-:W-:Y:S02]  /*1b80*/  SEL R3, R18, RZ, P1 ;  /* 0x000000ff12037207 */ /* 0x000fe40000800000 */
[----:B------:R-:W-:Y:S02]  /*1b90*/  IADD3.X R7, PT, PT, R7, R6, R10, P3, P4 ;  /* 0x0000000607077210 */ /* 0x000fe40001fe840a */
[----:B------:R-:W-:-:S02]  /*1ba0*/  SEL R18, R19, RZ, P1 ;  /* 0x000000ff13127207 */ /* 0x000fc40000800000 */
[----:B------:R-:W-:Y:S02]  /*1bb0*/  SEL R6, R17, RZ, P2 ;  /* 0x000000ff11067207 */ /* 0x000fe40001000000 */
[----:B------:R-:W-:Y:S02]  /*1bc0*/  IADD3 R2, P1, P3, R2, R4, R5 ;  /* 0x0000000402027210 */ /* 0x000fe40007b3e005 */
[----:B---3--:R-:W-:Y:S02]  /*1bd0*/  SEL R4, R20, RZ, P5 ;  /* 0x000000ff14047207 */ /* 0x008fe40002800000 */
[----:B------:R-:W-:Y:S02]  /*1be0*/  ISETP.GT.U32.AND P2, PT, R28, 0x1c0, PT ;  /* 0x000001c01c00780c */ /* 0x000fe40003f44070 */
[----:B------:R-:W-:Y:S02]  /*1bf0*/  IADD3.X R6, PT, PT, R6, R7, R15, P1, P3 ;  /* 0x0000000706067210 */ /* 0x000fe40000fe640f */
[----:B------:R-:W-:-:S02]  /*1c00*/  IADD3 R4, P3, P4, R4, R2, R3 ;  /* 0x0000000204047210 */ /* 0x000fc40007c7e003 */
[----:B------:R-:W-:Y:S02]  /*1c10*/  SEL R2, R22, RZ, P6 ;  /* 0x000000ff16027207 */ /* 0x000fe40003000000 */
[----:B------:R-:W-:Y:S02]  /*1c20*/  SEL R3, R24, RZ, P2 ;  /* 0x000000ff18037207 */ /* 0x000fe40001000000 */
[----:B------:R-:W-:Y:S02]  /*1c30*/  ISETP.GT.U32.AND P1, PT, R28, 0x1e0, PT ;  /* 0x000001e01c00780c */ /* 0x000fe40003f24070 */
        /* <DEDUP_REMOVED lines=11> */
.L_x_355:
[----:B------:R-:W0:Y:S01]  /*1cf0*/  S2R R5, SR_TID.X ;  /* 0x0000000000057919 */ /* 0x000e220000002100 */
[----:B------:R-:W1:Y:S01]  /*1d00*/  LDC.64 R8, c[0x0][0x380] ;  /* 0x0000e000ff087b82 */ /* 0x000e620000000a00 */
[----:B------:R-:W2:Y:S01]  /*1d10*/  LDCU UR5, c[0x0][0x388] ;  /* 0x00007100ff0577ac */ /* 0x000ea20008000800 */
[----:B0-----:R-:W-:-:S04]  /*1d20*/  IMAD R3, R0, 0xe00, R5 ;  /* 0x00000e0000037824 */ /* 0x001fc800078e0205 */
[----:B-1----:R-:W-:-:S05]  /*1d30*/  IMAD.WIDE.U32 R8, R3, 0x4, R8 ;  /* 0x0000000403087825 */ /* 0x002fca00078e0008 */
[----:B------:R-:W2:Y:S04]  /*1d40*/  LDG.E R14, desc[UR8][R8.64] ;  /* 0x00000008080e7981 */ /* 0x000ea8000c1e1900 */
[----:B------:R-:W3:Y:S04]  /*1d50*/  LDG.E R3, desc[UR8][R8.64+0x800] ;  /* 0x0008000808037981 */ /* 0x000ee8000c1e1900 */
[----:B------:R-:W4:Y:S04]  /*1d60*/  LDG.E R4, desc[UR8][R8.64+0x1000] ;  /* 0x0010000808047981 */ /* 0x000f28000c1e1900 */
[----:B------:R-:W5:Y:S04]  /*1d70*/  LDG.E R10, desc[UR8][R8.64+0x1800] ;  /* 0x00180008080a7981 */ /* 0x000f68000c1e1900 */
[----:B------:R-:W5:Y:S04]  /*1d80*/  LDG.E R11, desc[UR8][R8.64+0x2000] ;  /* 0x00200008080b7981 */ /* 0x000f68000c1e1900 */
[----:B------:R-:W5:Y:S04]  /*1d90*/  LDG.E R12, desc[UR8][R8.64+0x2800] ;  /* 0x00280008080c7981 */ /* 0x000f68000c1e1900 */
[----:B------:R-:W5:Y:S01]  /*1da0*/  LDG.E R13, desc[UR8][R8.64+0x3000] ;  /* 0x00300008080d7981 */ /* 0x000f62000c1e1900 */
[----:B--2---:R-:W-:-:S02]  /*1db0*/  ISETP.NE.AND P0, PT, R14, UR5, PT ;  /* 0x000000050e007c0c */ /* 0x004fc4000bf05270 */
[----:B---3--:R-:W-:Y:S02]  /*1dc0*/  ISETP.NE.AND P1, PT, R3, UR5, PT ;  /* 0x0000000503007c0c */ /* 0x008fe4000bf25270 */
[----:B------:R-:W-:Y:S02]  /*1dd0*/  SEL R14, RZ, 0x1, P0 ;  /* 0x00000001ff0e7807 */ /* 0x000fe40000000000 */
[----:B----4-:R-:W-:Y:S02]  /*1de0*/  ISETP.NE.AND P2, PT, R4, UR5, PT ;  /* 0x0000000504007c0c */ /* 0x010fe4000bf45270 */
[----:B------:R-:W-:Y:S02]  /*1df0*/  SEL R4, RZ, 0x1, P1 ;  /* 0x00000001ff047807 */ /* 0x000fe40000800000 */
[----:B------:R-:W-:Y:S02]  /*1e00*/  SEL R3, RZ, 0x1, P2 ;  /* 0x00000001ff037807 */ /* 0x000fe40001000000 */
[----:B-----5:R-:W-:-:S02]  /*1e10*/  ISETP.NE.AND P2, PT, R10, UR5, PT ;  /* 0x000000050a007c0c */ /* 0x020fc4000bf45270 */
[----:B------:R-:W-:Y:S02]  /*1e20*/  IADD3 R3, P1, P0, R3, R4, R14 ;  /* 0x0000000403037210 */ /* 0x000fe4000783e00e */
[----:B------:R-:W-:Y:S02]  /*1e30*/  ISETP.NE.AND P3, PT, R11, UR5, PT ;  /* 0x000000050b007c0c */ /* 0x000fe4000bf65270 */
[----:B------:R-:W-:Y:S02]  /*1e40*/  IADD3.X R26, PT, PT, RZ, RZ, RZ, P1, P0 ;  /* 0x000000ffff1a7210 */ /* 0x000fe40000fe04ff */
[----:B------:R-:W-:Y:S02]  /*1e50*/  ISETP.GE.U32.AND P0, PT, R28, R2, PT ;  /* 0x000000021c00720c */ /* 0x000fe40003f06070 */
[----:B------:R-:W-:Y:S02]  /*1e60*/  ISETP.NE.AND P4, PT, R12, UR5, PT ;  /* 0x000000050c007c0c */ /* 0x000fe4000bf85270 */
[----:B------:R-:W-:-:S02]  /*1e70*/  ISETP.NE.AND P5, PT, R13, UR5, PT ;  /* 0x000000050d007c0c */ /* 0x000fc4000bfa5270 */
[----:B------:R-:W-:Y:S02]  /*1e80*/  SEL R9, RZ, 0x1, P2 ;  /* 0x00000001ff097807 */ /* 0x000fe40001000000 */
[----:B------:R-:W-:Y:S02]  /*1e90*/  SEL R10, RZ, 0x1, P3 ;  /* 0x00000001ff0a7807 */ /* 0x000fe40001800000 */
[----:B------:R-:W-:Y:S02]  /*1ea0*/  SEL R8, RZ, 0x1, P4 ;  /* 0x00000001ff087807 */ /* 0x000fe40002000000 */
[----:B------:R-:W-:Y:S02]  /*1eb0*/  SEL R4, RZ, 0x1, P5 ;  /* 0x00000001ff047807 */ /* 0x000fe40002800000 */
[----:B------:R-:W-:-:S04]  /*1ec0*/  IADD3 R3, P2, P3, R10, R3, R9 ;  /* 0x000000030a037210 */ /* 0x000fc80007b5e009 */
[----:B------:R-:W-:Y:S02]  /*1ed0*/  IADD3 R3, P1, P4, R4, R3, R8 ;  /* 0x0000000304037210 */ /* 0x000fe40007c3e008 */
[----:B------:R-:W-:-:S04]  /*1ee0*/  IADD3.X R26, PT, PT, RZ, R26, RZ, P2, P3 ;  /* 0x0000001aff1a7210 */ /* 0x000fc800017e64ff */
[----:B------:R-:W-:Y:S01]  /*1ef0*/  IADD3.X R26, PT, PT, RZ, R26, RZ, P1, P4 ;  /* 0x0000001aff1a7210 */ /* 0x000fe20000fe84ff */
[----:B------:R-:W-:Y:S06]  /*1f00*/  @!P0 BRA `(.L_x_371) ;  /* 0x0000001000948947 */ /* 0x000fec0003800000 */
[----:B------:R-:W-:Y:S01]  /*1f10*/  IMAD.IADD R10, R0, 0x1, R7 ;  /* 0x00000001000a7824 */ /* 0x000fe200078e0207 */
[----:B------:R-:W0:Y:S01]  /*1f20*/  LDC R8, c[0x0][0x3b0] ;  /* 0x0000ec00ff087b82 */ /* 0x000e220000000800 */
[----:B------:R-:W-:Y:S01]  /*1f30*/  VIADD R14, R6, 0xfffff200 ;  /* 0xfffff200060e7836 */ /* 0x000fe20000000000 */
[----:B------:R-:W-:Y:S01]  /*1f40*/  LOP3.LUT R7, RZ, R5, RZ, 0x33, !PT ;  /* 0x00000005ff077212 */ /* 0x000fe200078e33ff */
[----:B------:R-:W-:Y:S01]  /*1f50*/  IMAD R10, R10, 0xe00, RZ ;  /* 0x00000e000a0a7824 */ /* 0x000fe200078e02ff */
[----:B------:R-:W1:Y:S02]  /*1f60*/  LDCU UR6, c[0x0][0x388] ;  /* 0x00007100ff0677ac */ /* 0x000e640008000800 */
[----:B------:R-:W-:Y:S01]  /*1f70*/  IADD3 R7, PT, PT, -R2, R6, R7 ;  /* 0x0000000602077210 */ /* 0x000fe20007ffe107 */
[--C-:B------:R-:W-:Y:S01]  /*1f80*/  IMAD.MOV.U32 R9, RZ, RZ, R10.reuse ;  /* 0x000000ffff097224 */ /* 0x100fe200078e000a */
[C---:B------:R-:W-:Y:S01]  /*1f90*/  ISETP.GT.U32.AND P0, PT, R10.reuse, R14, PT ;  /* 0x0000000e0a00720c */ /* 0x040fe20003f04070 */
[----:B------:R-:W2:Y:S01]  /*1fa0*/  LDCU.64 UR10, c[0x0][0x380] ;  /* 0x00007000ff0a77ac */ /* 0x000ea20008000a00 */
[----:B------:R-:W-:Y:S01]  /*1fb0*/  IADD3 R11, PT, PT, R10, 0x1000, R5 ;  /* 0x000010000a0b7810 */ /* 0x000fe20007ffe005 */
[----:B------:R-:W-:Y:S01]  /*1fc0*/  IMAD R4, R0, -0xe00, R7 ;  /* 0xfffff20000047824 */ /* 0x000fe200078e0207 */
[----:B------:R-:W-:Y:S01]  /*1fd0*/  UMOV UR4, URZ ;  /* 0x000000ff00047c82 */ /* 0x000fe20008000000 */
[----:B------:R-:W-:-:S08]  /*1fe0*/  IMAD.MOV.U32 R7, RZ, RZ, R10 ;  /* 0x000000ffff077224 */ /* 0x000fd000078e000a */
[----:B------:R-:W-:Y:S05]  /*1ff0*/  @P0 BRA `(.L_x_372) ;  /* 0x0000000000b40947 */ /* 0x000fea0003800000 */
.L_x_373:
[----:B------:R-:W-:-:S05]  /*2000*/  IADD3 R6, P0, PT, R5, R9, RZ ;  /* 0x0000000905067210 */ /* 0x000fca0007f1e0ff */
[----:B------:R-:W-:Y:S01]  /*2010*/  IMAD.X R13, RZ, RZ, RZ, P0 ;  /* 0x000000ffff0d7224 */ /* 0x000fe200000e06ff */
[----:B--2---:R-:W-:-:S04]  /*2020*/  LEA R12, P0, R6, UR10, 0x2 ;  /* 0x0000000a060c7c11 */ /* 0x004fc8000f8010ff */
        /* <DEDUP_REMOVED lines=8> */
[----:B-1----:R-:W-:-:S02]  /*20b0*/  UMOV UR5, UR6 ;  /* 0x0000000600057c82 */ /* 0x002fc40008000000 */
        /* <DEDUP_REMOVED lines=11> */
[----:B0-----:R-:W-:Y:S01]  /*2170*/  IADD3 R12, P2, P3, R6, R3, R15 ;  /* 0x00000003060c7210 */ /* 0x001fe20007b5e00f */
[----:B------:R-:W-:Y:S01]  /*2180*/  IMAD.MOV.U32 R6, RZ, RZ, R8 ;  /* 0x000000ffff067224 */ /* 0x000fe200078e0008 */
[----:B------:R-:W-:-:S02]  /*2190*/  SEL R13, RZ, 0x1, P4 ;  /* 0x00000001ff0d7807 */ /* 0x000fc40002000000 */
[----:B------:R-:W-:Y:S02]  /*21a0*/  SEL R3, RZ, 0x1, P5 ;  /* 0x00000001ff037807 */ /* 0x000fe40002800000 */
[----:B------:R-:W-:Y:S02]  /*21b0*/  IADD3.X R26, PT, PT, RZ, R26, RZ, P0, P1 ;  /* 0x0000001aff1a7210 */ /* 0x000fe400007e24ff */
[----:B------:R-:W-:Y:S01]  /*21c0*/  IADD3 R12, P5, P4, R3, R12, R13 ;  /* 0x0000000c030c7210 */ /* 0x000fe20007cbe00d */
[----:B------:R-:W-:Y:S01]  /*21d0*/  IMAD.IADD R3, R6, 0x1, -R9 ;  /* 0x0000000106037824 */ /* 0x000fe200078e0a09 */
[----:B------:R-:W-:Y:S02]  /*21e0*/  ISETP.NE.AND P6, PT, R19, UR5, PT ;  /* 0x0000000513007c0c */ /* 0x000fe4000bfc5270 */
[----:B------:R-:W-:Y:S02]  /*21f0*/  IADD3.X R26, PT, PT, RZ, R26, RZ, P2, P3 ;  /* 0x0000001aff1a7210 */ /* 0x000fe400017e64ff */
[----:B------:R-:W-:-:S02]  /*2200*/  ISETP.GE.U32.AND P0, PT, R3, R2, PT ;  /* 0x000000020300720c */ /* 0x000fc40003f06070 */
[----:B------:R-:W-:Y:S02]  /*2210*/  SEL R13, RZ, 0x1, P6 ;  /* 0x00000001ff0d7807 */ /* 0x000fe40003000000 */
[----:B------:R-:W-:Y:S02]  /*2220*/  IADD3.X R26, PT, PT, RZ, R26, RZ, P5, P4 ;  /* 0x0000001aff1a7210 */ /* 0x000fe40002fe84ff */
[----:B------:R-:W-:-:S05]  /*2230*/  IADD3 R3, P1, PT, R12, R13, RZ ;  /* 0x0000000d0c037210 */ /* 0x000fca0007f3e0ff */
[----:B------:R-:W-:Y:S02]  /*2240*/  IMAD.X R26, RZ, RZ, R26, P1 ;  /* 0x000000ffff1a7224 */ /* 0x000fe400008e061a */
[----:B------:R-:W-:Y:S06]  /*2250*/  @!P0 BRA `(.L_x_371) ;  /* 0x0000000c00c08947 */ /* 0x000fec0003800000 */
[C---:B------:R-:W-:Y:S01]  /*2260*/  IMAD.IADD R9, R2.reuse, 0x1, R9 ;  /* 0x0000000102097824 */ /* 0x040fe200078e0209 */
[----:B------:R-:W-:Y:S01]  /*2270*/  UIADD3 UR4, UPT, UPT, UR4, 0x1, URZ ;  /* 0x0000000104047890 */ /* 0x000fe2000fffe0ff */
[----:B------:R-:W-:Y:S02]  /*2280*/  IMAD.IADD R7, R2, 0x1, R7 ;  /* 0x0000000102077824 */ /* 0x000fe400078e0207 */
[----:B------:R-:W-:Y:S01]  /*2290*/  IMAD.IADD R4, R4, 0x1, -R2 ;  /* 0x0000000104047824 */ /* 0x000fe200078e0a02 */
[----:B------:R-:W-:Y:S01]  /*22a0*/  ISETP.GT.U32.AND P0, PT, R9, R14, PT ;  /* 0x0000000e0900720c */ /* 0x000fe20003f04070 */
[----:B------:R-:W-:-:S12]  /*22b0*/  IMAD.IADD R11, R2, 0x1, R11 ;  /* 0x00000001020b7824 */ /* 0x000fd800078e020b */
[----:B------:R-:W-:Y:S05]  /*22c0*/  @!P0 BRA `(.L_x_373) ;  /* 0xfffffffc004c8947 */ /* 0x000fea000383ffff */
.L_x_372:
[----:B------:R-:W-:Y:S01]  /*22d0*/  IMAD.IADD R2, R6, 0x1, -R9 ;  /* 0x0000000106027824 */ /* 0x000fe200078e0a09 */
[----:B------:R-:W-:Y:S04]  /*22e0*/  BSSY.RECONVERGENT B1, `(.L_x_371) ;  /* 0x00000e7000017945 */ /* 0x000fe80003800200 */
[----:B------:R-:W-:-:S04]  /*22f0*/  ISETP.GE.AND P0, PT, R5, R2, PT ;  /* 0x000000020500720c */ /* 0x000fc80003f06270 */
[----:B------:R-:W-:-:S13]  /*2300*/  ISETP.GE.U32.OR P0, PT, R9, R6, P0 ;  /* 0x000000060900720c */ /* 0x000fda0000706470 */
[----:B------:R-:W-:Y:S05]  /*2310*/  @P0 BRA `(.L_x_374) ;  /* 0x0000000c008c0947 */ /* 0x000fea0003800000 */
[----:B------:R-:W3:Y:S01]  /*2320*/  LDC R2, c[0x0][0x3b4] ;  /* 0x0000ed00ff027b82 */ /* 0x000ee20000000800 */
[----:B------:R-:W-:Y:S01]  /*2330*/  LOP3.LUT R13, RZ, R5, RZ, 0x33, !PT ;  /* 0x00000005ff0d7212 */ /* 0x000fe200078e33ff */
[----:B------:R-:W-:Y:S03]  /*2340*/  BSSY.RECONVERGENT B2, `(.L_x_375) ;  /* 0x0000075000027945 */ /* 0x000fe60003800200 */
[----:B------:R-:W-:Y:S01]  /*2350*/  IADD3 R6, PT, PT, -R10, R6, R13 ;  /* 0x000000060a067210 */ /* 0x000fe20007ffe10d */
[----:B---3--:R-:W-:-:S04]  /*2360*/  IMAD R13, R2, UR4, RZ ;  /* 0x00000004020d7c24 */ /* 0x008fc8000f8e02ff */
[----:B------:R-:W-:-:S05]  /*2370*/  IMAD R6, R13, -0xe00, R6 ;  /* 0xfffff2000d067824 */ /* 0x000fca00078e0206 */
[C---:B------:R-:W-:Y:S02]  /*2380*/  ISETP.GE.U32.AND P0, PT, R6.reuse, 0x1e00, PT ;  /* 0x00001e000600780c */ /* 0x040fe40003f06070 */
[----:B0-----:R-:W-:Y:S01]  /*2390*/  LEA.HI R8, R6, 0x1, RZ, 0x17 ;  /* 0x0000000106087811 */ /* 0x001fe200078fb8ff */
[----:B------:R-:W-:-:S03]  /*23a0*/  IMAD.MOV.U32 R6, RZ, RZ, R5 ;  /* 0x000000ffff067224 */ /* 0x000fc600078e0005 */
[----:B------:R-:W-:-:S07]  /*23b0*/  LOP3.LUT R10, R8, 0xf, RZ, 0xc0, !PT ;  /* 0x0000000f080a7812 */ /* 0x000fce00078ec0ff */
[----:B------:R-:W-:Y:S05]  /*23c0*/  @!P0 BRA `(.L_x_376) ;  /* 0x0000000400b08947 */ /* 0x000fea0003800000 */
[----:B------:R-:W0:Y:S01]  /*23d0*/  LDC.64 R12, c[0x0][0x380] ;  /* 0x0000e000ff0c7b82 */ /* 0x000e220000000a00 */
[----:B------:R-:W-:Y:S01]  /*23e0*/  LEA.HI R2, R4, 0x1, RZ, 0x17 ;  /* 0x0000000104027811 */ /* 0x000fe200078fb8ff */
[----:B------:R-:W-:Y:S01]  /*23f0*/  BSSY.RECONVERGENT B3, `(.L_x_377) ;  /* 0x0000068000037945 */ /* 0x000fe20003800200 */
[----:B------:R-:W-:Y:S02]  /*2400*/  LOP3.LUT R6, R5, 0x1000, RZ, 0xfc, !PT ;  /* 0x0000100005067812 */ /* 0x000fe400078efcff */
[----:B------:R-:W-:-:S05]  /*2410*/  LOP3.LUT R2, R2, 0xfffff0, RZ, 0xc0, !PT ;  /* 0x00fffff002027812 */ /* 0x000fca00078ec0ff */
[----:B------:R-:W-:-:S07]  /*2420*/  IMAD.MOV R2, RZ, RZ, -R2 ;  /* 0x000000ffff027224 */ /* 0x000fce00078e0a02 */
.L_x_378:
[C---:B------:R-:W-:Y:S02]  /*2430*/  VIADD R19, R11.reuse, 0xfffff200 ;  /* 0xfffff2000b137836 */ /* 0x040fe40000000000 */
[----:B------:R-:W-:Y:S02]  /*2440*/  VIADD R21, R11, 0xfffff000 ;  /* 0xfffff0000b157836 */ /* 0x000fe40000000000 */
[----:B0-----:R-:W-:-:S04]  /*2450*/  IMAD.WIDE.U32 R18, R19, 0x4, R12 ;  /* 0x0000000413127825 */ /* 0x001fc800078e000c */
[--C-:B------:R-:W-:Y:S02]  /*2460*/  IMAD.WIDE.U32 R20, R21, 0x4, R12.reuse ;  /* 0x0000000415147825 */ /* 0x100fe400078e000c */
[----:B------:R-:W3:Y:S02]  /*2470*/  LDG.E R18, desc[UR8][R18.64] ;  /* 0x0000000812127981 */ /* 0x000ee4000c1e1900 */
[C---:B------:R-:W-:Y:S02]  /*2480*/  VIADD R15, R11.reuse, 0xfffff400 ;  /* 0xfffff4000b0f7836 */ /* 0x040fe40000000000 */
[----:B------:R-:W-:Y:S01]  /*2490*/  VIADD R25, R11, 0xfffff600 ;  /* 0xfffff6000b197836 */ /* 0x000fe20000000000 */
[----:B------:R-:W4:Y:S01]  /*24a0*/  LDG.E R27, desc[UR8][R20.64] ;  /* 0x00000008141b7981 */ /* 0x000f22000c1e1900 */
[----:B------:R-:W-:-:S04]  /*24b0*/  IMAD.WIDE.U32 R14, R15, 0x4, R12 ;  /* 0x000000040f0e7825 */ /* 0x000fc800078e000c */
[----:B------:R-:W-:Y:S02]  /*24c0*/  IMAD.WIDE.U32 R24, R25, 0x4, R12 ;  /* 0x0000000419187825 */ /* 0x000fe400078e000c */
[----:B------:R0:W5:Y:S04]  /*24d0*/  LDG.E R14, desc[UR8][R14.64] ;  /* 0x000000080e0e7981 */ /* 0x000168000c1e1900 */
[----:B------:R1:W2:Y:S01]  /*24e0*/  LDG.E R24, desc[UR8][R24.64] ;  /* 0x0000000818187981 */ /* 0x0002a2000c1e1900 */
[----:B------:R-:W-:-:S04]  /*24f0*/  VIADD R17, R11, 0xfffff800 ;  /* 0xfffff8000b117836 */ /* 0x000fc80000000000 */
[----:B------:R-:W-:-:S06]  /*2500*/  IMAD.WIDE.U32 R16, R17, 0x4, R12 ;  /* 0x0000000411107825 */ /* 0x000fcc00078e000c */
[----:B------:R2:W2:Y:S01]  /*2510*/  LDG.E R16, desc[UR8][R16.64] ;  /* 0x0000000810107981 */ /* 0x0004a2000c1e1900 */
[----:B------:R-:W-:-:S04]  /*2520*/  VIADD R23, R11, 0xfffffa00 ;  /* 0xfffffa000b177836 */ /* 0x000fc80000000000 */
[----:B------:R-:W-:-:S04]  /*2530*/  IMAD.WIDE.U32 R22, R23, 0x4, R12 ;  /* 0x0000000417167825 */ /* 0x000fc800078e000c */
[C---:B------:R-:W-:Y:S01]  /*2540*/  VIADD R29, R11.reuse, 0xfffffc00 ;  /* 0xfffffc000b1d7836 */ /* 0x040fe20000000000 */
[----:B------:R2:W2:Y:S01]  /*2550*/  LDG.E R19, desc[UR8][R22.64] ;  /* 0x0000000816137981 */ /* 0x0004a2000c1e1900 */
[----:B0-----:R-:W-:Y:S02]  /*2560*/  VIADD R15, R11, 0xfffffe00 ;  /* 0xfffffe000b0f7836 */ /* 0x001fe40000000000 */
[----:B------:R-:W-:-:S04]  /*2570*/  IMAD.WIDE.U32 R20, R29, 0x4, R12 ;  /* 0x000000041d147825 */ /* 0x000fc800078e000c */
[----:B------:R-:W-:Y:S01]  /*2580*/  VIADD R29, R11, 0x400 ;  /* 0x000004000b1d7836 */ /* 0x000fe20000000000 */
[----:B---3--:R-:W-:Y:S02]  /*2590*/  ISETP.NE.AND P1, PT, R18, UR5, PT ;  /* 0x0000000512007c0c */ /* 0x008fe4000bf25270 */
[----:B------:R0:W3:Y:S01]  /*25a0*/  LDG.E R18, desc[UR8][R20.64] ;  /* 0x0000000814127981 */ /* 0x0000e2000c1e1900 */
[----:B----4-:R-:W-:Y:S02]  /*25b0*/  ISETP.NE.AND P0, PT, R27, UR5, PT ;  /* 0x000000051b007c0c */ /* 0x010fe4000bf05270 */
[----:B------:R-:W-:Y:S02]  /*25c0*/  SEL R28, RZ, 0x1, P1 ;  /* 0x00000001ff1c7807 */ /* 0x000fe40000800000 */
[----:B-1----:R-:W-:Y:S02]  /*25d0*/  SEL R25, RZ, 0x1, P0 ;  /* 0x00000001ff197807 */ /* 0x002fe40000000000 */
[----:B-----5:R-:W-:-:S02]  /*25e0*/  ISETP.NE.AND P0, PT, R14, UR5, PT ;  /* 0x000000050e007c0c */ /* 0x020fc4000bf05270 */
[----:B--2---:R-:W-:Y:S02]  /*25f0*/  ISETP.NE.AND P1, PT, R24, UR5, PT ;  /* 0x0000000518007c0c */ /* 0x004fe4000bf25270 */
[----:B------:R-:W-:Y:S02]  /*2600*/  IADD3 R17, P3, P2, R28, R3, R25 ;  /* 0x000000031c117210 */ /* 0x000fe40007a7e019 */
[----:B------:R-:W-:Y:S02]  /*2610*/  SEL R22, RZ, 0x1, P0 ;  /* 0x00000001ff167807 */ /* 0x000fe40000000000 */
[----:B------:R-:W-:Y:S01]  /*2620*/  SEL R25, RZ, 0x1, P1 ;  /* 0x00000001ff197807 */ /* 0x000fe20000800000 */
[----:B------:R-:W-:-:S03]  /*2630*/  IMAD.WIDE.U32 R14, R15, 0x4, R12 ;  /* 0x000000040f0e7825 */ /* 0x000fc600078e000c */
[----:B------:R-:W-:Y:S01]  /*2640*/  IADD3 R25, P4, P6, R25, R17, R22 ;  /* 0x0000001119197210 */ /* 0x000fe20007e9e016 */
[C---:B------:R-:W-:Y:S01]  /*2650*/  VIADD R3, R11.reuse, 0x200 ;  /* 0x000002000b037836 */ /* 0x040fe20000000000 */
[----:B------:R1:W2:Y:S01]  /*2660*/  LDG.E R27, desc[UR8][R14.64] ;  /* 0x000000080e1b7981 */ /* 0x0002a2000c1e1900 */
[C---:B------:R-:W-:Y:S02]  /*2670*/  VIADD R17, R11.reuse, 0x600 ;  /* 0x000006000b117836 */ /* 0x040fe40000000000 */
[----:B------:R-:W-:-:S04]  /*2680*/  IMAD.WIDE.U32 R22, R11, 0x4, R12 ;  /* 0x000000040b167825 */ /* 0x000fc800078e000c */
[--C-:B0-----:R-:W-:Y:S02]  /*2690*/  IMAD.WIDE.U32 R20, R3, 0x4, R12.reuse ;  /* 0x0000000403147825 */ /* 0x101fe400078e000c */
[----:B------:R-:W4:Y:S02]  /*26a0*/  LDG.E R3, desc[UR8][R22.64] ;  /* 0x0000000816037981 */ /* 0x000f24000c1e1900 */
[--C-:B------:R-:W-:Y:S02]  /*26b0*/  IMAD.WIDE.U32 R28, R29, 0x4, R12.reuse ;  /* 0x000000041d1c7825 */ /* 0x100fe400078e000c */
[----:B------:R0:W5:Y:S02]  /*26c0*/  LDG.E R24, desc[UR8][R20.64] ;  /* 0x0000000814187981 */ /* 0x000164000c1e1900 */
[--C-:B-1----:R-:W-:Y:S02]  /*26d0*/  IMAD.WIDE.U32 R14, R17, 0x4, R12.reuse ;  /* 0x00000004110e7825 */ /* 0x102fe400078e000c */
[----:B------:R-:W5:Y:S02]  /*26e0*/  LDG.E R28, desc[UR8][R28.64] ;  /* 0x000000081c1c7981 */ /* 0x000f64000c1e1900 */
[C---:B------:R-:W-:Y:S01]  /*26f0*/  VIADD R17, R11.reuse, 0x800 ;  /* 0x000008000b117836 */ /* 0x040fe20000000000 */
[----:B------:R-:W-:Y:S01]  /*2700*/  ISETP.NE.AND P5, PT, R16, UR5, PT ;  /* 0x0000000510007c0c */ /* 0x000fe2000bfa5270 */
[----:B0-----:R-:W-:Y:S01]  /*2710*/  VIADD R21, R11, 0xa00 ;  /* 0x00000a000b157836 */ /* 0x001fe20000000000 */
[----:B------:R0:W5:Y:S02]  /*2720*/  LDG.E R29, desc[UR8][R14.64] ;  /* 0x000000080e1d7981 */ /* 0x000164000c1e1900 */
[----:B0-----:R-:W-:-:S04]  /*2730*/  IMAD.WIDE.U32 R14, R17, 0x4, R12 ;  /* 0x00000004110e7825 */ /* 0x001fc800078e000c */
[--C-:B------:R-:W-:Y:S02]  /*2740*/  IMAD.WIDE.U32 R16, R21, 0x4, R12.reuse ;  /* 0x0000000415107825 */ /* 0x100fe400078e000c */
[----:B------:R0:W5:Y:S02]  /*2750*/  LDG.E R14, desc[UR8][R14.64] ;  /* 0x000000080e0e7981 */ /* 0x000164000c1e1900 */
[----:B------:R-:W-:Y:S02]  /*2760*/  VIADD R21, R11, 0xc00 ;  /* 0x00000c000b157836 */ /* 0x000fe40000000000 */
[----:B------:R1:W5:Y:S02]  /*2770*/  LDG.E R16, desc[UR8][R16.64] ;  /* 0x0000000810107981 */ /* 0x000364000c1e1900 */
[----:B------:R-:W-:-:S04]  /*2780*/  IMAD.WIDE.U32 R20, R21, 0x4, R12 ;  /* 0x0000000415147825 */ /* 0x000fc800078e000c */
[----:B------:R-:W-:Y:S02]  /*2790*/  VIADD R23, R11, 0xe00 ;  /* 0x00000e000b177836 */ /* 0x000fe40000000000 */
[----:B------:R-:W5:Y:S02]  /*27a0*/  LDG.E R20, desc[UR8][R20.64] ;  /* 0x0000000814147981 */ /* 0x000f64000c1e1900 */
[----:B------:R-:W-:-:S06]  /*27b0*/  IMAD.WIDE.U32 R22, R23, 0x4, R12 ;  /* 0x0000000417167825 */ /* 0x000fcc00078e000c */
[----:B------:R-:W5:Y:S01]  /*27c0*/  LDG.E R22, desc[UR8][R22.64] ;  /* 0x0000000816167981 */ /* 0x000f62000c1e1900 */
[----:B------:R-:W-:Y:S02]  /*27d0*/  ISETP.NE.AND P0, PT, R19, UR5, PT ;  /* 0x0000000513007c0c */ /* 0x000fe4000bf05270 */
[----:B------:R-:W-:Y:S02]  /*27e0*/  SEL R19, RZ, 0x1, P5 ;  /* 0x00000001ff137807 */ /* 0x000fe40002800000 */
[----:B------:R-:W-:Y:S02]  /*27f0*/  IADD3.X R26, PT, PT, RZ, R26, RZ, P3, P2 ;  /* 0x0000001aff1a7210 */ /* 0x000fe40001fe44ff */
[----:B0-----:R-:W-:Y:S02]  /*2800*/  SEL R15, RZ, 0x1, P0 ;  /* 0x00000001ff0f7807 */ /* 0x001fe40000000000 */
[----:B------:R-:W-:Y:S01]  /*2810*/  IADD3.X R26, PT, PT, RZ, R26, RZ, P4, P6 ;  /* 0x0000001aff1a7210 */ /* 0x000fe200027ec4ff */
[----:B------:R-:W-:-:S02]  /*2820*/  VIADD R2, R2, 0x10 ;  /* 0x0000001002027836 */ /* 0x000fc40000000000 */
[----:B------:R-:W-:Y:S02]  /*2830*/  VIADD R6, R6, 0x2000 ;  /* 0x0000200006067836 */ /* 0x000fe40000000000 */
[----:B------:R-:W-:Y:S01]  /*2840*/  VIADD R11, R11, 0x2000 ;  /* 0x000020000b0b7836 */ /* 0x000fe20000000000 */
[----:B---3--:R-:W-:-:S04]  /*2850*/  ISETP.NE.AND P1, PT, R18, UR5, PT ;  /* 0x0000000512007c0c */ /* 0x008fc8000bf25270 */
[----:B------:R-:W-:Y:S02]  /*2860*/  SEL R18, RZ, 0x1, P1 ;  /* 0x00000001ff127807 */ /* 0x000fe40000800000 */
[----:B------:R-:W-:-:S04]  /*2870*/  IADD3 R25, P1, P0, R15, R25, R19 ;  /* 0x000000190f197210 */ /* 0x000fc8000783e013 */
[----:B------:R-:W-:Y:S02]  /*2880*/  IADD3.X R26, PT, PT, RZ, R26, RZ, P1, P0 ;  /* 0x0000001aff1a7210 */ /* 0x000fe40000fe04ff */
[----:B--2---:R-:W-:-:S04]  /*2890*/  ISETP.NE.AND P5, PT, R27, UR5, PT ;  /* 0x000000051b007c0c */ /* 0x004fc8000bfa5270 */
[----:B-1----:R-:W-:Y:S02]  /*28a0*/  SEL R17, RZ, 0x1, P5 ;  /* 0x00000001ff117807 */ /* 0x002fe40002800000 */
[----:B----4-:R-:W-:Y:S02]  /*28b0*/  ISETP.NE.AND P5, PT, R3, UR5, PT ;  /* 0x0000000503007c0c */ /* 0x010fe4000bfa5270 */
[----:B-----5:R-:W-:Y:S02]  /*28c0*/  ISETP.NE.AND P6, PT, R24, UR5, PT ;  /* 0x0000000518007c0c */ /* 0x020fe4000bfc5270 */
[----:B------:R-:W-:Y:S02]  /*28d0*/  SEL R24, RZ, 0x1, P5 ;  /* 0x00000001ff187807 */ /* 0x000fe40002800000 */
[----:B------:R-:W-:Y:S02]  /*28e0*/  ISETP.NE.AND P4, PT, R28, UR5, PT ;  /* 0x000000051c007c0c */ /* 0x000fe4000bf85270 */
[----:B------:R-:W-:-:S02]  /*28f0*/  IADD3 R17, P3, P2, R17, R25, R18 ;  /* 0x0000001911117210 */ /* 0x000fc40007a7e012 */
[----:B------:R-:W-:Y:S02]  /*2900*/  SEL R15, RZ, 0x1, P6 ;  /* 0x00000001ff0f7807 */ /* 0x000fe40003000000 */
[----:B------:R-:W-:Y:S02]  /*2910*/  SEL R18, RZ, 0x1, P4 ;  /* 0x00000001ff127807 */ /* 0x000fe40002000000 */
[----:B------:R-:W-:-:S04]  /*2920*/  ISETP.NE.AND P5, PT, R29, UR5, PT ;  /* 0x000000051d007c0c */ /* 0x000fc8000bfa5270 */
[----:B------:R-:W-:Y:S02]  /*2930*/  SEL R3, RZ, 0x1, P5 ;  /* 0x00000001ff037807 */ /* 0x000fe40002800000 */
[----:B------:R-:W-:Y:S02]  /*2940*/  IADD3 R15, P4, P5, R15, R17, R24 ;  /* 0x000000110f0f7210 */ /* 0x000fe40007d9e018 */
[----:B------:R-:W-:Y:S02]  /*2950*/  IADD3.X R26, PT, PT, RZ, R26, RZ, P3, P2 ;  /* 0x0000001aff1a7210 */ /* 0x000fe40001fe44ff */
[----:B------:R-:W-:Y:S02]  /*2960*/  ISETP.NE.AND P6, PT, R14, UR5, PT ;  /* 0x000000050e007c0c */ /* 0x000fe4000bfc5270 */
        /* <DEDUP_REMOVED lines=9> */
[----:B------:R-:W-:Y:S02]  /*2a00*/  ISETP.NE.AND P2, PT, R22, UR5, PT ;  /* 0x0000000516007c0c */ /* 0x000fe4000bf45270 */
[----:B------:R-:W-:Y:S02]  /*2a10*/  IADD3.X R26, PT, PT, RZ, R26, RZ, P1, P6 ;  /* 0x0000001aff1a7210 */ /* 0x000fe40000fec4ff */
[----:B------:R-:W-:Y:S02]  /*2a20*/  SEL R3, RZ, 0x1, P2 ;  /* 0x00000001ff037807 */ /* 0x000fe40001000000 */
[----:B------:R-:W-:Y:S02]  /*2a30*/  IADD3.X R26, PT, PT, RZ, R26, RZ, P3, P4 ;  /* 0x0000001aff1a7210 */ /* 0x000fe40001fe84ff */
[----:B------:R-:W-:-:S04]  /*2a40*/  IADD3 R3, P1, P2, R3, R15, R14 ;  /* 0x0000000f03037210 */ /* 0x000fc80007a3e00e */
[----:B------:R-:W-:Y:S01]  /*2a50*/  IADD3.X R26, PT, PT, RZ, R26, RZ, P1, P2 ;  /* 0x0000001aff1a7210 */ /* 0x000fe20000fe44ff */
[----:B------:R-:W-:Y:S08]  /*2a60*/  @P0 BRA `(.L_x_378) ;  /* 0xfffffff800700947 */ /* 0x000ff0000383ffff */
[----:B------:R-:W-:Y:S05]  /*2a70*/  BSYNC.RECONVERGENT B3 ;  /* 0x0000000000037941 */ /* 0x000fea0003800200 */
.L_x_377:
[----:B------:R-:W-:-:S07]  /*2a80*/  VIADD R6, R6, 0xfffff000 ;  /* 0xfffff00006067836 */ /* 0x000fce0000000000 */
.L_x_376:
[----:B-12---:R-:W-:Y:S05]  /*2a90*/  BSYNC.RECONVERGENT B2 ;  /* 0x0000000000027941 */ /* 0x006fea0003800200 */
.L_x_375:
        /* <DEDUP_REMOVED lines=8> */
[----:B------:R-:W-:-:S04]  /*2b20*/  IMAD.IADD R25, R6, 0x1, R9 ;  /* 0x0000000106197824 */ /* 0x000fc800078e0209 */
[C---:B------:R-:W-:Y:S02]  /*2b30*/  VIADD R21, R25.reuse, 0x200 ;  /* 0x0000020019157836 */ /* 0x040fe40000000000 */
[C---:B------:R-:W-:Y:S02]  /*2b40*/  VIADD R13, R25.reuse, 0x400 ;  /* 0x00000400190d7836 */ /* 0x040fe40000000000 */
[C---:B------:R-:W-:Y:S02]  /*2b50*/  VIADD R15, R25.reuse, 0x600 ;  /* 0x00000600190f7836 */ /* 0x040fe40000000000 */
[C---:B------:R-:W-:Y:S02]  /*2b60*/  VIADD R17, R25.reuse, 0x800 ;  /* 0x0000080019117836 */ /* 0x040fe40000000000 */
[C---:B------:R-:W-:Y:S02]  /*2b70*/  VIADD R19, R25.reuse, 0xa00 ;  /* 0x00000a0019137836 */ /* 0x040fe40000000000 */
[----:B------:R-:W-:-:S02]  /*2b80*/  VIADD R27, R25, 0xc00 ;  /* 0x00000c00191b7836 */ /* 0x000fc40000000000 */
[----:B0-----:R-:W-:-:S04]  /*2b90*/  IMAD.WIDE.U32 R28, R25, 0x4, R10 ;  /* 0x00000004191c7825 */ /* 0x001fc800078e000a */
[--C-:B------:R-:W-:Y:S01]  /*2ba0*/  IMAD.WIDE.U32 R20, R21, 0x4, R10.reuse ;  /* 0x0000000415147825 */ /* 0x100fe200078e000a */
[----:B------:R-:W2:Y:S03]  /*2bb0*/  LDG.E R2, desc[UR8][R28.64] ;  /* 0x000000081c027981 */ /* 0x000ea6000c1e1900 */
[--C-:B------:R-:W-:Y:S01]  /*2bc0*/  IMAD.WIDE.U32 R12, R13, 0x4, R10.reuse ;  /* 0x000000040d0c7825 */ /* 0x100fe200078e000a */
[----:B------:R0:W3:Y:S03]  /*2bd0*/  LDG.E R22, desc[UR8][R20.64] ;  /* 0x0000000814167981 */ /* 0x0000e6000c1e1900 */
[--C-:B------:R-:W-:Y:S02]  /*2be0*/  IMAD.WIDE.U32 R14, R15, 0x4, R10.reuse ;  /* 0x000000040f0e7825 */ /* 0x100fe400078e000a */
[----:B------:R1:W4:Y:S02]  /*2bf0*/  LDG.E R12, desc[UR8][R12.64] ;  /* 0x000000080c0c7981 */ /* 0x000324000c1e1900 */
[----:B------:R-:W-:-:S02]  /*2c00*/  IMAD.WIDE.U32 R16, R17, 0x4, R10 ;  /* 0x0000000411107825 */ /* 0x000fc400078e000a */
[----:B------:R-:W5:Y:S02]  /*2c10*/  LDG.E R14, desc[UR8][R14.64] ;  /* 0x000000080e0e7981 */ /* 0x000f64000c1e1900 */
        /* <DEDUP_REMOVED lines=9> */
[----:B--2---:R-:W-:Y:S02]  /*2cb0*/  ISETP.NE.AND P1, PT, R2, UR5, PT ;  /* 0x0000000502007c0c */ /* 0x004fe4000bf25270 */
[----:B---3--:R-:W-:Y:S02]  /*2cc0*/  ISETP.NE.AND P2, PT, R22, UR5, PT ;  /* 0x0000000516007c0c */ /* 0x008fe4000bf45270 */
[----:B-1----:R-:W-:-:S02]  /*2cd0*/  SEL R13, RZ, 0x1, P1 ;  /* 0x00000001ff0d7807 */ /* 0x002fc40000800000 */
[----:B------:R-:W-:Y:S02]  /*2ce0*/  SEL R2, RZ, 0x1, P2 ;  /* 0x00000001ff027807 */ /* 0x000fe40001000000 */
[----:B----4-:R-:W-:Y:S02]  /*2cf0*/  ISETP.NE.AND P1, PT, R12, UR5, PT ;  /* 0x000000050c007c0c */ /* 0x010fe4000bf25270 */
[----:B-----5:R-:W-:Y:S02]  /*2d00*/  ISETP.NE.AND P2, PT, R14, UR5, PT ;  /* 0x000000050e007c0c */ /* 0x020fe4000bf45270 */
[----:B------:R-:W-:Y:S02]  /*2d10*/  IADD3 R12, P5, P6, R2, R3, R13 ;  /* 0x00000003020c7210 */ /* 0x000fe40007ebe00d */
[----:B------:R-:W-:Y:S02]  /*2d20*/  SEL R3, RZ, 0x1, P1 ;  /* 0x00000001ff037807 */ /* 0x000fe40000800000 */
[----:B------:R-:W-:-:S02]  /*2d30*/  SEL R2, RZ, 0x1, P2 ;  /* 0x00000001ff027807 */ /* 0x000fc40001000000 */
[----:B------:R-:W-:Y:S02]  /*2d40*/  ISETP.NE.AND P3, PT, R16, UR5, PT ;  /* 0x0000000510007c0c */ /* 0x000fe4000bf65270 */
[----:B------:R-:W-:Y:S02]  /*2d50*/  ISETP.NE.AND P4, PT, R18, UR5, PT ;  /* 0x0000000512007c0c */ /* 0x000fe4000bf85270 */
[----:B0-----:R-:W-:Y:S02]  /*2d60*/  IADD3 R11, P1, P2, R2, R12, R3 ;  /* 0x0000000c020b7210 */ /* 0x001fe40007a3e003 */
[----:B------:R-:W-:Y:S02]  /*2d70*/  SEL R3, RZ, 0x1, P3 ;  /* 0x00000001ff037807 */ /* 0x000fe40001800000 */
[----:B------:R-:W-:Y:S02]  /*2d80*/  SEL R2, RZ, 0x1, P4 ;  /* 0x00000001ff027807 */ /* 0x000fe40002000000 */
        /* <DEDUP_REMOVED lines=10> */
.L_x_380:
[----:B------:R-:W-:Y:S05]  /*2e30*/  BSYNC.RECONVERGENT B2 ;  /* 0x0000000000027941 */ /* 0x000fea0003800200 */
.L_x_379:
[----:B------:R-:W-:Y:S05]  /*2e40*/  @!P0 BRA `(.L_x_374) ;  /* 0x0000000000c08947 */ /* 0x000fea0003800000 */
[----:B------:R-:W-:Y:S01]  /*2e50*/  ISETP.GE.U32.AND P1, PT, R23, 0x4, PT ;  /* 0x000000041700780c */ /* 0x000fe20003f26070 */
[----:B------:R-:W-:Y:S01]  /*2e60*/  BSSY.RECONVERGENT B2, `(.L_x_381) ;  /* 0x000001d000027945 */ /* 0x000fe20003800200 */
[----:B------:R-:W-:-:S11]  /*2e70*/  LOP3.LUT P0, RZ, R8, 0x3, RZ, 0xc0, !PT ;  /* 0x0000000308ff7812 */ /* 0x000fd6000780c0ff */
[----:B------:R-:W-:Y:S05]  /*2e80*/  @!P1 BRA `(.L_x_382) ;  /* 0x0000000000689947 */ /* 0x000fea0003800000 */
[----:B------:R-:W0:Y:S01]  /*2e90*/  LDC.64 R10, c[0x0][0x380] ;  /* 0x0000e000ff0a7b82 */ /* 0x000e220000000a00 */
[----:B------:R-:W-:-:S04]  /*2ea0*/  IMAD.IADD R9, R6, 0x1, R9 ;  /* 0x0000000106097824 */ /* 0x000fc800078e0209 */
[C---:B------:R-:W-:Y:S02]  /*2eb0*/  VIADD R13, R9.reuse, 0x200 ;  /* 0x00000200090d7836 */ /* 0x040fe40000000000 */
[C---:B------:R-:W-:Y:S02]  /*2ec0*/  VIADD R15, R9.reuse, 0x400 ;  /* 0x00000400090f7836 */ /* 0x040fe40000000000 */
[C---:B------:R-:W-:Y:S02]  /*2ed0*/  VIADD R17, R9.reuse, 0x600 ;  /* 0x0000060009117836 */ /* 0x040fe40000000000 */
        /* <DEDUP_REMOVED lines=8> */
[----:B------:R-:W-:Y:S01]  /*2f60*/  VIADD R6, R6, 0x800 ;  /* 0x0000080006067836 */ /* 0x000fe20000000000 */
[----:B--2---:R-:W-:-:S02]  /*2f70*/  ISETP.NE.AND P1, PT, R8, UR5, PT ;  /* 0x0000000508007c0c */ /* 0x004fc4000bf25270 */
[----:B---3--:R-:W-:Y:S02]  /*2f80*/  ISETP.NE.AND P2, PT, R12, UR5, PT ;  /* 0x000000050c007c0c */ /* 0x008fe4000bf45270 */
[----:B------:R-:W-:Y:S02]  /*2f90*/  SEL R2, RZ, 0x1, P1 ;  /* 0x00000001ff027807 */ /* 0x000fe40000800000 */
[----:B----4-:R-:W-:Y:S02]  /*2fa0*/  ISETP.NE.AND P3, PT, R14, UR5, PT ;  /* 0x000000050e007c0c */ /* 0x010fe4000bf65270 */
[----:B------:R-:W-:Y:S02]  /*2fb0*/  SEL R16, RZ, 0x1, P2 ;  /* 0x00000001ff107807 */ /* 0x000fe40001000000 */
[----:B-----5:R-:W-:Y:S02]  /*2fc0*/  ISETP.NE.AND P4, PT, R10, UR5, PT ;  /* 0x000000050a007c0c */ /* 0x020fe4000bf85270 */
[----:B------:R-:W-:-:S02]  /*2fd0*/  SEL R17, RZ, 0x1, P3 ;  /* 0x00000001ff117807 */ /* 0x000fc40001800000 */
[----:B------:R-:W-:Y:S02]  /*2fe0*/  SEL R8, RZ, 0x1, P4 ;  /* 0x00000001ff087807 */ /* 0x000fe40002000000 */
[----:B------:R-:W-:-:S04]  /*2ff0*/  IADD3 R2, P1, P2, R16, R3, R2 ;  /* 0x0000000310027210 */ /* 0x000fc80007a3e002 */
[----:B------:R-:W-:Y:S02]  /*3000*/  IADD3 R3, P3, P4, R8, R2, R17 ;  /* 0x0000000208037210 */ /* 0x000fe40007c7e011 */
[----:B------:R-:W-:-:S04]  /*3010*/  IADD3.X R26, PT, PT, RZ, R26, RZ, P1, P2 ;  /* 0x0000001aff1a7210 */ /* 0x000fc80000fe44ff */
[----:B------:R-:W-:-:S07]  /*3020*/  IADD3.X R26, PT, PT, RZ, R26, RZ, P3, P4 ;  /* 0x0000001aff1a7210 */ /* 0x000fce0001fe84ff */
.L_x_382:
[----:B------:R-:W-:Y:S05]  /*3030*/  BSYNC.RECONVERGENT B2 ;  /* 0x0000000000027941 */ /* 0x000fea0003800200 */
.L_x_381:
[----:B------:R-:W-:Y:S05]  /*3040*/  @!P0 BRA `(.L_x_374) ;  /* 0x0000000000408947 */ /* 0x000fea0003800000 */
[----:B------:R-:W0:Y:S01]  /*3050*/  LDC.64 R8, c[0x0][0x380] ;  /* 0x0000e000ff087b82 */ /* 0x000e220000000a00 */
[----:B------:R-:W-:Y:S01]  /*3060*/  LOP3.LUT R2, R4, 0xffff, RZ, 0xc0, !PT ;  /* 0x0000ffff04027812 */ /* 0x000fe200078ec0ff */
[----:B------:R-:W-:-:S03]  /*3070*/  IMAD.IADD R11, R6, 0x1, R7 ;  /* 0x00000001060b7824 */ /* 0x000fc600078e0207 */
[----:B------:R-:W-:-:S04]  /*3080*/  LEA.HI R2, R2, 0x1, RZ, 0x17 ;  /* 0x0000000102027811 */ /* 0x000fc800078fb8ff */
[----:B------:R-:W-:-:S05]  /*3090*/  LOP3.LUT R2, R2, 0x3, RZ, 0xc0, !PT ;  /* 0x0000000302027812 */ /* 0x000fca00078ec0ff */
[----:B------:R-:W-:-:S07]  /*30a0*/  IMAD.MOV R2, RZ, RZ, -R2 ;  /* 0x000000ffff027224 */ /* 0x000fce00078e0a02 */
.L_x_383:
[----:B0-----:R-:W-:-:S06]  /*30b0*/  IMAD.WIDE.U32 R6, R11, 0x4, R8 ;  /* 0x000000040b067825 */ /* 0x001fcc00078e0008 */
[----:B------:R-:W2:Y:S01]  /*30c0*/  LDG.E R6, desc[UR8][R6.64] ;  /* 0x0000000806067981 */ /* 0x000ea2000c1e1900 */
[----:B------:R-:W-:Y:S02]  /*30d0*/  VIADD R2, R2, 0x1 ;  /* 0x0000000102027836 */ /* 0x000fe40000000000 */
[----:B------:R-:W-:Y:S01]  /*30e0*/  VIADD R11, R11, 0x200 ;  /* 0x000002000b0b7836 */ /* 0x000fe20000000000 */
[----:B--2---:R-:W-:-:S04]  /*30f0*/  ISETP.NE.AND P0, PT, R6, UR5, PT ;  /* 0x0000000506007c0c */ /* 0x004fc8000bf05270 */
[----:B------:R-:W-:Y:S02]  /*3100*/  SEL R4, RZ, 0x1, P0 ;  /* 0x00000001ff047807 */ /* 0x000fe40000000000 */
[----:B------:R-:W-:Y:S02]  /*3110*/  ISETP.NE.AND P0, PT, R2, RZ, PT ;  /* 0x000000ff0200720c */ /* 0x000fe40003f05270 */
[----:B------:R-:W-:-:S05]  /*3120*/  IADD3 R3, P1, PT, R3, R4, RZ ;  /* 0x0000000403037210 */ /* 0x000fca0007f3e0ff */
[----:B------:R-:W-:-:S06]  /*3130*/  IMAD.X R26, RZ, RZ, R26, P1 ;  /* 0x000000ffff1a7224 */ /* 0x000fcc00008e061a */
[----:B------:R-:W-:Y:S05]  /*3140*/  @P0 BRA `(.L_x_383) ;  /* 0xfffffffc00d80947 */ /* 0x000fea000383ffff */
.L_x_374:
[----:B-12---:R-:W-:Y:S05]  /*3150*/  BSYNC.RECONVERGENT B1 ;  /* 0x0000000000017941 */ /* 0x006fea0003800200 */
.L_x_371:
[----:B0-----:R-:W0:Y:S01]  /*3160*/  S2R R8, SR_LANEID ;  /* 0x0000000000087919 */ /* 0x001e220000000000 */
        /* <DEDUP_REMOVED lines=10> */
[----:B------:R-:W1:Y:S01]  /*3210*/  SHFL.DOWN PT, R4, R11, 0x2, 0x1f ;  /* 0x08401f000b047f89 */ /* 0x000e6200000e0000 */
[----:B0-----:R-:W-:-:S04]  /*3220*/  SEL R2, R2, RZ, !P1 ;  /* 0x000000ff02027207 */ /* 0x001fc80004800000 */
[----:B------:R-:W-:Y:S02]  /*3230*/  IADD3 R7, P0, PT, R2, R9, RZ ;  /* 0x0000000902077210 */ /* 0x000fe40007f1e0ff */
[----:B-1----:R-:W-:Y:S02]  /*3240*/  SEL R4, R4, RZ, !P1 ;  /* 0x000000ff04047207 */ /* 0x002fe40004800000 */
[----:B------:R-:W-:Y:S01]  /*3250*/  ISETP.GT.AND P1, PT, R8, 0x1b, PT ;  /* 0x0000001b0800780c */ /* 0x000fe20003f24270 */
[----:B------:R-:W0:Y:S02]  /*3260*/  SHFL.DOWN PT, R2, R7, 0x4, 0x1f ;  /* 0x08801f0007027f89 */ /* 0x000e2400000e0000 */
[----:B------:R-:W-:Y:S02]  /*3270*/  IMAD.X R4, R4, 0x1, R11, P0 ;  /* 0x0000000104047824 */ /* 0x000fe400000e060b */
[----:B------:R-:W1:Y:S03]  /*3280*/  @!P2 S2R R11, SR_CgaCtaId ;  /* 0x00000000000ba919 */ /* 0x000e660000008800 */
[----:B------:R-:W2:Y:S01]  /*3290*/  SHFL.DOWN PT, R3, R4, 0x4, 0x1f ;  /* 0x08801f0004037f89 */ /* 0x000ea200000e0000 */
[----:B0-----:R-:W-:-:S04]  /*32a0*/  SEL R2, R2, RZ, !P1 ;  /* 0x000000ff02027207 */ /* 0x001fc80004800000 */
[----:B------:R-:W-:Y:S02]  /*32b0*/  IADD3 R9, P0, PT, R2, R7, RZ ;  /* 0x0000000702097210 */ /* 0x000fe40007f1e0ff */
[----:B--2---:R-:W-:-:S03]  /*32c0*/  SEL R3, R3, RZ, !P1 ;  /* 0x000000ff03037207 */ /* 0x004fc60004800000 */
[----:B------:R-:W0:Y:S01]  /*32d0*/  SHFL.DOWN PT, R2, R9, 0x8, 0x1f ;  /* 0x09001f0009027f89 */ /* 0x000e2200000e0000 */
[----:B------:R-:W-:Y:S01]  /*32e0*/  ISETP.GT.AND P1, PT, R8, 0x17, PT ;  /* 0x000000170800780c */ /* 0x000fe20003f24270 */
[----:B------:R-:W-:-:S05]  /*32f0*/  IMAD.X R6, R3, 0x1, R4, P0 ;  /* 0x0000000103067824 */ /* 0x000fca00000e0604 */
[----:B------:R-:W2:Y:S01]  /*3300*/  SHFL.DOWN PT, R3, R6, 0x8, 0x1f ;  /* 0x09001f0006037f89 */ /* 0x000ea200000e0000 */
[----:B0-----:R-:W-:-:S04]  /*3310*/  SEL R2, R2, RZ, !P1 ;  /* 0x000000ff02027207 */ /* 0x001fc80004800000 */
[----:B------:R-:W-:Y:S02]  /*3320*/  IADD3 R7, P0, PT, R2, R9, RZ ;  /* 0x0000000902077210 */ /* 0x000fe40007f1e0ff */
[----:B--2---:R-:W-:-:S03]  /*3330*/  SEL R3, R3, RZ, !P1 ;  /* 0x000000ff03037207 */ /* 0x004fc60004800000 */
[----:B------:R-:W0:Y:S01]  /*3340*/  SHFL.DOWN PT, R2, R7, 0x10, 0x1f ;  /* 0x0a001f0007027f89 */ /* 0x000e2200000e0000 */
[----:B------:R-:W-:Y:S02]  /*3350*/  ISETP.GT.AND P1, PT, R8, 0xf, PT ;  /* 0x0000000f0800780c */ /* 0x000fe40003f24270 */
[----:B------:R-:W-:Y:S01]  /*3360*/  @!P2 MOV R8, 0x400 ;  /* 0x000004000008a802 */ /* 0x000fe20000000f00 */
[----:B------:R-:W-:Y:S01]  /*3370*/  IMAD.X R4, R3, 0x1, R6, P0 ;  /* 0x0000000103047824 */ /* 0x000fe200000e0606 */
[----:B------:R-:W-:Y:S02]  /*3380*/  @!P2 SHF.R.U32.HI R6, RZ, 0x2, R5 ;  /* 0x00000002ff06a819 */ /* 0x000fe40000011605 */
[----:B-1----:R-:W-:Y:S02]  /*3390*/  @!P2 LEA R11, R11, R8, 0x18 ;  /* 0x000000080b0ba211 */ /* 0x002fe400078ec0ff */
[----:B------:R-:W1:Y:S01]  /*33a0*/  SHFL.DOWN PT, R3, R4, 0x10, 0x1f ;  /* 0x0a001f0004037f89 */ /* 0x000e6200000e0000 */
[----:B------:R-:W-:-:S05]  /*33b0*/  @!P2 LOP3.LUT R6, R6, 0xf8, RZ, 0xc0, !PT ;  /* 0x000000f80606a812 */ /* 0x000fca00078ec0ff */
        /* <DEDUP_REMOVED lines=9> */
[----:B------:R-:W0:Y:S01]  /*3450*/  S2UR UR5, SR_CgaCtaId ;  /* 0x00000000000579c3 */ /* 0x000e220000008800 */
[----:B------:R-:W-:Y:S02]  /*3460*/  UMOV UR4, 0x400 ;  /* 0x0000040000047882 */ /* 0x000fe40000000000 */
[----:B0-----:R-:W-:-:S09]  /*3470*/  ULEA UR4, UR5, UR4, 0x18 ;  /* 0x0000000405047291 */ /* 0x001fd2000f8ec0ff */
[----:B------:R-:W-:Y:S04]  /*3480*/  LDS.64 R8, [UR4+0x18] ;  /* 0x00001804ff087984 */ /* 0x000fe80008000a00 */
[----:B------:R-:W2:Y:S04]  /*3490*/  LDS.128 R24, [UR4+0x20] ;  /* 0x00002004ff187984 */ /* 0x000ea80008000c00 */
[----:B------:R-:W0:Y:S04]  /*34a0*/  LDS.128 R4, [UR4+0x30] ;  /* 0x00003004ff047984 */ /* 0x000e280008000c00 */
[----:B------:R-:W1:Y:S04]  /*34b0*/  LDS.128 R20, [UR4+0x40] ;  /* 0x00004004ff147984 */ /* 0x000e680008000c00 */
[----:B------:R-:W3:Y:S04]  /*34c0*/  LDS.128 R16, [UR4+0x50] ;  /* 0x00005004ff107984 */ /* 0x000ee80008000c00 */
[----:B------:R-:W4:Y:S01]  /*34d0*/  LDS.128 R12, [UR4+0x60] ;  /* 0x00006004ff0c7984 */ /* 0x000f220008000c00 */
[----:B--2---:R-:W-:-:S04]  /*34e0*/  IADD3 R11, P1, P2, R24, R8, R2 ;  /* 0x00000008180b7210 */ /* 0x004fc80007a3e002 */
[----:B------:R-:W-:Y:S02]  /*34f0*/  IADD3.X R25, PT, PT, R25, R9, R3, P1, P2 ;  /* 0x0000000919197210 */ /* 0x000fe40000fe4403 */
[----:B0-----:R-:W-:Y:S02]  /*3500*/  IADD3 R3, P1, P2, R4, R11, R26 ;  /* 0x0000000b04037210 */ /* 0x001fe40007a3e01a */
[----:B------:R-:W0:Y:S02]  /*3510*/  LDS.128 R8, [UR4+0x70] ;  /* 0x00007004ff087984 */ /* 0x000e240008000c00 */
[----:B------:R-:W-:Y:S02]  /*3520*/  IADD3.X R5, PT, PT, R5, R25, R27, P1, P2 ;  /* 0x0000001905057210 */ /* 0x000fe40000fe441b */
[----:B------:R-:W2:Y:S01]  /*3530*/  LDS.128 R24, [UR4+0x80] ;  /* 0x00008004ff187984 */ /* 0x000ea20008000c00 */
[----:B-1----:R-:W-:-:S04]  /*3540*/  IADD3 R3, P1, P2, R20, R3, R6 ;  /* 0x0000000314037210 */ /* 0x002fc80007a3e006 */
[----:B---3--:R-:W-:Y:S02]  /*3550*/  IADD3 R3, P3, P4, R16, R3, R22 ;  /* 0x0000000310037210 */ /* 0x008fe40007c7e016 */
[----:B------:R-:W-:Y:S02]  /*3560*/  IADD3.X R7, PT, PT, R21, R5, R7, P1, P2 ;  /* 0x0000000515077210 */ /* 0x000fe40000fe4407 */
[----:B----4-:R-:W-:Y:S02]  /*3570*/  IADD3 R3, P1, P2, R12, R3, R18 ;  /* 0x000000030c037210 */ /* 0x010fe40007a3e012 */
[----:B------:R-:W-:-:S04]  /*3580*/  IADD3.X R17, PT, PT, R17, R7, R23, P3, P4 ;  /* 0x0000000711117210 */ /* 0x000fc80001fe8417 */
[----:B------:R-:W-:Y:S02]  /*3590*/  IADD3.X R13, PT, PT, R13, R17, R19, P1, P2 ;  /* 0x000000110d0d7210 */ /* 0x000fe40000fe4413 */
[----:B0-----:R-:W-:-:S04]  /*35a0*/  IADD3 R3, P3, P4, R8, R3, R14 ;  /* 0x0000000308037210 */ /* 0x001fc80007c7e00e */
[----:B--2---:R-:W-:Y:S02]  /*35b0*/  IADD3 R3, P1, P2, R24, R3, R10 ;  /* 0x0000000318037210 */ /* 0x004fe40007a3e00a */
[----:B------:R-:W-:Y:S02]  /*35c0*/  IADD3.X R9, PT, PT, R9, R13, R15, P3, P4 ;  /* 0x0000000d09097210 */ /* 0x000fe40001fe840f */
[----:B------:R-:W-:Y:S02]  /*35d0*/  IADD3 R2, P3, PT, R3, R26, RZ ;  /* 0x0000001a03027210 */ /* 0x000fe40007f7e0ff */
[----:B------:R-:W-:-:S05]  /*35e0*/  IADD3.X R3, PT, PT, R25, R9, R11, P1, P2 ;  /* 0x0000000919037210 */ /* 0x000fca0000fe440b */
[----:B------:R-:W-:-:S07]  /*35f0*/  IMAD.X R3, R3, 0x1, R27, P3 ;  /* 0x0000000103037824 */ /* 0x000fce00018e061b */
.L_x_370:
[----:B------:R-:W-:Y:S05]  /*3600*/  BSYNC.RECONVERGENT B0 ;  /* 0x0000000000007941 */ /* 0x000fea0003800200 */
.L_x_354:
[----:B------:R-:W-:Y:S05]  /*3610*/  @P0 EXIT ;  /* 0x000000000000094d */ /* 0x000fea0003800000 */
[----:B------:R-:W3:Y:S02]  /*3620*/  LDC.64 R4, c[0x0][0x390] ;  /* 0x0000e400ff047b82 */ /* 0x000ee40000000a00 */
[----:B---3--:R-:W-:-:S05]  /*3630*/  IMAD.WIDE.U32 R4, R0, 0x8, R4 ;  /* 0x0000000800047825 */ /* 0x008fca00078e0004 */
[----:B------:R-:W-:Y:S01]  /*3640*/  STG.E.64 desc[UR8][R4.64], R2 ;  /* 0x0000000204007986 */ /* 0x000fe2000c101b08 */
[----:B------:R-:W-:Y:S05]  /*3650*/  EXIT ;  /* 0x000000000000794d */ /* 0x000fea0003800000 */
.L_x_384:
        /* <DEDUP_REMOVED lines=10> */
.L_x_941:


//--------------------- .text._ZN3cub18CUB_300001_SM_10006detail6reduce28DeviceReduceSingleTileKernelINS2_10policy_hubIljN4cuda3std3__44plusIlEEE10Policy1000EN6thrust24THRUST_300001_SM_1000_NS18transform_iteratorINSD_6detail14equal_to_valueIiEENSF_15normal_iteratorINSD_10device_ptrIiEEEEllEEPljS9_llNS7_10__identityEEEvT0_T1_T2_T3_T4_T6_ --------------------------
	.section	.text._ZN3cub18CUB_300001_SM_10006detail6reduce28DeviceReduceSingleTileKernelINS2_10policy_hubIljN4cuda3std3__44plusIlEEE10Policy1000EN6thrust24THRUST_300001_SM_1000_NS18transform_iteratorINSD_6detail14equal_to_valueIiEENSF_15normal_iteratorINSD_10device_ptrIiEEEEllEEPljS9_llNS7_10__identityEEEvT0_T1_T2_T3_T4_T6_,"ax",@progbits
	.align	128
        .global         _ZN3cub18CUB_300001_SM_10006detail6reduce28DeviceReduceSingleTileKernelINS2_10policy_hubIljN4cuda3std3__44plusIlEEE10Policy1000EN6thrust24THRUST_300001_SM_1000_NS18transform_iteratorINSD_6detail14equal_to_valueIiEENSF_15normal_iteratorINSD_10device_ptrIiEEEEllEEPljS9_llNS7_10__identityEEEvT0_T1_T2_T3_T4_T6_
        .type           _ZN3cub18CUB_300001_SM_10006detail6reduce28DeviceReduceSingleTileKernelINS2_10policy_hubIljN4cuda3std3__44plusIlEEE10Policy1000EN6thrust24THRUST_300001_SM_1000_NS18transform_iteratorINSD_6detail14equal_to_valueIiEENSF_15normal_iteratorINSD_10device_ptrIiEEEEllEEPljS9_llNS7_10__identityEEEvT0_T1_T2_T3_T4_T6_,@function
        .size           _ZN3cub18CUB_300001_SM_10006detail6reduce28DeviceReduceSingleTileKernelINS2_10policy_hubIljN4cuda3std3__44plusIlEEE10Policy1000EN6thrust24THRUST_300001_SM_1000_NS18transform_iteratorINSD_6detail14equal_to_valueIiEENSF_15normal_iteratorINSD_10device_ptrIiEEEEllEEPljS9_llNS7_10__identityEEEvT0_T1_T2_T3_T4_T6_,(.L_x_942 - _ZN3cub18CUB_300001_SM_10006detail6reduce28DeviceReduceSingleTileKernelINS2_10policy_hubIljN4cuda3std3__44plusIlEEE10Policy1000EN6thrust24THRUST_300001_SM_1000_NS18transform_iteratorINSD_6detail14equal_to_valueIiEENSF_15normal_iteratorINSD_10device_ptrIiEEEEllEEPljS9_llNS7_10__identityEEEvT0_T1_T2_T3_T4_T6_)
        .other          _ZN3cub18CUB_300001_SM_10006detail6reduce28DeviceReduceSingleTileKernelINS2_10policy_hubIljN4cuda3std3__44plusIlEEE10Policy1000EN6thrust24THRUST_300001_SM_1000_NS18transform_iteratorINSD_6detail14equal_to_valueIiEENSF_15normal_iteratorINSD_10device_ptrIiEEEEllEEPljS9_llNS7_10__identityEEEvT0_T1_T2_T3_T4_T6_,@"STO_CUDA_ENTRY STV_DEFAULT"
_ZN3cub18CUB_300001_SM_10006detail6reduce28DeviceReduceSingleTileKernelINS2_10policy_hubIljN4cuda3std3__44plusIlEEE10Policy1000EN6thrust24THRUST_300001_SM_1000_NS18transform_iteratorINSD_6detail14equal_to_valueIiEENSF_15normal_iteratorINSD_10device_ptrIiEEEEllEEPljS9_llNS7_10__identityEEEvT0_T1_T2_T3_T4_T6_:
.text._ZN3cub18CUB_300001_SM_10006detail6reduce28DeviceReduceSingleTileKernelINS2_10policy_hubIljN4cuda3std3__44plusIlEEE10Policy1000EN6thrust24THRUST_300001_SM_1000_NS18transform_iteratorINSD_6detail14equal_to_valueIiEENSF_15normal_iteratorINSD_10device_ptrIiEEEEllEEPljS9_llNS7_10__identityEEEvT0_T1_T2_T3_T4_T6_:
        /* <DEDUP_REMOVED lines=13> */
.L_x_385:
[----:B------:R-:W-:Y:S01]  /*00d0*/  ISETP.GT.U32.AND P0, PT, R32, 0xdff, PT ;  /* 0x00000dff2000780c */ /* 0x000fe20003f04070 */
[----:B------:R-:W-:-:S12]  /*00e0*/  BSSY.RECONVERGENT B0, `(.L_x_386) ;  /* 0x0000309000007945 */ /* 0x000fd80003800200 */
[----:B------:R-:W-:Y:S05]  /*00f0*/  @P0 BRA `(.L_x_387) ;  /* 0x0000001800380947 */ /* 0x000fea0003800000 */
        /* <DEDUP_REMOVED lines=16> */
.L_x_389:
[----:B------:R-:W-:Y:S05]  /*0200*/  BSYNC.RECONVERGENT B1 ;  /* 0x0000000000017941 */ /* 0x000fea0003800200 */
.L_x_388:
        /* <DEDUP_REMOVED lines=17> */
.L_x_394:
        /* <DEDUP_REMOVED lines=70> */
.L_x_393:
[----:B------:R-:W-:Y:S05]  /*0780*/  BSYNC.RECONVERGENT B2 ;  /* 0x0000000000027941 */ /* 0x000fea0003800200 */
.L_x_392:
        /* <DEDUP_REMOVED lines=29> */
[----:B0-----:R-:W-:Y:S02]  /*0960*/  IADD3 R6, P1, P2, R0, R8, R9 ;  /* 0x0000000800067210 */ /* 0x001fe40007a3e009 */
[----:B------:R-:W-:-:S02]  /*0970*/  SEL R7, RZ, 0x1, P3 ;  /* 0x00000001ff077807 */ /* 0x000fc40001800000 */
        /* <DEDUP_REMOVED lines=11> */
.L_x_396:
[----:B------:R-:W-:Y:S05]  /*0a30*/  BSYNC.RECONVERGENT B2 ;  /* 0x0000000000027941 */ /* 0x000fea0003800200 */
.L_x_395:
        /* <DEDUP_REMOVED lines=26> */
.L_x_398:
[----:B------:R-:W-:Y:S05]  /*0be0*/  BSYNC.RECONVERGENT B2 ;  /* 0x0000000000027941 */ /* 0x000fea0003800200 */
.L_x_397:
[----:B------:R-:W-:Y:S05]  /*0bf0*/  @!P0 BRA `(.L_x_391) ;  /* 0x0000000000388947 */ /* 0x000fea0003800000 */
[----:B------:R-:W0:Y:S02]  /*0c00*/  LDC.64 R6, c[0x0][0x380] ;  /* 0x0000e000ff067b82 */ /* 0x000e240000000a00 */
[----:B0-----:R-:W-:-:S04]  /*0c10*/  IMAD.WIDE.U32 R6, R3, 0x4, R6 ;  /* 0x0000000403067825 */ /* 0x001fc800078e0006 */
[----:B------:R-:W-:-:S07]  /*0c20*/  IMAD.MOV R3, RZ, RZ, -R4 ;  /* 0x000000ffff037224 */ /* 0x000fce00078e0a04 */
.L_x_399:
[----:B------:R0:W2:Y:S01]  /*0c30*/  LDG.E R4, desc[UR6][R6.64] ;  /* 0x0000000606047981 */ /* 0x0000a2000c1e1900 */
[----:B------:R-:W2:Y:S01]  /*0c40*/  LDCU UR4, c[0x0][0x388] ;  /* 0x00007100ff0477ac */ /* 0x000ea20008000800 */
        /* <DEDUP_REMOVED lines=9> */
.L_x_391:
[----:B------:R-:W-:Y:S05]  /*0ce0*/  BSYNC.RECONVERGENT B1 ;  /* 0x0000000000017941 */ /* 0x000fea0003800200 */
.L_x_390:
        /* <DEDUP_REMOVED lines=77> */
.L_x_400:
        /* <DEDUP_REMOVED lines=26> */
[----:B------:R-:W-:Y:S01]  /*1360*/  VIADD R4, R3, 0x8 ;  /* 0x0000000803047836 */ /* 0x000fe20000000000 */
[----:B------:R-:W1:Y:S02]  /*1370*/  @!P2 S2R R11, SR_CgaCtaId ;  /* 0x00000000000ba919 */ /* 0x000e640000008800 */
        /* <DEDUP_REMOVED lines=12> */
[----:B------:R-:W-:Y:S02]  /*1440*/  IMAD.X R7, R2, 0x1, R10, P1 ;  /* 0x0000000102077824 */ /* 0x000fe400008e060a */
[----:B------:R-:W-:Y:S01]  /*1450*/  VIADD R2, R3, 0x10 ;  /* 0x0000001003027836 */ /* 0x000fe20000000000 */
[----:B------:R-:W-:Y:S02]  /*1460*/  @!P2 SHF.R.U32.HI R3, RZ, 0x2, R5 ;  /* 0x00000002ff03a819 */ /* 0x000fe40000011605 */
[----:B------:R-:W2:Y:S02]  /*1470*/  SHFL.DOWN PT, R4, R7, 0x10, R9 ;  /* 0x0a00000007047989 */ /* 0x000ea400000e0009 */
[----:B------:R-:W-:Y:S02]  /*1480*/  ISETP.GT.AND P0, PT, R2, R9, PT ;  /* 0x000000090200720c */ /* 0x000fe40003f04270 */
[----:B------:R-:W-:-:S04]  /*1490*/  @!P2 MOV R2, 0x400 ;  /* 0x000004000002a802 */ /* 0x000fc80000000f00 */
[----:B-1----:R-:W-:Y:S02]  /*14a0*/  @!P2 LEA R11, R11, R2, 0x18 ;  /* 0x000000020b0ba211 */ /* 0x002fe400078ec0ff */
[----:B0-----:R-:W-:-:S04]  /*14b0*/  SEL R0, R0, RZ, !P0 ;  /* 0x000000ff00007207 */ /* 0x001fc80004000000 */
[----:B------:R-:W-:Y:S02]  /*14c0*/  IADD3 R2, P1, PT, R0, R6, RZ ;  /* 0x0000000600027210 */ /* 0x000fe40007f3e0ff */
[----:B------:R-:W-:Y:S02]  /*14d0*/  @!P2 LOP3.LUT R0, R3, 0xf8, RZ, 0xc0, !PT ;  /* 0x000000f80300a812 */ /* 0x000fe400078ec0ff */
[----:B--2---:R-:W-:Y:S02]  /*14e0*/  SEL R4, R4, RZ, !P0 ;  /* 0x000000ff04047207 */ /* 0x004fe40004000000 */
[----:B------:R-:W-:Y:S01]  /*14f0*/  ISETP.NE.AND P0, PT, R5, RZ, PT ;  /* 0x000000ff0500720c */ /* 0x000fe20003f05270 */
[----:B------:R-:W-:Y:S02]  /*1500*/  @!P2 IMAD.IADD R11, R0, 0x1, R11 ;  /* 0x00000001000ba824 */ /* 0x000fe400078e020b */
        /* <DEDUP_REMOVED lines=11> */
[----:B------:R-:W1:Y:S04]  /*15c0*/  LDS.64 R24, [UR4+0x18] ;  /* 0x00001804ff187984 */ /* 0x000e680008000a00 */
[----:B------:R-:W2:Y:S04]  /*15d0*/  LDS.128 R4, [UR4+0x20] ;  /* 0x00002004ff047984 */ /* 0x000ea80008000c00 */
[----:B0-----:R-:W0:Y:S04]  /*15e0*/  LDS.128 R8, [UR4+0x30] ;  /* 0x00003004ff087984 */ /* 0x001e280008000c00 */
[----:B------:R-:W3:Y:S04]  /*15f0*/  LDS.128 R12, [UR4+0x40] ;  /* 0x00004004ff0c7984 */ /* 0x000ee80008000c00 */
[----:B------:R-:W4:Y:S04]  /*1600*/  LDS.128 R16, [UR4+0x50] ;  /* 0x00005004ff107984 */ /* 0x000f280008000c00 */
[----:B------:R-:W5:Y:S01]  /*1610*/  LDS.128 R20, [UR4+0x60] ;  /* 0x00006004ff147984 */ /* 0x000f620008000c00 */
[----:B-1----:R-:W-:-:S02]  /*1620*/  SEL R28, R24, RZ, P1 ;  /* 0x000000ff181c7207 */ /* 0x002fc40000800000 */
[----:B------:R-:W-:Y:S02]  /*1630*/  SEL R0, R25, RZ, P1 ;  /* 0x000000ff19007207 */ /* 0x000fe40000800000 */
[----:B--2---:R-:W-:Y:S01]  /*1640*/  SEL R33, R4, RZ, P2 ;  /* 0x000000ff04217207 */ /* 0x004fe20001000000 */
[----:B------:R-:W1:Y:S01]  /*1650*/  LDS.128 R24, [UR4+0x70] ;  /* 0x00007004ff187984 */ /* 0x000e620008000c00 */
[----:B------:R-:W-:Y:S02]  /*1660*/  SEL R4, R5, RZ, P2 ;  /* 0x000000ff05047207 */ /* 0x000fe40001000000 */
[----:B------:R-:W-:Y:S02]  /*1670*/  IADD3 R33, P3, P4, R33, R28, R2 ;  /* 0x0000001c21217210 */ /* 0x000fe40007c7e002 */
[----:B------:R-:W2:Y:S01]  /*1680*/  LDS.128 R28, [UR4+0x80] ;  /* 0x00008004ff1c7984 */ /* 0x000ea20008000c00 */
[C---:B------:R-:W-:Y:S02]  /*1690*/  ISETP.GT.U32.AND P1, PT, R32.reuse, 0x60, PT ;  /* 0x000000602000780c */ /* 0x040fe40003f24070 */
[----:B------:R-:W-:-:S02]  /*16a0*/  ISETP.GT.U32.AND P2, PT, R32, 0x80, PT ;  /* 0x000000802000780c */ /* 0x000fc40003f44070 */
[----:B------:R-:W-:Y:S02]  /*16b0*/  SEL R5, R6, RZ, P1 ;  /* 0x000000ff06057207 */ /* 0x000fe40000800000 */
[----:B0-----:R-:W-:Y:S02]  /*16c0*/  SEL R2, R8, RZ, P2 ;  /* 0x000000ff08027207 */ /* 0x001fe40001000000 */
[----:B------:R-:W-:Y:S02]  /*16d0*/  IADD3.X R0, PT, PT, R4, R0, R3, P3, P4 ;  /* 0x0000000004007210 */ /* 0x000fe40001fe8403 */
[----:B------:R-:W-:Y:S02]  /*16e0*/  SEL R7, R7, RZ, P1 ;  /* 0x000000ff07077207 */ /* 0x000fe40000800000 */
[----:B------:R-:W-:Y:S02]  /*16f0*/  SEL R4, R9, RZ, P2 ;  /* 0x000000ff09047207 */ /* 0x000fe40001000000 */
[----:B------:R-:W-:-:S02]  /*1700*/  IADD3 R2, P3, P4, R2, R33, R5 ;  /* 0x0000002102027210 */ /* 0x000fc40007c7e005 */
[C---:B------:R-:W-:Y:S02]  /*1710*/  ISETP.GT.U32.AND P1, PT, R32.reuse, 0xa0, PT ;  /* 0x000000a02000780c */ /* 0x040fe40003f24070 */
[----:B------:R-:W-:Y:S02]  /*1720*/  ISETP.GT.U32.AND P2, PT, R32, 0xc0, PT ;  /* 0x000000c02000780c */ /* 0x000fe40003f44070 */
[----:B------:R-:W-:Y:S02]  /*1730*/  IADD3.X R4, PT, PT, R4, R0, R7, P3, P4 ;  /* 0x0000000004047210 */ /* 0x000fe40001fe8407 */
[----:B------:R-:W-:Y:S02]  /*1740*/  SEL R3, R10, RZ, P1 ;  /* 0x000000ff0a037207 */ /* 0x000fe40000800000 */
[----:B---3--:R-:W-:Y:S02]  /*1750*/  SEL R0, R12, RZ, P2 ;  /* 0x000000ff0c007207 */ /* 0x008fe40001000000 */
[----:B------:R-:W-:-:S02]  /*1760*/  SEL R10, R11, RZ, P1 ;  /* 0x000000ff0b0a7207 */ /* 0x000fc40000800000 */
[----:B------:R-:W-:Y:S02]  /*1770*/  ISETP.GT.U32.AND P1, PT, R32, 0xe0, PT ;  /* 0x000000e02000780c */ /* 0x000fe40003f24070 */
[----:B------:R-:W-:Y:S02]  /*1780*/  SEL R5, R13, RZ, P2 ;  /* 0x000000ff0d057207 */ /* 0x000fe40001000000 */
[----:B------:R-:W-:Y:S02]  /*1790*/  IADD3 R0, P3, P4, R0, R2, R3 ;  /* 0x0000000200007210 */ /* 0x000fe40007c7e003 */
[----:B------:R-:W-:Y:S02]  /*17a0*/  ISETP.GT.U32.AND P2, PT, R32, 0x100, PT ;  /* 0x000001002000780c */ /* 0x000fe40003f44070 */
[----:B------:R-:W-:Y:S02]  /*17b0*/  SEL R3, R14, RZ, P1 ;  /* 0x000000ff0e037207 */ /* 0x000fe40000800000 */
[----:B------:R-:W-:-:S02]  /*17c0*/  SEL R15, R15, RZ, P1 ;  /* 0x000000ff0f0f7207 */ /* 0x000fc40000800000 */
[----:B------:R-:W-:Y:S02]  /*17d0*/  ISETP.GT.U32.AND P1, PT, R32, 0x120, PT ;  /* 0x000001202000780c */ /* 0x000fe40003f24070 */
[----:B------:R-:W-:Y:S02]  /*17e0*/  IADD3.X R5, PT, PT, R5, R4, R10, P3, P4 ;  /* 0x0000000405057210 */ /* 0x000fe40001fe840a */
[----:B----4-:R-:W-:Y:S02]  /*17f0*/  SEL R2, R16, RZ, P2 ;  /* 0x000000ff10027207 */ /* 0x010fe40001000000 */
[----:B------:R-:W-:Y:S02]  /*1800*/  SEL R4, R17, RZ, P2 ;  /* 0x000000ff11047207 */ /* 0x000fe40001000000 */
[----:B------:R-:W-:Y:S02]  /*1810*/  ISETP.GT.U32.AND P2, PT, R32, 0x140, PT ;  /* 0x000001402000780c */ /* 0x000fe40003f44070 */
[----:B------:R-:W-:-:S02]  /*1820*/  SEL R7, R18, RZ, P1 ;  /* 0x000000ff12077207 */ /* 0x000fc40000800000 */
[----:B------:R-:W-:Y:S02]  /*1830*/  SEL R18, R19, RZ, P1 ;  /* 0x000000ff13127207 */ /* 0x000fe40000800000 */
[----:B------:R-:W-:Y:S02]  /*1840*/  IADD3 R2, P3, P4, R2, R0, R3 ;  /* 0x0000000002027210 */ /* 0x000fe40007c7e003 */
[----:B------:R-:W-:Y:S02]  /*1850*/  ISETP.GT.U32.AND P1, PT, R32, 0x160, PT ;  /* 0x000001602000780c */ /* 0x000fe40003f24070 */
[----:B-----5:R-:W-:Y:S02]  /*1860*/  SEL R0, R20, RZ, P2 ;  /* 0x000000ff14007207 */ /* 0x020fe40001000000 */
[----:B------:R-:W-:Y:S02]  /*1870*/  IADD3.X R4, PT, PT, R4, R5, R15, P3, P4 ;  /* 0x0000000504047210 */ /* 0x000fe40001fe840f */
[----:B------:R-:W-:-:S02]  /*1880*/  SEL R3, R22, RZ, P1 ;  /* 0x000000ff16037207 */ /* 0x000fc40000800000 */
[----:B------:R-:W-:Y:S02]  /*1890*/  SEL R23, R23, RZ, P1 ;  /* 0x000000ff17177207 */ /* 0x000fe40000800000 */
[----:B------:R-:W-:Y:S02]  /*18a0*/  SEL R5, R21, RZ, P2 ;  /* 0x000000ff15057207 */ /* 0x000fe40001000000 */
[----:B------:R-:W-:Y:S02]  /*18b0*/  IADD3 R0, P1, P3, R0, R2, R7 ;  /* 0x0000000200007210 */ /* 0x000fe40007b3e007 */
[----:B-1----:R-:W-:Y:S02]  /*18c0*/  SEL R2, R24, RZ, P5 ;  /* 0x000000ff18027207 */ /* 0x002fe40002800000 */
[----:B------:R-:W-:Y:S02]  /*18d0*/  ISETP.GT.U32.AND P2, PT, R32, 0x1c0, PT ;  /* 0x000001c02000780c */ /* 0x000fe40003f44070 */
[----:B------:R-:W-:-:S02]  /*18e0*/  IADD3.X R5, PT, PT, R5, R4, R18, P1, P3 ;  /* 0x0000000405057210 */ /* 0x000fc40000fe6412 */
[----:B------:R-:W-:Y:S02]  /*18f0*/  IADD3 R2, P3, P4, R2, R0, R3 ;  /* 0x0000000002027210 */ /* 0x000fe40007c7e003 */
[----:B------:R-:W-:Y:S02]  /*1900*/  SEL R0, R26, RZ, P6 ;  /* 0x000000ff1a007207 */ /* 0x000fe40003000000 */
[----:B--2---:R-:W-:Y:S02]  /*1910*/  SEL R3, R28, RZ, P2 ;  /* 0x000000ff1c037207 */ /* 0x004fe40001000000 */
[----:B------:R-:W-:Y:S02]  /*1920*/  ISETP.GT.U32.AND P1, PT, R32, 0x1e0, PT ;  /* 0x000001e02000780c */ /* 0x000fe40003f24070 */
        /* <DEDUP_REMOVED lines=11> */
.L_x_387:
        /* <DEDUP_REMOVED lines=11> */
[----:B------:R-:W-:Y:S01]  /*1a90*/  IMAD.MOV.U32 R17, RZ, RZ, 0xe00 ;  /* 0x00000e00ff117424 */ /* 0x000fe200078e00ff */
[----:B-1----:R-:W-:-:S02]  /*1aa0*/  ISETP.NE.AND P0, PT, R10, UR4, PT ;  /* 0x000000040a007c0c */ /* 0x002fc4000bf05270 */
[----:B--2---:R-:W-:Y:S02]  /*1ab0*/  ISETP.NE.AND P1, PT, R4, UR4, PT ;  /* 0x0000000404007c0c */ /* 0x004fe4000bf25270 */
[----:B---3--:R-:W-:Y:S02]  /*1ac0*/  ISETP.NE.AND P2, PT, R5, UR4, PT ;  /* 0x0000000405007c0c */ /* 0x008fe4000bf45270 */
[----:B------:R-:W-:Y:S02]  /*1ad0*/  SEL R5, RZ, 0x1, P0 ;  /* 0x00000001ff057807 */ /* 0x000fe40000000000 */
[----:B------:R-:W-:Y:S02]  /*1ae0*/  SEL R4, RZ, 0x1, P1 ;  /* 0x00000001ff047807 */ /* 0x000fe40000800000 */
[----:B------:R-:W-:Y:S02]  /*1af0*/  SEL R25, RZ, 0x1, P2 ;  /* 0x00000001ff197807 */ /* 0x000fe40001000000 */
[----:B----4-:R-:W-:Y:S01]  /*1b00*/  ISETP.NE.AND P2, PT, R6, UR4, PT ;  /* 0x0000000406007c0c */ /* 0x010fe2000bf45270 */
[----:B------:R-:W-:Y:S01]  /*1b10*/  VIADD R6, R32, 0xfffff200 ;  /* 0xfffff20020067836 */ /* 0x000fe20000000000 */
[----:B------:R-:W-:-:S02]  /*1b20*/  IADD3 R25, P0, P1, R25, R4, R5 ;  /* 0x0000000419197210 */ /* 0x000fc4000791e005 */
[----:B-----5:R-:W-:Y:S02]  /*1b30*/  ISETP.NE.AND P3, PT, R7, UR4, PT ;  /* 0x0000000407007c0c */ /* 0x020fe4000bf65270 */
[----:B------:R-:W-:Y:S02]  /*1b40*/  IADD3.X R27, PT, PT, RZ, RZ, RZ, P0, P1 ;  /* 0x000000ffff1b7210 */ /* 0x000fe400007e24ff */
[----:B------:R-:W-:Y:S02]  /*1b50*/  ISETP.GE.U32.AND P0, PT, R6, 0xe00, PT ;  /* 0x00000e000600780c */ /* 0x000fe40003f06070 */
[----:B------:R-:W-:Y:S02]  /*1b60*/  SEL R5, RZ, 0x1, P2 ;  /* 0x00000001ff057807 */ /* 0x000fe40001000000 */
[----:B------:R-:W-:Y:S02]  /*1b70*/  SEL R4, RZ, 0x1, P3 ;  /* 0x00000001ff047807 */ /* 0x000fe40001800000 */
[----:B------:R-:W-:-:S02]  /*1b80*/  ISETP.NE.AND P4, PT, R8, UR4, PT ;  /* 0x0000000408007c0c */ /* 0x000fc4000bf85270 */
[----:B------:R-:W-:Y:S02]  /*1b90*/  ISETP.NE.AND P5, PT, R9, UR4, PT ;  /* 0x0000000409007c0c */ /* 0x000fe4000bfa5270 */
[----:B------:R-:W-:Y:S02]  /*1ba0*/  IADD3 R25, P2, P3, R4, R25, R5 ;  /* 0x0000001904197210 */ /* 0x000fe40007b5e005 */
[----:B------:R-:W-:Y:S02]  /*1bb0*/  SEL R5, RZ, 0x1, P4 ;  /* 0x00000001ff057807 */ /* 0x000fe40002000000 */
[----:B------:R-:W-:Y:S02]  /*1bc0*/  SEL R4, RZ, 0x1, P5 ;  /* 0x00000001ff047807 */ /* 0x000fe40002800000 */
[----:B------:R-:W-:Y:S02]  /*1bd0*/  IADD3.X R27, PT, PT, RZ, R27, RZ, P2, P3 ;  /* 0x0000001bff1b7210 */ /* 0x000fe400017e64ff */
[----:B------:R-:W-:-:S04]  /*1be0*/  IADD3 R25, P1, P4, R4, R25, R5 ;  /* 0x0000001904197210 */ /* 0x000fc80007c3e005 */
[----:B------:R-:W-:Y:S01]  /*1bf0*/  IADD3.X R27, PT, PT, RZ, R27, RZ, P1, P4 ;  /* 0x0000001bff1b7210 */ /* 0x000fe20000fe84ff */
[----:B------:R-:W-:Y:S08]  /*1c00*/  @!P0 BRA `(.L_x_402) ;  /* 0x0000000000a08947 */ /* 0x000ff00003800000 */
[----:B------:R-:W0:Y:S01]  /*1c10*/  LDC R32, c[0x0][0x398] ;  /* 0x0000e600ff207b82 */ /* 0x000e220000000800 */
[----:B------:R-:W-:Y:S01]  /*1c20*/  IMAD.MOV.U32 R17, RZ, RZ, 0xe00 ;  /* 0x00000e00ff117424 */ /* 0x000fe200078e00ff */
[----:B------:R-:W1:Y:S01]  /*1c30*/  LDCU UR4, c[0x0][0x388] ;  /* 0x00007100ff0477ac */ /* 0x000e620008000800 */
[----:B------:R-:W-:-:S05]  /*1c40*/  NOP ;  /* 0x0000000000007918 */ /* 0x000fca0000000000 */
.L_x_404:
[----:B------:R-:W-:-:S05]  /*1c50*/  IMAD.WIDE.U32 R4, R17, 0x4, R2 ;  /* 0x0000000411047825 */ /* 0x000fca00078e0002 */
[----:B------:R-:W1:Y:S04]  /*1c60*/  LDG.E R13, desc[UR6][R4.64] ;  /* 0x00000006040d7981 */ /* 0x000e68000c1e1900 */
[----:B------:R-:W2:Y:S04]  /*1c70*/  LDG.E R7, desc[UR6][R4.64+0x800] ;  /* 0x0008000604077981 */ /* 0x000ea8000c1e1900 */
[----:B------:R-:W3:Y:S04]  /*1c80*/  LDG.E R8, desc[UR6][R4.64+0x1000] ;  /* 0x0010000604087981 */ /* 0x000ee8000c1e1900 */
[----:B------:R-:W4:Y:S04]  /*1c90*/  LDG.E R9, desc[UR6][R4.64+0x1800] ;  /* 0x0018000604097981 */ /* 0x000f28000c1e1900 */
[----:B------:R-:W5:Y:S04]  /*1ca0*/  LDG.E R10, desc[UR6][R4.64+0x2000] ;  /* 0x00200006040a7981 */ /* 0x000f68000c1e1900 */
[----:B------:R-:W5:Y:S04]  /*1cb0*/  LDG.E R11, desc[UR6][R4.64+0x2800] ;  /* 0x00280006040b7981 */ /* 0x000f68000c1e1900 */
[----:B------:R0:W5:Y:S01]  /*1cc0*/  LDG.E R12, desc[UR6][R4.64+0x3000] ;  /* 0x00300006040c7981 */ /* 0x000162000c1e1900 */
        /* <DEDUP_REMOVED lines=14> */
[----:B------:R-:W-:Y:S02]  /*1db0*/  IADD3.X R27, PT, PT, RZ, R27, RZ, P0, P1 ;  /* 0x0000001bff1b7210 */ /* 0x000fe400007e24ff */
[----:B------:R-:W-:Y:S01]  /*1dc0*/  IADD3 R25, P5, P4, R4, R25, R5 ;  /* 0x0000001904197210 */ /* 0x000fe20007cbe005 */
[----:B------:R-:W-:Y:S01]  /*1dd0*/  IMAD.IADD R5, R32, 0x1, -R17 ;  /* 0x0000000120057824 */ /* 0x000fe200078e0a11 */
[----:B------:R-:W-:Y:S02]  /*1de0*/  ISETP.NE.AND P6, PT, R12, UR4, PT ;  /* 0x000000040c007c0c */ /* 0x000fe4000bfc5270 */
[----:B------:R-:W-:Y:S02]  /*1df0*/  IADD3.X R27, PT, PT, RZ, R27, RZ, P2, P3 ;  /* 0x0000001bff1b7210 */ /* 0x000fe400017e64ff */
[----:B------:R-:W-:-:S02]  /*1e00*/  ISETP.GE.U32.AND P0, PT, R5, 0xe00, PT ;  /* 0x00000e000500780c */ /* 0x000fc40003f06070 */
[----:B------:R-:W-:Y:S02]  /*1e10*/  SEL R4, RZ, 0x1, P6 ;  /* 0x00000001ff047807 */ /* 0x000fe40003000000 */
[----:B------:R-:W-:Y:S02]  /*1e20*/  IADD3.X R27, PT, PT, RZ, R27, RZ, P5, P4 ;  /* 0x0000001bff1b7210 */ /* 0x000fe40002fe84ff */
[----:B------:R-:W-:-:S05]  /*1e30*/  IADD3 R25, P1, PT, R25, R4, RZ ;  /* 0x0000000419197210 */ /* 0x000fca0007f3e0ff */
[----:B------:R-:W-:Y:S02]  /*1e40*/  IMAD.X R27, RZ, RZ, R27, P1 ;  /* 0x000000ffff1b7224 */ /* 0x000fe400008e061b */
[----:B------:R-:W-:Y:S06]  /*1e50*/  @!P0 BRA `(.L_x_403) ;  /* 0x0000000c009c8947 */ /* 0x000fec0003800000 */
[----:B------:R-:W-:-:S05]  /*1e60*/  VIADD R17, R17, 0xe00 ;  /* 0x00000e0011117836 */ /* 0x000fca0000000000 */
[----:B------:R-:W-:-:S13]  /*1e70*/  ISETP.GT.U32.AND P0, PT, R17, R6, PT ;  /* 0x000000061100720c */ /* 0x000fda0003f04070 */
[----:B------:R-:W-:Y:S05]  /*1e80*/  @!P0 BRA `(.L_x_404) ;  /* 0xfffffffc00708947 */ /* 0x000fea000383ffff */
.L_x_402:
[----:B------:R-:W-:Y:S01]  /*1e90*/  IMAD.IADD R3, R32, 0x1, -R17 ;  /* 0x0000000120037824 */ /* 0x000fe200078e0a11 */
[----:B------:R-:W-:Y:S04]  /*1ea0*/  BSSY.RECONVERGENT B1, `(.L_x_403) ;  /* 0x00000e2000017945 */ /* 0x000fe80003800200 */
[----:B------:R-:W-:-:S04]  /*1eb0*/  ISETP.GE.AND P0, PT, R0, R3, PT ;  /* 0x000000030000720c */ /* 0x000fc80003f06270 */
[----:B------:R-:W-:-:S13]  /*1ec0*/  ISETP.GE.U32.OR P0, PT, R17, R32, P0 ;  /* 0x000000201100720c */ /* 0x000fda0000706470 */
[----:B------:R-:W-:Y:S05]  /*1ed0*/  @P0 BRA `(.L_x_405) ;  /* 0x0000000c00780947 */ /* 0x000fea0003800000 */
[----:B------:R-:W-:Y:S01]  /*1ee0*/  LOP3.LUT R2, RZ, R0, RZ, 0x33, !PT ;  /* 0x00000000ff027212 */ /* 0x000fe200078e33ff */
[----:B------:R-:W-:Y:S01]  /*1ef0*/  BSSY.RECONVERGENT B2, `(.L_x_406) ;  /* 0x0000073000027945 */ /* 0x000fe20003800200 */
[----:B------:R-:W-:Y:S02]  /*1f00*/  IMAD.MOV.U32 R20, RZ, RZ, R0 ;  /* 0x000000ffff147224 */ /* 0x000fe400078e0000 */
[----:B------:R-:W-:-:S04]  /*1f10*/  IADD3 R2, PT, PT, -R17, R32, R2 ;  /* 0x0000002011027210 */ /* 0x000fc80007ffe102 */
[C---:B------:R-:W-:Y:S02]  /*1f20*/  ISETP.GE.U32.AND P0, PT, R2.reuse, 0x1e00, PT ;  /* 0x00001e000200780c */ /* 0x040fe40003f06070 */
[----:B------:R-:W-:-:S04]  /*1f30*/  LEA.HI R19, R2, 0x1, RZ, 0x17 ;  /* 0x0000000102137811 */ /* 0x000fc800078fb8ff */
[----:B------:R-:W-:-:S07]  /*1f40*/  LOP3.LUT R32, R19, 0xf, RZ, 0xc0, !PT ;  /* 0x0000000f13207812 */ /* 0x000fce00078ec0ff */
[----:B------:R-:W-:Y:S05]  /*1f50*/  @!P0 BRA `(.L_x_407) ;  /* 0x0000000400b08947 */ /* 0x000fea0003800000 */
[----:B------:R-:W0:Y:S01]  /*1f60*/  LDC.64 R2, c[0x0][0x380] ;  /* 0x0000e000ff027b82 */ /* 0x000e220000000a00 */
[----:B------:R-:W-:Y:S01]  /*1f70*/  LOP3.LUT R16, R19, 0xfffff0, RZ, 0xc0, !PT ;  /* 0x00fffff013107812 */ /* 0x000fe200078ec0ff */
[----:B------:R-:W-:Y:S01]  /*1f80*/  BSSY.RECONVERGENT B3, `(.L_x_408) ;  /* 0x0000068000037945 */ /* 0x000fe20003800200 */
[C---:B------:R-:W-:Y:S01]  /*1f90*/  LOP3.LUT R20, R0.reuse, 0x1000, RZ, 0xfc, !PT ;  /* 0x0000100000147812 */ /* 0x040fe200078efcff */
[----:B------:R-:W-:Y:S02]  /*1fa0*/  IMAD.IADD R21, R0, 0x1, R17 ;  /* 0x0000000100157824 */ /* 0x000fe400078e0211 */
[----:B------:R-:W-:-:S07]  /*1fb0*/  IMAD.MOV R16, RZ, RZ, -R16 ;  /* 0x000000ffff107224 */ /* 0x000fce00078e0a10 */
.L_x_409:
[C---:B------:R-:W-:Y:S02]  /*1fc0*/  VIADD R13, R21.reuse, 0x200 ;  /* 0x00000200150d7836 */ /* 0x040fe40000000000 */
[----:B0-----:R-:W-:-:S04]  /*1fd0*/  IMAD.WIDE.U32 R8, R21, 0x4, R2 ;  /* 0x0000000415087825 */ /* 0x001fc800078e0002 */
[----:B------:R-:W-:Y:S01]  /*1fe0*/  IMAD.WIDE.U32 R12, R13, 0x4, R2 ;  /* 0x000000040d0c7825 */ /* 0x000fe200078e0002 */
[----:B------:R0:W2:Y:S03]  /*1ff0*/  LDG.E R24, desc[UR6][R8.64] ;  /* 0x0000000608187981 */ /* 0x0000a6000c1e1900 */
[C---:B------:R-:W-:Y:S01]  /*2000*/  VIADD R15, R21.reuse, 0x400 ;  /* 0x00000400150f7836 */ /* 0x040fe20000000000 */
[----:B------:R1:W3:Y:S01]  /*2010*/  LDG.E R23, desc[UR6][R12.64] ;  /* 0x000000060c177981 */ /* 0x0002e2000c1e1900 */
[C---:B------:R-:W-:Y:S02]  /*2020*/  VIADD R31, R21.reuse, 0x600 ;  /* 0x00000600151f7836 */ /* 0x040fe40000000000 */
[C---:B------:R-:W-:Y:S02]  /*2030*/  VIADD R5, R21.reuse, 0xa00 ;  /* 0x00000a0015057836 */ /* 0x040fe40000000000 */
[----:B0-----:R-:W-:-:S02]  /*2040*/  VIADD R9, R21, 0xe00 ;  /* 0x00000e0015097836 */ /* 0x001fc40000000000 */
[----:B------:R-:W-:-:S04]  /*2050*/  IMAD.WIDE.U32 R14, R15, 0x4, R2 ;  /* 0x000000040f0e7825 */ /* 0x000fc800078e0002 */
[--C-:B------:R-:W-:Y:S01]  /*2060*/  IMAD.WIDE.U32 R30, R31, 0x4, R2.reuse ;  /* 0x000000041f1e7825 */ /* 0x100fe200078e0002 */
[----:B------:R0:W4:Y:S03]  /*2070*/  LDG.E R26, desc[UR6][R14.64] ;  /* 0x000000060e1a7981 */ /* 0x000126000c1e1900 */
[----:B------:R-:W-:Y:S01]  /*2080*/  VIADD R7, R21, 0x800 ;  /* 0x0000080015077836 */ /* 0x000fe20000000000 */
[----:B------:R5:W4:Y:S01]  /*2090*/  LDG.E R22, desc[UR6][R30.64] ;  /* 0x000000061e167981 */ /* 0x000b22000c1e1900 */
[----:B------:R-:W-:-:S04]  /*20a0*/  IMAD.WIDE.U32 R4, R5, 0x4, R2 ;  /* 0x0000000405047825 */ /* 0x000fc800078e0002 */
[--C-:B-1----:R-:W-:Y:S01]  /*20b0*/  IMAD.WIDE.U32 R12, R9, 0x4, R2.reuse ;  /* 0x00000004090c7825 */ /* 0x102fe200078e0002 */
[----:B------:R1:W4:Y:S03]  /*20c0*/  LDG.E R28, desc[UR6][R4.64] ;  /* 0x00000006041c7981 */ /* 0x000326000c1e1900 */
[C---:B------:R-:W-:Y:S01]  /*20d0*/  VIADD R9, R21.reuse, 0x1000 ;  /* 0x0000100015097836 */ /* 0x040fe20000000000 */
[----:B------:R-:W4:Y:S01]  /*20e0*/  LDG.E R33, desc[UR6][R12.64] ;  /* 0x000000060c217981 */ /* 0x000f22000c1e1900 */
[----:B------:R-:W-:Y:S02]  /*20f0*/  VIADD R11, R21, 0xc00 ;  /* 0x00000c00150b7836 */ /* 0x000fe40000000000 */
[----:B------:R-:W-:-:S04]  /*2100*/  IMAD.WIDE.U32 R6, R7, 0x4, R2 ;  /* 0x0000000407067825 */ /* 0x000fc800078e0002 */
[--C-:B0-----:R-:W-:Y:S01]  /*2110*/  IMAD.WIDE.U32 R14, R9, 0x4, R2.reuse ;  /* 0x00000004090e7825 */ /* 0x101fe200078e0002 */
[----:B------:R0:W4:Y:S03]  /*2120*/  LDG.E R18, desc[UR6][R6.64] ;  /* 0x0000000606127981 */ /* 0x000126000c1e1900 */
[----:B------:R-:W-:Y:S01]  /*2130*/  IMAD.WIDE.U32 R10, R11, 0x4, R2 ;  /* 0x000000040b0a7825 */ /* 0x000fe200078e0002 */
[----:B------:R-:W4:Y:S03]  /*2140*/  LDG.E R34, desc[UR6][R14.64] ;  /* 0x000000060e227981 */ /* 0x000f26000c1e1900 */
[C---:B------:R-:W-:Y:S01]  /*2150*/  VIADD R9, R21.reuse, 0x1200 ;  /* 0x0000120015097836 */ /* 0x040fe20000000000 */
[----:B------:R0:W4:Y:S01]  /*2160*/  LDG.E R29, desc[UR6][R10.64] ;  /* 0x000000060a1d7981 */ /* 0x000122000c1e1900 */
[----:B-----5:R-:W-:-:S02]  /*2170*/  VIADD R31, R21, 0x1400 ;  /* 0x00001400151f7836 */ /* 0x020fc40000000000 */
[----:B------:R-:W-:Y:S02]  /*2180*/  VIADD R35, R21, 0x1600 ;  /* 0x0000160015237836 */ /* 0x000fe40000000000 */
[----:B-1----:R-:W-:-:S04]  /*2190*/  IMAD.WIDE.U32 R4, R9, 0x4, R2 ;  /* 0x0000000409047825 */ /* 0x002fc800078e0002 */
[----:B------:R-:W-:Y:S02]  /*21a0*/  VIADD R37, R21, 0x1800 ;  /* 0x0000180015257836 */ /* 0x000fe40000000000 */
[--C-:B0-----:R-:W-:Y:S01]  /*21b0*/  IMAD.WIDE.U32 R6, R31, 0x4, R2.reuse ;  /* 0x000000041f067825 */ /* 0x101fe200078e0002 */
[----:B------:R0:W5:Y:S03]  /*21c0*/  LDG.E R4, desc[UR6][R4.64] ;  /* 0x0000000604047981 */ /* 0x000166000c1e1900 */
[----:B------:R-:W-:Y:S02]  /*21d0*/  IMAD.WIDE.U32 R8, R35, 0x4, R2 ;  /* 0x0000000423087825 */ /* 0x000fe400078e0002 */
[----:B------:R1:W5:Y:S02]  /*21e0*/  LDG.E R6, desc[UR6][R6.64] ;  /* 0x0000000606067981 */ /* 0x000364000c1e1900 */
[----:B------:R-:W-:-:S02]  /*21f0*/  VIADD R31, R21, 0x1a00 ;  /* 0x00001a00151f7836 */ /* 0x000fc40000000000 */
[--C-:B------:R-:W-:Y:S01]  /*2200*/  IMAD.WIDE.U32 R10, R37, 0x4, R2.reuse ;  /* 0x00000004250a7825 */ /* 0x100fe200078e0002 */
[----:B------:R1:W5:Y:S03]  /*2210*/  LDG.E R8, desc[UR6][R8.64] ;  /* 0x0000000608087981 */ /* 0x000366000c1e1900 */
[--C-:B------:R-:W-:Y:S02]  /*2220*/  IMAD.WIDE.U32 R30, R31, 0x4, R2.reuse ;  /* 0x000000041f1e7825 */ /* 0x100fe400078e0002 */
[----:B------:R-:W5:Y:S02]  /*2230*/  LDG.E R10, desc[UR6][R10.64] ;  /* 0x000000060a0a7981 */ /* 0x000f64000c1e1900 */
[----:B------:R-:W-:Y:S02]  /*2240*/  VIADD R13, R21, 0x1c00 ;  /* 0x00001c00150d7836 */ /* 0x000fe40000000000 */
[----:B------:R-:W5:Y:S02]  /*2250*/  LDG.E R30, desc[UR6][R30.64] ;  /* 0x000000061e1e7981 */ /* 0x000f64000c1e1900 */
[----:B------:R-:W-:-:S04]  /*2260*/  IMAD.WIDE.U32 R12, R13, 0x4, R2 ;  /* 0x000000040d0c7825 */ /* 0x000fc800078e0002 */
[----:B------:R-:W-:Y:S02]  /*2270*/  VIADD R15, R21, 0x1e00 ;  /* 0x00001e00150f7836 */ /* 0x000fe40000000000 */
[----:B------:R-:W5:Y:S02]  /*2280*/  LDG.E R12, desc[UR6][R12.64] ;  /* 0x000000060c0c7981 */ /* 0x000f64000c1e1900 */
[----:B------:R-:W-:-:S06]  /*2290*/  IMAD.WIDE.U32 R14, R15, 0x4, R2 ;  /* 0x000000040f0e7825 */ /* 0x000fcc00078e0002 */
[----:B------:R-:W5:Y:S01]  /*22a0*/  LDG.E R14, desc[UR6][R14.64] ;  /* 0x000000060e0e7981 */ /* 0x000f62000c1e1900 */
[----:B------:R-:W-:Y:S02]  /*22b0*/  VIADD R16, R16, 0x10 ;  /* 0x0000001010107836 */ /* 0x000fe40000000000 */
[----:B------:R-:W-:Y:S02]  /*22c0*/  VIADD R20, R20, 0x2000 ;  /* 0x0000200014147836 */ /* 0x000fe40000000000 */
[----:B------:R-:W-:Y:S01]  /*22d0*/  VIADD R21, R21, 0x2000 ;  /* 0x0000200015157836 */ /* 0x000fe20000000000 */
[----:B--2---:R-:W-:Y:S02]  /*22e0*/  ISETP.NE.AND P0, PT, R24, UR4, PT ;  /* 0x0000000418007c0c */ /* 0x004fe4000bf05270 */
[----:B---3--:R-:W-:Y:S02]  /*22f0*/  ISETP.NE.AND P1, PT, R23, UR4, PT ;  /* 0x0000000417007c0c */ /* 0x008fe4000bf25270 */
[----:B0-----:R-:W-:-:S02]  /*2300*/  SEL R5, RZ, 0x1, P0 ;  /* 0x00000001ff057807 */ /* 0x001fc40000000000 */
[----:B------:R-:W-:-:S04]  /*2310*/  SEL R24, RZ, 0x1, P1 ;  /* 0x00000001ff187807 */ /* 0x000fc80000800000 */
[----:B------:R-:W-:Y:S02]  /*2320*/  IADD3 R25, P3, P2, R24, R25, R5 ;  /* 0x0000001918197210 */ /* 0x000fe40007a7e005 */
[----:B----4-:R-:W-:Y:S02]  /*2330*/  ISETP.NE.AND P0, PT, R26, UR4, PT ;  /* 0x000000041a007c0c */ /* 0x010fe4000bf05270 */
[----:B------:R-:W-:Y:S02]  /*2340*/  ISETP.NE.AND P1, PT, R22, UR4, PT ;  /* 0x0000000416007c0c */ /* 0x000fe4000bf25270 */
[----:B------:R-:W-:Y:S02]  /*2350*/  SEL R22, RZ, 0x1, P0 ;  /* 0x00000001ff167807 */ /* 0x000fe40000000000 */
[----:B------:R-:W-:Y:S02]  /*2360*/  ISETP.NE.AND P5, PT, R28, UR4, PT ;  /* 0x000000041c007c0c */ /* 0x000fe4000bfa5270 */
[----:B-1----:R-:W-:-:S02]  /*2370*/  SEL R7, RZ, 0x1, P1 ;  /* 0x00000001ff077807 */ /* 0x002fc40000800000 */
[----:B------:R-:W-:Y:S02]  /*2380*/  SEL R5, RZ, 0x1, P5 ;  /* 0x00000001ff057807 */ /* 0x000fe40002800000 */
[----:B------:R-:W-:Y:S02]  /*2390*/  ISETP.NE.AND P5, PT, R33, UR4, PT ;  /* 0x0000000421007c0c */ /* 0x000fe4000bfa5270 */
[----:B------:R-:W-:Y:S02]  /*23a0*/  IADD3 R7, P4, P6, R7, R25, R22 ;  /* 0x0000001907077210 */ /* 0x000fe40007e9e016 */
[----:B------:R-:W-:Y:S02]  /*23b0*/  ISETP.NE.AND P1, PT, R18, UR4, PT ;  /* 0x0000000412007c0c */ /* 0x000fe4000bf25270 */
[----:B------:R-:W-:Y:S02]  /*23c0*/  IADD3.X R27, PT, PT, RZ, R27, RZ, P3, P2 ;  /* 0x0000001bff1b7210 */ /* 0x000fe40001fe44ff */
[----:B------:R-:W-:-:S02]  /*23d0*/  SEL R22, RZ, 0x1, P1 ;  /* 0x00000001ff167807 */ /* 0x000fc40000800000 */
[----:B------:R-:W-:Y:S02]  /*23e0*/  SEL R9, RZ, 0x1, P5 ;  /* 0x00000001ff097807 */ /* 0x000fe40002800000 */
[----:B------:R-:W-:Y:S02]  /*23f0*/  ISETP.NE.AND P0, PT, R29, UR4, PT ;  /* 0x000000041d007c0c */ /* 0x000fe4000bf05270 */
[----:B------:R-:W-:Y:S02]  /*2400*/  ISETP.NE.AND P5, PT, R34, UR4, PT ;  /* 0x0000000422007c0c */ /* 0x000fe4000bfa5270 */
[----:B------:R-:W-:Y:S02]  /*2410*/  SEL R18, RZ, 0x1, P0 ;  /* 0x00000001ff127807 */ /* 0x000fe40000000000 */
[----:B------:R-:W-:Y:S02]  /*2420*/  IADD3.X R27, PT, PT, RZ, R27, RZ, P4, P6 ;  /* 0x0000001bff1b7210 */ /* 0x000fe400027ec4ff */
[----:B------:R-:W-:-:S02]  /*2430*/  IADD3 R5, P1, P0, R5, R7, R22 ;  /* 0x0000000705057210 */ /* 0x000fc4000783e016 */
[----:B-----5:R-:W-:Y:S02]  /*2440*/  ISETP.NE.AND P6, PT, R4, UR4, PT ;  /* 0x0000000404007c0c */ /* 0x020fe4000bfc5270 */
[----:B------:R-:W-:Y:S02]  /*2450*/  SEL R4, RZ, 0x1, P5 ;  /* 0x00000001ff047807 */ /* 0x000fe40002800000 */
[----:B------:R-:W-:Y:S02]  /*2460*/  IADD3 R9, P3, P2, R9, R5, R18 ;  /* 0x0000000509097210 */ /* 0x000fe40007a7e012 */
[----:B------:R-:W-:Y:S02]  /*2470*/  ISETP.NE.AND P4, PT, R6, UR4, PT ;  /* 0x0000000406007c0c */ /* 0x000fe4000bf85270 */
[----:B------:R-:W-:Y:S02]  /*2480*/  SEL R7, RZ, 0x1, P6 ;  /* 0x00000001ff077807 */ /* 0x000fe40003000000 */
[----:B------:R-:W-:-:S02]  /*2490*/  ISETP.NE.AND P5, PT, R8, UR4, PT ;  /* 0x0000000408007c0c */ /* 0x000fc4000bfa5270 */
[----:B------:R-:W-:Y:S02]  /*24a0*/  SEL R5, RZ, 0x1, P4 ;  /* 0x00000001ff057807 */ /* 0x000fe40002000000 */
[----:B------:R-:W-:Y:S02]  /*24b0*/  SEL R6, RZ, 0x1, P5 ;  /* 0x00000001ff067807 */ /* 0x000fe40002800000 */
[----:B------:R-:W-:Y:S02]  /*24c0*/  ISETP.NE.AND P6, PT, R10, UR4, PT ;  /* 0x000000040a007c0c */ /* 0x000fe4000bfc5270 */
[----:B------:R-:W-:Y:S02]  /*24d0*/  IADD3 R7, P4, P5, R7, R9, R4 ;  /* 0x0000000907077210 */ /* 0x000fe40007d9e004 */
[----:B------:R-:W-:Y:S02]  /*24e0*/  IADD3.X R27, PT, PT, RZ, R27, RZ, P1, P0 ;  /* 0x0000001bff1b7210 */ /* 0x000fe40000fe04ff */
[----:B------:R-:W-:-:S02]  /*24f0*/  ISETP.NE.AND P0, PT, R30, UR4, PT ;  /* 0x000000041e007c0c */ /* 0x000fc4000bf05270 */
[----:B------:R-:W-:Y:S02]  /*2500*/  SEL R4, RZ, 0x1, P6 ;  /* 0x00000001ff047807 */ /* 0x000fe40003000000 */
[----:B------:R-:W-:Y:S02]  /*2510*/  IADD3 R6, P1, P6, R6, R7, R5 ;  /* 0x0000000706067210 */ /* 0x000fe40007e3e005 */
[----:B------:R-:W-:Y:S02]  /*2520*/  IADD3.X R27, PT, PT, RZ, R27, RZ, P3, P2 ;  /* 0x0000001bff1b7210 */ /* 0x000fe40001fe44ff */
[----:B------:R-:W-:Y:S02]  /*2530*/  SEL R5, RZ, 0x1, P0 ;  /* 0x00000001ff057807 */ /* 0x000fe40000000000 */
[----:B------:R-:W-:Y:S02]  /*2540*/  ISETP.NE.AND P0, PT, R12, UR4, PT ;  /* 0x000000040c007c0c */ /* 0x000fe4000bf05270 */
[----:B------:R-:W-:-:S02]  /*2550*/  IADD3.X R27, PT, PT, RZ, R27, RZ, P4, P5 ;  /* 0x0000001bff1b7210 */ /* 0x000fc400027ea4ff */
[----:B------:R-:W-:Y:S02]  /*2560*/  IADD3 R5, P3, P4, R5, R6, R4 ;  /* 0x0000000605057210 */ /* 0x000fe40007c7e004 */
[----:B------:R-:W-:Y:S02]  /*2570*/  SEL R4, RZ, 0x1, P0 ;  /* 0x00000001ff047807 */ /* 0x000fe40000000000 */
[----:B------:R-:W-:Y:S02]  /*2580*/  ISETP.NE.AND P0, PT, R16, RZ, PT ;  /* 0x000000ff1000720c */ /* 0x000fe40003f05270 */
[----:B------:R-:W-:Y:S02]  /*2590*/  ISETP.NE.AND P2, PT, R14, UR4, PT ;  /* 0x000000040e007c0c */ /* 0x000fe4000bf45270 */
[----:B------:R-:W-:Y:S02]  /*25a0*/  IADD3.X R27, PT, PT, RZ, R27, RZ, P1, P6 ;  /* 0x0000001bff1b7210 */ /* 0x000fe40000fec4ff */
[----:B------:R-:W-:-:S02]  /*25b0*/  SEL R25, RZ, 0x1, P2 ;  /* 0x00000001ff197807 */ /* 0x000fc40001000000 */
[----:B------:R-:W-:Y:S02]  /*25c0*/  IADD3.X R27, PT, PT, RZ, R27, RZ, P3, P4 ;  /* 0x0000001bff1b7210 */ /* 0x000fe40001fe84ff */
[----:B------:R-:W-:-:S04]  /*25d0*/  IADD3 R25, P1, P2, R25, R5, R4 ;  /* 0x0000000519197210 */ /* 0x000fc80007a3e004 */
[----:B------:R-:W-:Y:S01]  /*25e0*/  IADD3.X R27, PT, PT, RZ, R27, RZ, P1, P2 ;  /* 0x0000001bff1b7210 */ /* 0x000fe20000fe44ff */
[----:B------:R-:W-:Y:S08]  /*25f0*/  @P0 BRA `(.L_x_409) ;  /* 0xfffffff800700947 */ /* 0x000ff0000383ffff */
[----:B------:R-:W-:Y:S05]  /*2600*/  BSYNC.RECONVERGENT B3 ;  /* 0x0000000000037941 */ /* 0x000fea0003800200 */
.L_x_408:
[----:B------:R-:W-:-:S07]  /*2610*/  VIADD R20, R20, 0xfffff000 ;  /* 0xfffff00014147836 */ /* 0x000fce0000000000 */
.L_x_407:
[----:B------:R-:W-:Y:S05]  /*2620*/  BSYNC.RECONVERGENT B2 ;  /* 0x0000000000027941 */ /* 0x000fea0003800200 */
.L_x_406:
        /* <DEDUP_REMOVED lines=14> */
[----:B0-----:R-:W-:-:S04]  /*2710*/  IMAD.WIDE.U32 R4, R21, 0x4, R2 ;  /* 0x0000000415047825 */ /* 0x001fc800078e0002 */
[--C-:B------:R-:W-:Y:S02]  /*2720*/  IMAD.WIDE.U32 R6, R7, 0x4, R2.reuse ;  /* 0x0000000407067825 */ /* 0x100fe400078e0002 */
[----:B------:R-:W2:Y:S02]  /*2730*/  LDG.E R4, desc[UR6][R4.64] ;  /* 0x0000000604047981 */ /* 0x000ea4000c1e1900 */
[--C-:B------:R-:W-:Y:S02]  /*2740*/  IMAD.WIDE.U32 R8, R9, 0x4, R2.reuse ;  /* 0x0000000409087825 */ /* 0x100fe400078e0002 */
[----:B------:R0:W3:Y:S02]  /*2750*/  LDG.E R16, desc[UR6][R6.64] ;  /* 0x0000000606107981 */ /* 0x0000e4000c1e1900 */
[--C-:B------:R-:W-:Y:S02]  /*2760*/  IMAD.WIDE.U32 R10, R11, 0x4, R2.reuse ;  /* 0x000000040b0a7825 */ /* 0x100fe400078e0002 */
[----:B------:R-:W4:Y:S02]  /*2770*/  LDG.E R8, desc[UR6][R8.64] ;  /* 0x0000000608087981 */ /* 0x000f24000c1e1900 */
[----:B------:R-:W-:-:S02]  /*2780*/  IMAD.WIDE.U32 R12, R13, 0x4, R2 ;  /* 0x000000040d0c7825 */ /* 0x000fc400078e0002 */
[----:B------:R-:W5:Y:S02]  /*2790*/  LDG.E R10, desc[UR6][R10.64] ;  /* 0x000000060a0a7981 */ /* 0x000f64000c1e1900 */
[--C-:B------:R-:W-:Y:S02]  /*27a0*/  IMAD.WIDE.U32 R14, R15, 0x4, R2.reuse ;  /* 0x000000040f0e7825 */ /* 0x100fe400078e0002 */
[----:B------:R-:W5:Y:S02]  /*27b0*/  LDG.E R12, desc[UR6][R12.64] ;  /* 0x000000060c0c7981 */ /* 0x000f64000c1e1900 */
[C---:B------:R-:W-:Y:S02]  /*27c0*/  VIADD R23, R21.reuse, 0xc00 ;  /* 0x00000c0015177836 */ /* 0x040fe40000000000 */
[----:B------:R-:W-:Y:S01]  /*27d0*/  VIADD R21, R21, 0xe00 ;  /* 0x00000e0015157836 */ /* 0x000fe20000000000 */
[----:B------:R-:W5:Y:S01]  /*27e0*/  LDG.E R14, desc[UR6][R14.64] ;  /* 0x000000060e0e7981 */ /* 0x000f62000c1e1900 */
[----:B0-----:R-:W-:-:S04]  /*27f0*/  IMAD.WIDE.U32 R6, R23, 0x4, R2 ;  /* 0x0000000417067825 */ /* 0x001fc800078e0002 */
[----:B------:R-:W-:Y:S02]  /*2800*/  IMAD.WIDE.U32 R2, R21, 0x4, R2 ;  /* 0x0000000415027825 */ /* 0x000fe400078e0002 */
[----:B------:R-:W5:Y:S04]  /*2810*/  LDG.E R6, desc[UR6][R6.64] ;  /* 0x0000000606067981 */ /* 0x000f68000c1e1900 */
[----:B------:R0:W5:Y:S01]  /*2820*/  LDG.E R2, desc[UR6][R2.64] ;  /* 0x0000000602027981 */ /* 0x000162000c1e1900 */
[----:B------:R-:W-:Y:S01]  /*2830*/  VIADD R20, R20, 0x1000 ;  /* 0x0000100014147836 */ /* 0x000fe20000000000 */
[----:B--2---:R-:W-:Y:S02]  /*2840*/  ISETP.NE.AND P1, PT, R4, UR4, PT ;  /* 0x0000000404007c0c */ /* 0x004fe4000bf25270 */
[----:B---3--:R-:W-:-:S02]  /*2850*/  ISETP.NE.AND P2, PT, R16, UR4, PT ;  /* 0x0000000410007c0c */ /* 0x008fc4000bf45270 */
[----:B------:R-:W-:Y:S02]  /*2860*/  SEL R5, RZ, 0x1, P1 ;  /* 0x00000001ff057807 */ /* 0x000fe40000800000 */
[----:B------:R-:W-:Y:S02]  /*2870*/  SEL R4, RZ, 0x1, P2 ;  /* 0x00000001ff047807 */ /* 0x000fe40001000000 */
[----:B----4-:R-:W-:Y:S02]  /*2880*/  ISETP.NE.AND P1, PT, R8, UR4, PT ;  /* 0x0000000408007c0c */ /* 0x010fe4000bf25270 */
[----:B-----5:R-:W-:Y:S02]  /*2890*/  ISETP.NE.AND P2, PT, R10, UR4, PT ;  /* 0x000000040a007c0c */ /* 0x020fe4000bf45270 */
[----:B------:R-:W-:Y:S02]  /*28a0*/  IADD3 R25, P5, P6, R4, R25, R5 ;  /* 0x0000001904197210 */ /* 0x000fe40007ebe005 */
[----:B------:R-:W-:-:S02]  /*28b0*/  SEL R4, RZ, 0x1, P1 ;  /* 0x00000001ff047807 */ /* 0x000fc40000800000 */
[----:B------:R-:W-:Y:S02]  /*28c0*/  SEL R5, RZ, 0x1, P2 ;  /* 0x00000001ff057807 */ /* 0x000fe40001000000 */
[----:B------:R-:W-:Y:S02]  /*28d0*/  ISETP.NE.AND P3, PT, R12, UR4, PT ;  /* 0x000000040c007c0c */ /* 0x000fe4000bf65270 */
[----:B------:R-:W-:Y:S02]  /*28e0*/  ISETP.NE.AND P4, PT, R14, UR4, PT ;  /* 0x000000040e007c0c */ /* 0x000fe4000bf85270 */
[----:B------:R-:W-:Y:S02]  /*28f0*/  IADD3 R5, P1, P2, R5, R25, R4 ;  /* 0x0000001905057210 */ /* 0x000fe40007a3e004 */
[----:B------:R-:W-:Y:S02]  /*2900*/  SEL R4, RZ, 0x1, P3 ;  /* 0x00000001ff047807 */ /* 0x000fe40001800000 */
[----:B0-----:R-:W-:-:S02]  /*2910*/  SEL R3, RZ, 0x1, P4 ;  /* 0x00000001ff037807 */ /* 0x001fc40002000000 */
[----:B------:R-:W-:Y:S02]  /*2920*/  ISETP.NE.AND P4, PT, R6, UR4, PT ;  /* 0x0000000406007c0c */ /* 0x000fe4000bf85270 */
[----:B------:R-:W-:Y:S02]  /*2930*/  ISETP.NE.AND P3, PT, R2, UR4, PT ;  /* 0x0000000402007c0c */ /* 0x000fe4000bf65270 */
[----:B------:R-:W-:Y:S02]  /*2940*/  IADD3.X R27, PT, PT, RZ, R27, RZ, P5, P6 ;  /* 0x0000001bff1b7210 */ /* 0x000fe40002fec4ff */
[----:B------:R-:W-:Y:S02]  /*2950*/  IADD3 R3, P5, P6, R3, R5, R4 ;  /* 0x0000000503037210 */ /* 0x000fe40007ebe004 */
[----:B------:R-:W-:Y:S02]  /*2960*/  SEL R2, RZ, 0x1, P4 ;  /* 0x00000001ff027807 */ /* 0x000fe40002000000 */
[----:B------:R-:W-:-:S02]  /*2970*/  SEL R25, RZ, 0x1, P3 ;  /* 0x00000001ff197807 */ /* 0x000fc40001800000 */
[----:B------:R-:W-:Y:S02]  /*2980*/  IADD3.X R27, PT, PT, RZ, R27, RZ, P1, P2 ;  /* 0x0000001bff1b7210 */ /* 0x000fe40000fe44ff */
[----:B------:R-:W-:Y:S02]  /*2990*/  IADD3 R25, P1, P2, R25, R3, R2 ;  /* 0x0000000319197210 */ /* 0x000fe40007a3e002 */
[----:B------:R-:W-:-:S04]  /*29a0*/  IADD3.X R27, PT, PT, RZ, R27, RZ, P5, P6 ;  /* 0x0000001bff1b7210 */ /* 0x000fc80002fec4ff */
[----:B------:R-:W-:-:S07]  /*29b0*/  IADD3.X R27, PT, PT, RZ, R27, RZ, P1, P2 ;  /* 0x0000001bff1b7210 */ /* 0x000fce0000fe44ff */
.L_x_411:
[----:B------:R-:W-:Y:S05]  /*29c0*/  BSYNC.RECONVERGENT B2 ;  /* 0x0000000000027941 */ /* 0x000fea0003800200 */
.L_x_410:
        /* <DEDUP_REMOVED lines=32> */
.L_x_413:
[----:B------:R-:W-:Y:S05]  /*2bd0*/  BSYNC.RECONVERGENT B2 ;  /* 0x0000000000027941 */ /* 0x000fea0003800200 */
.L_x_412:
[----:B------:R-:W-:Y:S05]  /*2be0*/  @!P0 BRA `(.L_x_405) ;  /* 0x0000000000348947 */ /* 0x000fea0003800000 */
[----:B------:R-:W0:Y:S01]  /*2bf0*/  LDC.64 R4, c[0x0][0x380] ;  /* 0x0000e000ff047b82 */ /* 0x000e220000000a00 */
[----:B------:R-:W-:Y:S02]  /*2c00*/  IMAD.IADD R17, R20, 0x1, R17 ;  /* 0x0000000114117824 */ /* 0x000fe400078e0211 */
[----:B------:R-:W-:-:S07]  /*2c10*/  IMAD.MOV R6, RZ, RZ, -R19 ;  /* 0x000000ffff067224 */ /* 0x000fce00078e0a13 */
.L_x_414:
        /* <DEDUP_REMOVED lines=10> */
.L_x_405:
[----:B------:R-:W-:Y:S05]  /*2cc0*/  BSYNC.RECONVERGENT B1 ;  /* 0x0000000000017941 */ /* 0x000fea0003800200 */
.L_x_403:
        /* <DEDUP_REMOVED lines=29> */
[----:B------:R-:W-:Y:S02]  /*2ea0*/  @!P2 MOV R7, 0x400 ;  /* 0x000004000007a802 */ /* 0x000fe40000000f00 */
[----:B-1----:R-:W-:Y:S01]  /*2eb0*/  SEL R3, R3, RZ, !P1 ;  /* 0x000000ff03037207 */ /* 0x002fe20004800000 */
[----:B------:R-:W0:Y:S01]  /*2ec0*/  SHFL.DOWN PT, R2, R5, 0x10, 0x1f ;  /* 0x0a001f0005027f89 */ /* 0x000e2200000e0000 */
[----:B------:R-:W-:Y:S02]  /*2ed0*/  ISETP.GT.AND P1, PT, R9, 0xf, PT ;  /* 0x0000000f0900780c */ /* 0x000fe40003f24270 */
[----:B--2---:R-:W-:Y:S01]  /*2ee0*/  @!P2 LEA R7, R8, R7, 0x18 ;  /* 0x000000070807a211 */ /* 0x004fe200078ec0ff */
[----:B------:R-:W-:Y:S01]  /*2ef0*/  IMAD.X R4, R3, 0x1, R6, P0 ;  /* 0x0000000103047824 */ /* 0x000fe200000e0606 */
[----:B------:R-:W-:-:S04]  /*2f00*/  @!P2 SHF.R.U32.HI R6, RZ, 0x2, R0 ;  /* 0x00000002ff06a819 */ /* 0x000fc80000011600 */
        /* <DEDUP_REMOVED lines=38> */
.L_x_401:
[----:B------:R-:W-:Y:S05]  /*3170*/  BSYNC.RECONVERGENT B0 ;  /* 0x0000000000007941 */ /* 0x000fea0003800200 */
.L_x_386:
[----:B------:R-:W-:Y:S05]  /*3180*/  @P0 EXIT ;  /* 0x000000000000094d */ /* 0x000fea0003800000 */
[----:B------:R-:W0:Y:S01]  /*3190*/  LDCU.64 UR4, c[0x0][0x3a0] ;  /* 0x00007400ff0477ac */ /* 0x000e220008000a00 */
[----:B------:R-:W3:Y:S01]  /*31a0*/  LDC.64 R4, c[0x0][0x390] ;  /* 0x0000e400ff047b82 */ /* 0x000ee20000000a00 */
[----:B012---:R-:W-:-:S04]  /*31b0*/  IADD3 R2, P0, PT, R2, UR4, RZ ;  /* 0x0000000402027c10 */ /* 0x007fc8000ff1e0ff */
[----:B------:R-:W-:-:S05]  /*31c0*/  IADD3.X R3, PT, PT, R3, UR5, RZ, P0, !PT ;  /* 0x0000000503037c10 */ /* 0x000fca00087fe4ff */
[----:B---3--:R-:W-:Y:S01]  /*31d0*/  STG.E.64 desc[UR6][R4.64], R2 ;  /* 0x0000000204007986 */ /* 0x008fe2000c101b06 */
[----:B------:R-:W-:Y:S05]  /*31e0*/  EXIT ;  /* 0x000000000000794d */ /* 0x000fea0003800000 */
.L_x_415:
        /* <DEDUP_REMOVED lines=9> */
.L_x_942:


//--------------------- .text._ZN3cub18CUB_300001_SM_10006detail6reduce28DeviceReduceSingleTileKernelINS2_10policy_hubIiyN4cuda3std3__44plusIiEEE10Policy1000EPiSC_iS9_iiNS7_10__identityEEEvT0_T1_T2_T3_T4_T6_ --------------------------
	.section	.text._ZN3cub18CUB_300001_SM_10006detail6reduce28DeviceReduceSingleTileKernelINS2_10policy_hubIiyN4cuda3std3__44plusIiEEE10Policy1000EPiSC_iS9_iiNS7_10__identityEEEvT0_T1_T2_T3_T4_T6_,"ax",@progbits
	.align	128
        .global         _ZN3cub18CUB_300001_SM_10006detail6reduce28DeviceReduceSingleTileKernelINS2_10policy_hubIiyN4cuda3std3__44plusIiEEE10Policy1000EPiSC_iS9_iiNS7_10__identityEEEvT0_T1_T2_T3_T4_T6_
        .type           _ZN3cub18CUB_300001_SM_10006detail6reduce28DeviceReduceSingleTileKernelINS2_10policy_hubIiyN4cuda3std3__44plusIiEEE10Policy1000EPiSC_iS9_iiNS7_10__identityEEEvT0_T1_T2_T3_T4_T6_,@function
        .size           _ZN3cub18CUB_300001_SM_10006detail6reduce28DeviceReduceSingleTileKernelINS2_10policy_hubIiyN4cuda3std3__44plusIiEEE10Policy1000EPiSC_iS9_iiNS7_10__identityEEEvT0_T1_T2_T3_T4_T6_,(.L_x_943 - _ZN3cub18CUB_300001_SM_10006detail6reduce28DeviceReduceSingleTileKernelINS2_10policy_hubIiyN4cuda3std3__44plusIiEEE10Policy1000EPiSC_iS9_iiNS7_10__identityEEEvT0_T1_T2_T3_T4_T6_)
        .other          _ZN3cub18CUB_300001_SM_10006detail6reduce28DeviceReduceSingleTileKernelINS2_10policy_hubIiyN4cuda3std3__44plusIiEEE10Policy1000EPiSC_iS9_iiNS7_10__identityEEEvT0_T1_T2_T3_T4_T6_,@"STO_CUDA_ENTRY STV_DEFAULT"
_ZN3cub18CUB_300001_SM_10006detail6reduce28DeviceReduceSingleTileKernelINS2_10policy_hubIiyN4cuda3std3__44plusIiEEE10Policy1000EPiSC_iS9_iiNS7_10__identityEEEvT0_T1_T2_T3_T4_T6_:
.text._ZN3cub18CUB_300001_SM_10006detail6reduce28DeviceReduceSingleTileKernelINS2_10policy_hubIiyN4cuda3std3__44plusIiEEE10Policy1000EPiSC_iS9_iiNS7_10__identityEEEvT0_T1_T2_T3_T4_T6_:
        /* <DEDUP_REMOVED lines=13> */
.L_x_416:
        /* <DEDUP_REMOVED lines=8> */
[----:B------:R-:W-:Y:S01]  /*0150*/  IMAD.MOV.U32 R0, RZ, RZ, RZ ;  /* 0x000000ffff007224 */ /* 0x000fe200078e00ff */
[----:B0-----:R-:W-:Y:S01]  /*0160*/  ISETP.GE.AND P0, PT, R9, R20, PT ;  /* 0x000000140900720c */ /* 0x001fe20003f06270 */
[----:B------:R-:W-:-:S12]  /*0170*/  IMAD.MOV.U32 R11, RZ, RZ, R9 ;  /* 0x000000ffff0b7224 */ /* 0x000fd800078e0009 */
[----:B------:R-:W-:Y:S05]  /*0180*/  @P0 BRA `(.L_x_421) ;  /* 0x0000000000100947 */ /* 0x000fea0003800000 */
[----:B------:R-:W0:Y:S02]  /*0190*/  LDC.64 R2, c[0x0][0x380] ;  /* 0x0000e000ff027b82 */ /* 0x000e240000000a00 */
[----:B0-----:R-:W-:-:S05]  /*01a0*/  IMAD.WIDE.U32 R2, R9, 0x4, R2 ;  /* 0x0000000409027825 */ /* 0x001fca00078e0002 */
[----:B------:R0:W5:Y:S01]  /*01b0*/  LDG.E.CONSTANT R0, desc[UR6][R2.64] ;  /* 0x0000000602007981 */ /* 0x000162000c1e9900 */
[----:B------:R-:W-:-:S07]  /*01c0*/  VIADD R11, R9, 0x100 ;  /* 0x00000100090b7836 */ /* 0x000fce0000000000 */
.L_x_421:
[----:B------:R-:W-:Y:S05]  /*01d0*/  BSYNC.RECONVERGENT B1 ;  /* 0x0000000000017941 */ /* 0x000fea0003800200 */
.L_x_420:
        /* <DEDUP_REMOVED lines=15> */
[----:B------:R-:W-:-:S07]  /*02d0*/  IMAD.MOV.U32 R5, RZ, RZ, R3 ;  /* 0x000000ffff057224 */ /* 0x000fce00078e0003 */
.L_x_426:
[----:B------:R-:W-:-:S06]  /*02e0*/  IMAD.MOV.U32 R3, RZ, RZ, R5 ;  /* 0x000000ffff037224 */ /* 0x000fcc00078e0005 */
[----:B------:R0:W2:Y:S01]  /*02f0*/  LDG.E.CONSTANT R3, desc[UR6][R2.64] ;  /* 0x0000000602037981 */ /* 0x0000a2000c1e9900 */
[----:B------:R-:W-:Y:S02]  /*0300*/  VIADD R4, R4, 0x1 ;  /* 0x0000000104047836 */ /* 0x000fe40000000000 */
[----:B------:R-:W-:-:S03]  /*0310*/  VIADD R11, R11, 0x100 ;  /* 0x000001000b0b7836 */ /* 0x000fc60000000000 */
[----:B------:R-:W-:Y:S02]  /*0320*/  ISETP.NE.AND P0, PT, R4, RZ, PT ;  /* 0x000000ff0400720c */ /* 0x000fe40003f05270 */
[----:B0-----:R-:W-:-:S05]  /*0330*/  IADD3 R2, P2, PT, R2, 0x400, RZ ;  /* 0x0000040002027810 */ /* 0x001fca0007f5e0ff */
[----:B------:R-:W-:Y:S02]  /*0340*/  IMAD.X R5, RZ, RZ, R5, P2 ;  /* 0x000000ffff057224 */ /* 0x000fe400010e0605 */
[----:B--2--5:R-:W-:-:S04]  /*0350*/  IMAD.IADD R0, R3, 0x1, R0 ;  /* 0x0000000103007824 */ /* 0x024fc800078e0200 */
[----:B------:R-:W-:Y:S05]  /*0360*/  @P0 BRA `(.L_x_426) ;  /* 0xfffffffc00dc0947 */ /* 0x000fea000383ffff */
.L_x_425:
[----:B------:R-:W-:Y:S05]  /*0370*/  BSYNC.RECONVERGENT B2 ;  /* 0x0000000000027941 */ /* 0x000fea0003800200 */
.L_x_424:
        /* <DEDUP_REMOVED lines=8> */
.L_x_429:
[----:B------:R-:W0:Y:S01]  /*0400*/  LDC.64 R4, c[0x0][0x380] ;  /* 0x0000e000ff047b82 */ /* 0x000e220000000a00 */
[C---:B------:R-:W-:Y:S02]  /*0410*/  VIADD R7, R11.reuse, 0x400 ;  /* 0x000004000b077836 */ /* 0x040fe40000000000 */
[C---:B------:R-:W-:Y:S02]  /*0420*/  VIADD R3, R11.reuse, 0x800 ;  /* 0x000008000b037836 */ /* 0x040fe40000000000 */
[----:B0-----:R-:W-:-:S05]  /*0430*/  IMAD.WIDE R22, R11, 0x4, R4 ;  /* 0x000000040b167825 */ /* 0x001fca00078e0204 */
[----:B------:R-:W2:Y:S01]  /*0440*/  LDG.E.CONSTANT R13, desc[UR6][R22.64] ;  /* 0x00000006160d7981 */ /* 0x000ea2000c1e9900 */
[----:B------:R-:W-:-:S03]  /*0450*/  IMAD.WIDE R6, R7, 0x4, R4 ;  /* 0x0000000407067825 */ /* 0x000fc600078e0204 */
[----:B------:R-:W2:Y:S04]  /*0460*/  LDG.E.CONSTANT R10, desc[UR6][R22.64+0x400] ;  /* 0x00040006160a7981 */ /* 0x000ea8000c1e9900 */
[----:B------:R-:W3:Y:S04]  /*0470*/  LDG.E.CONSTANT R12, desc[UR6][R22.64+0x800] ;  /* 0x00080006160c7981 */ /* 0x000ee8000c1e9900 */
[----:B------:R-:W3:Y:S01]  /*0480*/  LDG.E.CONSTANT R19, desc[UR6][R22.64+0xc00] ;  /* 0x000c000616137981 */ /* 0x000ee2000c1e9900 */
[----:B------:R-:W-:-:S03]  /*0490*/  IMAD.WIDE R2, R3, 0x4, R4 ;  /* 0x0000000403027825 */ /* 0x000fc600078e0204 */
[----:B------:R-:W4:Y:S04]  /*04a0*/  LDG.E.CONSTANT R16, desc[UR6][R6.64] ;  /* 0x0000000606107981 */ /* 0x000f28000c1e9900 */
[----:B------:R-:W4:Y:S01]  /*04b0*/  LDG.E.CONSTANT R15, desc[UR6][R6.64+0x400] ;  /* 0x00040006060f7981 */ /* 0x000f22000c1e9900 */
[----:B------:R-:W-:-:S03]  /*04c0*/  VIADD R25, R11, 0xc00 ;  /* 0x00000c000b197836 */ /* 0x000fc60000000000 */
[----:B------:R-:W4:Y:S04]  /*04d0*/  LDG.E.CONSTANT R14, desc[UR6][R6.64+0x800] ;  /* 0x00080006060e7981 */ /* 0x000f28000c1e9900 */
[----:B------:R-:W4:Y:S01]  /*04e0*/  LDG.E.CONSTANT R21, desc[UR6][R6.64+0xc00] ;  /* 0x000c000606157981 */ /* 0x000f22000c1e9900 */
[----:B------:R-:W-:-:S03]  /*04f0*/  IMAD.WIDE R4, R25, 0x4, R4 ;  /* 0x0000000419047825 */ /* 0x000fc600078e0204 */
[----:B------:R-:W4:Y:S04]  /*0500*/  LDG.E.CONSTANT R18, desc[UR6][R2.64] ;  /* 0x0000000602127981 */ /* 0x000f28000c1e9900 */
[----:B------:R-:W4:Y:S04]  /*0510*/  LDG.E.CONSTANT R17, desc[UR6][R2.64+0x400] ;  /* 0x0004000602117981 */ /* 0x000f28000c1e9900 */
[----:B------:R-:W4:Y:S04]  /*0520*/  LDG.E.CONSTANT R23, desc[UR6][R2.64+0x800] ;  /* 0x0008000602177981 */ /* 0x000f28000c1e9900 */
[----:B------:R-:W4:Y:S04]  /*0530*/  LDG.E.CONSTANT R24, desc[UR6][R2.64+0xc00] ;  /* 0x000c000602187981 */ /* 0x000f28000c1e9900 */
[----:B------:R-:W4:Y:S04]  /*0540*/  LDG.E.CONSTANT R25, desc[UR6][R4.64] ;  /* 0x0000000604197981 */ /* 0x000f28000c1e9900 */
[----:B------:R-:W4:Y:S04]  /*0550*/  LDG.E.CONSTANT R26, desc[UR6][R4.64+0x400] ;  /* 0x00040006041a7981 */ /* 0x000f28000c1e9900 */
[----:B------:R-:W4:Y:S04]  /*0560*/  LDG.E.CONSTANT R22, desc[UR6][R4.64+0x800] ;  /* 0x0008000604167981 */ /* 0x000f28000c1e9900 */
[----:B------:R-:W4:Y:S01]  /*0570*/  LDG.E.CONSTANT R27, desc[UR6][R4.64+0xc00] ;  /* 0x000c0006041b7981 */ /* 0x000f22000c1e9900 */
[----:B------:R-:W-:-:S05]  /*0580*/  VIADD R11, R11, 0x1000 ;  /* 0x000010000b0b7836 */ /* 0x000fca0000000000 */
[----:B------:R-:W-:Y:S02]  /*0590*/  ISETP.GE.AND P1, PT, R11, R8, PT ;  /* 0x000000080b00720c */ /* 0x000fe40003f26270 */
[----:B--2--5:R-:W-:-:S04]  /*05a0*/  IADD3 R10, PT, PT, R10, R13, R0 ;  /* 0x0000000d0a0a7210 */ /* 0x024fc80007ffe000 */
[----:B---3--:R-:W-:-:S04]  /*05b0*/  IADD3 R10, PT, PT, R19, R12, R10 ;  /* 0x0000000c130a7210 */ /* 0x008fc80007ffe00a */
[----:B----4-:R-:W-:-:S04]  /*05c0*/  IADD3 R10, PT, PT, R15, R16, R10 ;  /* 0x000000100f0a7210 */ /* 0x010fc80007ffe00a */
[----:B------:R-:W-:-:S04]  /*05d0*/  IADD3 R10, PT, PT, R21, R14, R10 ;  /* 0x0000000e150a7210 */ /* 0x000fc80007ffe00a */
[----:B------:R-:W-:-:S04]  /*05e0*/  IADD3 R10, PT, PT, R17, R18, R10 ;  /* 0x00000012110a7210 */ /* 0x000fc80007ffe00a */
[----:B------:R-:W-:-:S04]  /*05f0*/  IADD3 R10, PT, PT, R24, R23, R10 ;  /* 0x00000017180a7210 */ /* 0x000fc80007ffe00a */
[----:B------:R-:W-:-:S04]  /*0600*/  IADD3 R25, PT, PT, R26, R25, R10 ;  /* 0x000000191a197210 */ /* 0x000fc80007ffe00a */
[----:B------:R-:W-:Y:S01]  /*0610*/  IADD3 R0, PT, PT, R27, R22, R25 ;  /* 0x000000161b007210 */ /* 0x000fe20007ffe019 */
[----:B------:R-:W-:Y:S06]  /*0620*/  @!P1 BRA `(.L_x_429) ;  /* 0xfffffffc00749947 */ /* 0x000fec000383ffff */
.L_x_428:
[----:B------:R-:W-:Y:S05]  /*0630*/  BSYNC.RECONVERGENT B2 ;  /* 0x0000000000027941 */ /* 0x000fea0003800200 */
.L_x_427:
[----:B------:R-:W-:Y:S01]  /*0640*/  IMAD.IADD R2, R20, 0x1, -R11 ;  /* 0x0000000114027824 */ /* 0x000fe200078e0a0b */
[----:B------:R-:W-:Y:S04]  /*0650*/  BSSY.RECONVERGENT B2, `(.L_x_430) ;  /* 0x0000015000027945 */ /* 0x000fe80003800200 */
[----:B------:R-:W-:-:S13]  /*0660*/  ISETP.GT.AND P1, PT, R2, 0x400, PT ;  /* 0x000004000200780c */ /* 0x000fda0003f24270 */
[----:B------:R-:W-:Y:S05]  /*0670*/  @!P1 BRA `(.L_x_431) ;  /* 0x0000000000489947 */ /* 0x000fea0003800000 */
[----:B------:R-:W0:Y:S01]  /*0680*/  LDC.64 R4, c[0x0][0x380] ;  /* 0x0000e000ff047b82 */ /* 0x000e220000000a00 */
[C---:B------:R-:W-:Y:S02]  /*0690*/  VIADD R13, R11.reuse, 0x400 ;  /* 0x000004000b0d7836 */ /* 0x040fe40000000000 */
[----:B0-----:R-:W-:-:S05]  /*06a0*/  IMAD.WIDE R2, R11, 0x4, R4 ;  /* 0x000000040b027825 */ /* 0x001fca00078e0204 */
[----:B------:R-:W2:Y:S01]  /*06b0*/  LDG.E.CONSTANT R7, desc[UR6][R2.64] ;  /* 0x0000000602077981 */ /* 0x000ea2000c1e9900 */
[----:B------:R-:W-:-:S03]  /*06c0*/  IMAD.WIDE R4, R13, 0x4, R4 ;  /* 0x000000040d047825 */ /* 0x000fc600078e0204 */
[----:B------:R-:W2:Y:S04]  /*06d0*/  LDG.E.CONSTANT R6, desc[UR6][R2.64+0x400] ;  /* 0x0004000602067981 */ /* 0x000ea8000c1e9900 */
[----:B------:R-:W3:Y:S04]  /*06e0*/  LDG.E.CONSTANT R13, desc[UR6][R2.64+0x800] ;  /* 0x00080006020d7981 */ /* 0x000ee8000c1e9900 */
[----:B------:R-:W3:Y:S04]  /*06f0*/  LDG.E.CONSTANT R8, desc[UR6][R2.64+0xc00] ;  /* 0x000c000602087981 */ /* 0x000ee8000c1e9900 */
[----:B------:R-:W4:Y:S04]  /*0700*/  LDG.E.CONSTANT R15, desc[UR6][R4.64] ;  /* 0x00000006040f7981 */ /* 0x000f28000c1e9900 */
[----:B------:R-:W4:Y:S04]  /*0710*/  LDG.E.CONSTANT R10, desc[UR6][R4.64+0x400] ;  /* 0x00040006040a7981 */ /* 0x000f28000c1e9900 */
[----:B------:R-:W4:Y:S04]  /*0720*/  LDG.E.CONSTANT R17, desc[UR6][R4.64+0x800] ;  /* 0x0008000604117981 */ /* 0x000f28000c1e9900 */
[----:B------:R-:W4:Y:S01]  /*0730*/  LDG.E.CONSTANT R12, desc[UR6][R4.64+0xc00] ;  /* 0x000c0006040c7981 */ /* 0x000f22000c1e9900 */
[----:B------:R-:W-:Y:S01]  /*0740*/  PLOP3.LUT P0, PT, PT, PT, PT, 0x8, 0x80 ;  /* 0x000000000080781c */ /* 0x000fe20003f0e170 */
[----:B------:R-:W-:Y:S01]  /*0750*/  VIADD R11, R11, 0x800 ;  /* 0x000008000b0b7836 */ /* 0x000fe20000000000 */
[----:B--2--5:R-:W-:-:S04]  /*0760*/  IADD3 R6, PT, PT, R6, R7, R0 ;  /* 0x0000000706067210 */ /* 0x024fc80007ffe000 */
[----:B---3--:R-:W-:-:S04]  /*0770*/  IADD3 R6, PT, PT, R8, R13, R6 ;  /* 0x0000000d08067210 */ /* 0x008fc80007ffe006 */
[----:B----4-:R-:W-:-:S04]  /*0780*/  IADD3 R6, PT, PT, R10, R15, R6 ;  /* 0x0000000f0a067210 */ /* 0x010fc80007ffe006 */
[----:B------:R-:W-:-:S07]  /*0790*/  IADD3 R0, PT, PT, R12, R17, R6 ;  /* 0x000000110c007210 */ /* 0x000fce0007ffe006 */
.L_x_431:
[----:B------:R-:W-:Y:S05]  /*07a0*/  BSYNC.RECONVERGENT B2 ;  /* 0x0000000000027941 */ /* 0x000fea0003800200 */
.L_x_430:
[----:B------:R-:W-:-:S13]  /*07b0*/  ISETP.LT.OR P0, PT, R11, R20, P0 ;  /* 0x000000140b00720c */ /* 0x000fda0000701670 */
[----:B------:R-:W-:Y:S05]  /*07c0*/  @!P0 BRA `(.L_x_423) ;  /* 0x0000000000208947 */ /* 0x000fea0003800000 */
[----:B------:R-:W0:Y:S02]  /*07d0*/  LDC.64 R2, c[0x0][0x380] ;  /* 0x0000e000ff027b82 */ /* 0x000e240000000a00 */
[----:B0-----:R-:W-:-:S05]  /*07e0*/  IMAD.WIDE R2, R11, 0x4, R2 ;  /* 0x000000040b027825 */ /* 0x001fca00078e0202 */
[----:B------:R-:W2:Y:S04]  /*07f0*/  LDG.E.CONSTANT R5, desc[UR6][R2.64] ;  /* 0x0000000602057981 */ /* 0x000ea8000c1e9900 */
[----:B------:R-:W2:Y:S04]  /*0800*/  LDG.E.CONSTANT R4, desc[UR6][R2.64+0x400] ;  /* 0x0004000602047981 */ /* 0x000ea8000c1e9900 */
[----:B------:R-:W3:Y:S04]  /*0810*/  LDG.E.CONSTANT R7, desc[UR6][R2.64+0x800] ;  /* 0x0008000602077981 */ /* 0x000ee8000c1e9900 */
[----:B------:R-:W3:Y:S01]  /*0820*/  LDG.E.CONSTANT R6, desc[UR6][R2.64+0xc00] ;  /* 0x000c000602067981 */ /* 0x000ee2000c1e9900 */
[----:B--2--5:R-:W-:-:S04]  /*0830*/  IADD3 R0, PT, PT, R4, R5, R0 ;  /* 0x0000000504007210 */ /* 0x024fc80007ffe000 */
[----:B---3--:R-:W-:-:S07]  /*0840*/  IADD3 R0, PT, PT, R6, R7, R0 ;  /* 0x0000000706007210 */ /* 0x008fce0007ffe000 */
.L_x_423:
[----:B------:R-:W-:Y:S05]  /*0850*/  BSYNC.RECONVERGENT B1 ;  /* 0x0000000000017941 */ /* 0x000fea0003800200 */
.L_x_422:
[----:B------:R-:W-:-:S13]  /*0860*/  ISETP.GE.AND P0, PT, R20, 0x100, PT ;  /* 0x000001001400780c */ /* 0x000fda0003f06270 */
[----:B------:R-:W-:Y:S05]  /*0870*/  @!P0 BRA `(.L_x_432) ;  /* 0x0000000000ac8947 */ /* 0x000fea0003800000 */
[----:B------:R-:W1:Y:S01]  /*0880*/  S2R R6, SR_LANEID ;  /* 0x0000000000067919 */ /* 0x000e620000000000 */
[----:B0----5:R-:W0:Y:S01]  /*0890*/  SHFL.DOWN PT, R2, R0, 0x1, 0x1f ;  /* 0x08201f0000027f89 */ /* 0x021e2200000e0000 */
[C---:B-1----:R-:W-:Y:S02]  /*08a0*/  ISETP.GT.AND P0, PT, R6.reuse, 0x1e, PT ;  /* 0x0000001e0600780c */ /* 0x042fe40003f04270 */
[----:B------:R-:W-:Y:S02]  /*08b0*/  ISETP.NE.AND P1, PT, R6, RZ, PT ;  /* 0x000000ff0600720c */ /* 0x000fe40003f25270 */
[----:B0-----:R-:W-:Y:S02]  /*08c0*/  SEL R3, R2, RZ, !P0 ;  /* 0x000000ff02037207 */ /* 0x001fe40004000000 */
[----:B------:R-:W-:-:S03]  /*08d0*/  ISETP.GT.AND P0, PT, R6, 0x1d, PT ;  /* 0x0000001d0600780c */ /* 0x000fc60003f04270 */
[----:B------:R-:W-:-:S05]  /*08e0*/  IMAD.IADD R3, R3, 0x1, R0 ;  /* 0x0000000103037824 */ /* 0x000fca00078e0200 */
[----:B------:R-:W0:Y:S01]  /*08f0*/  SHFL.DOWN PT, R2, R3, 0x2, 0x1f ;  /* 0x08401f0003027f89 */ /* 0x000e2200000e0000 */
[----:B------:R-:W1:Y:S01]  /*0900*/  @!P1 S2R R7, SR_CgaCtaId ;  /* 0x0000000000079919 */ /* 0x000e620000008800 */
[----:B0-----:R-:W-:Y:S02]  /*0910*/  SEL R2, R2, RZ, !P0 ;  /* 0x000000ff02027207 */ /* 0x001fe40004000000 */
[----:B------:R-:W-:-:S03]  /*0920*/  ISETP.GT.AND P0, PT, R6, 0x1b, PT ;  /* 0x0000001b0600780c */ /* 0x000fc60003f04270 */
[----:B------:R-:W-:-:S05]  /*0930*/  IMAD.IADD R2, R3, 0x1, R2 ;  /* 0x0000000103027824 */ /* 0x000fca00078e0202 */
[----:B------:R-:W0:Y:S02]  /*0940*/  SHFL.DOWN PT, R4, R2, 0x4, 0x1f ;  /* 0x08801f0002047f89 */ /* 0x000e2400000e0000 */
[----:B0-----:R-:W-:Y:S02]  /*0950*/  SEL R5, R4, RZ, !P0 ;  /* 0x000000ff04057207 */ /* 0x001fe40004000000 */
[----:B------:R-:W-:Y:S02]  /*0960*/  ISETP.GT.AND P0, PT, R6, 0x17, PT ;  /* 0x000000170600780c */ /* 0x000fe40003f04270 */
[----:B------:R-:W-:Y:S01]  /*0970*/  @!P1 MOV R4, 0x400 ;  /* 0x0000040000049802 */ /* 0x000fe20000000f00 */
[----:B------:R-:W-:Y:S01]  /*0980*/  IMAD.IADD R5, R2, 0x1, R5 ;  /* 0x0000000102057824 */ /* 0x000fe200078e0205 */
[----:B------:R-:W-:Y:S02]  /*0990*/  @!P1 SHF.R.U32.HI R2, RZ, 0x3, R9 ;  /* 0x00000003ff029819 */ /* 0x000fe40000011609 */
[----:B-1----:R-:W-:-:S02]  /*09a0*/  @!P1 LEA R7, R7, R4, 0x18 ;  /* 0x0000000407079211 */ /* 0x002fc400078ec0ff */
[----:B------:R-:W0:Y:S01]  /*09b0*/  SHFL.DOWN PT, R0, R5, 0x8, 0x1f ;  /* 0x09001f0005007f89 */ /* 0x000e2200000e0000 */
[----:B------:R-:W-:-:S05]  /*09c0*/  @!P1 LOP3.LUT R2, R2, 0x7c, RZ, 0xc0, !PT ;  /* 0x0000007c02029812 */ /* 0x000fca00078ec0ff */
[----:B------:R-:W-:Y:S01]  /*09d0*/  @!P1 IMAD.IADD R2, R2, 0x1, R7 ;  /* 0x0000000102029824 */ /* 0x000fe200078e0207 */
[----:B0-----:R-:W-:Y:S02]  /*09e0*/  SEL R0, R0, RZ, !P0 ;  /* 0x000000ff00007207 */ /* 0x001fe40004000000 */
[----:B------:R-:W-:-:S03]  /*09f0*/  ISETP.GT.AND P0, PT, R6, 0xf, PT ;  /* 0x0000000f0600780c */ /* 0x000fc60003f04270 */
[----:B------:R-:W-:-:S05]  /*0a00*/  IMAD.IADD R0, R5, 0x1, R0 ;  /* 0x0000000105007824 */ /* 0x000fca00078e0200 */
[----:B------:R-:W0:Y:S02]  /*0a10*/  SHFL.DOWN PT, R3, R0, 0x10, 0x1f ;  /* 0x0a001f0000037f89 */ /* 0x000e2400000e0000 */
[----:B0-----:R-:W-:Y:S02]  /*0a20*/  SEL R3, R3, RZ, !P0 ;  /* 0x000000ff03037207 */ /* 0x001fe40004000000 */
[----:B------:R-:W-:-:S03]  /*0a30*/  ISETP.NE.AND P0, PT, R9, RZ, PT ;  /* 0x000000ff0900720c */ /* 0x000fc60003f05270 */
[----:B------:R-:W-:-:S05]  /*0a40*/  IMAD.IADD R3, R0, 0x1, R3 ;  /* 0x0000000100037824 */ /* 0x000fca00078e0203 */
[----:B------:R0:W-:Y:S01]  /*0a50*/  @!P1 STS [R2+0x8], R3 ;  /* 0x0000080302009388 */ /* 0x0001e20000000800 */
[----:B------:R-:W-:Y:S06]  /*0a60*/  BAR.SYNC.DEFER_BLOCKING 0x0 ;  /* 0x0000000000007b1d */ /* 0x000fec0000010000 */
[----:B------:R-:W-:Y:S05]  /*0a70*/  @P0 BRA `(.L_x_433) ;  /* 0x0000002c00ac0947 */ /* 0x000fea0003800000 */
[----:B------:R-:W1:Y:S01]  /*0a80*/  S2UR UR5, SR_CgaCtaId ;  /* 0x00000000000579c3 */ /* 0x000e620000008800 */
[----:B------:R-:W-:Y:S02]  /*0a90*/  UMOV UR4, 0x400 ;  /* 0x0000040000047882 */ /* 0x000fe40000000000 */
[----:B-1----:R-:W-:-:S09]  /*0aa0*/  ULEA UR4, UR5, UR4, 0x18 ;  /* 0x0000000405047291 */ /* 0x002fd2000f8ec0ff */
[----:B------:R-:W-:Y:S04]  /*0ab0*/  LDS R0, [UR4+0xc] ;  /* 0x00000c04ff007984 */ /* 0x000fe80008000800 */
[----:B------:R-:W1:Y:S04]  /*0ac0*/  LDS.128 R4, [UR4+0x10] ;  /* 0x00001004ff047984 */ /* 0x000e680008000c00 */
[----:B------:R-:W2:Y:S01]  /*0ad0*/  LDS.64 R8, [UR4+0x20] ;  /* 0x00002004ff087984 */ /* 0x000ea20008000a00 */
[----:B-1----:R-:W-:-:S04]  /*0ae0*/  IADD3 R0, PT, PT, R4, R0, R3 ;  /* 0x0000000004007210 */ /* 0x002fc80007ffe003 */
[----:B------:R-:W-:-:S04]  /*0af0*/  IADD3 R0, PT, PT, R6, R0, R5 ;  /* 0x0000000006007210 */ /* 0x000fc80007ffe005 */
[----:B--2---:R-:W-:-:S05]  /*0b00*/  IADD3 R0, PT, PT, R8, R0, R7 ;  /* 0x0000000008007210 */ /* 0x004fca0007ffe007 */
[----:B0-----:R-:W-:Y:S01]  /*0b10*/  IMAD.IADD R3, R0, 0x1, R9 ;  /* 0x0000000100037824 */ /* 0x001fe200078e0209 */
[----:B------:R-:W-:Y:S06]  /*0b20*/  BRA `(.L_x_433) ;  /* 0x0000002c00807947 */ /* 0x000fec0003800000 */
.L_x_432:
[----:B0-----:R-:W-:Y:S01]  /*0b30*/  LOP3.LUT R2, R9, 0x3e0, RZ, 0xc0, !PT ;  /* 0x000003e009027812 */ /* 0x001fe200078ec0ff */
[----:B------:R-:W0:Y:S03]  /*0b40*/  S2R R8, SR_LANEID ;  /* 0x0000000000087919 */ /* 0x000e260000000000 */
[----:B------:R-:W-:Y:S01]  /*0b50*/  LOP3.LUT R5, RZ, R2, RZ, 0x33, !PT ;  /* 0x00000002ff057212 */ /* 0x000fe200078e33ff */
[----:B------:R-:W-:-:S04]  /*0b60*/  VIADD R3, R2, 0x20 ;  /* 0x0000002002037836 */ /* 0x000fc80000000000 */
[----:B------:R-:W-:Y:S01]  /*0b70*/  IMAD.IADD R5, R5, 0x1, R20 ;  /* 0x0000000105057824 */ /* 0x000fe200078e0214 */
[----:B------:R-:W-:-:S04]  /*0b80*/  ISETP.GT.AND P0, PT, R3, R20, PT ;  /* 0x000000140300720c */ /* 0x000fc80003f04270 */
[----:B------:R-:W-:-:S05]  /*0b90*/  SEL R5, R5, 0x1f, P0 ;  /* 0x0000001f05057807 */ /* 0x000fca0000000000 */
[----:B-----5:R-:W1:Y:S01]  /*0ba0*/  SHFL.DOWN PT, R2, R0, 0x1, R5 ;  /* 0x0820000000027989 */ /* 0x020e6200000e0005 */
[CC--:B0-----:R-:W-:Y:S01]  /*0bb0*/  ISETP.GE.AND P0, PT, R8.reuse, R5.reuse, PT ;  /* 0x000000050800720c */ /* 0x0c1fe20003f06270 */
[C---:B------:R-:W-:Y:S01]  /*0bc0*/  VIADD R4, R8.reuse, 0x2 ;  /* 0x0000000208047836 */ /* 0x040fe20000000000 */
[C---:B------:R-:W-:Y:S01]  /*0bd0*/  ISETP.NE.AND P1, PT, R8.reuse, RZ, PT ;  /* 0x000000ff0800720c */ /* 0x040fe20003f25270 */
[----:B------:R-:W-:Y:S01]  /*0be0*/  VIADD R6, R8, 0x4 ;  /* 0x0000000408067836 */ /* 0x000fe20000000000 */
[----:B-1----:R-:W-:Y:S02]  /*0bf0*/  SEL R3, R2, RZ, !P0 ;  /* 0x000000ff02037207 */ /* 0x002fe40004000000 */
[----:B------:R-:W-:-:S03]  /*0c00*/  ISETP.GT.AND P0, PT, R4, R5, PT ;  /* 0x000000050400720c */ /* 0x000fc60003f04270 */
[----:B------:R-:W-:-:S06]  /*0c10*/  IMAD.IADD R2, R3, 0x1, R0 ;  /* 0x0000000103027824 */ /* 0x000fcc00078e0200 */
[----:B------:R-:W0:Y:S01]  /*0c20*/  @!P1 S2R R10, SR_CgaCtaId ;  /* 0x00000000000a9919 */ /* 0x000e220000008800 */
[----:B------:R-:W-:Y:S01]  /*0c30*/  @!P1 MOV R7, 0x400 ;  /* 0x0000040000079802 */ /* 0x000fe20000000f00 */
[----:B------:R-:W1:Y:S02]  /*0c40*/  SHFL.DOWN PT, R3, R2, 0x2, R5 ;  /* 0x0840000002037989 */ /* 0x000e6400000e0005 */
[----:B-1----:R-:W-:Y:S02]  /*0c50*/  SEL R3, R3, RZ, !P0 ;  /* 0x000000ff03037207 */ /* 0x002fe40004000000 */
[----:B------:R-:W-:Y:S02]  /*0c60*/  ISETP.GT.AND P0, PT, R6, R5, PT ;  /* 0x000000050600720c */ /* 0x000fe40003f04270 */
[----:B------:R-:W-:Y:S01]  /*0c70*/  @!P1 SHF.R.U32.HI R6, RZ, 0x3, R9 ;  /* 0x00000003ff069819 */ /* 0x000fe20000011609 */
[----:B------:R-:W-:Y:S01]  /*0c80*/  IMAD.IADD R4, R2, 0x1, R3 ;  /* 0x0000000102047824 */ /* 0x000fe200078e0203 */
[----:B0-----:R-:W-:Y:S01]  /*0c90*/  @!P1 LEA R7, R10, R7, 0x18 ;  /* 0x000000070a079211 */ /* 0x001fe200078ec0ff */
[----:B------:R-:W-:Y:S01]  /*0ca0*/  VIADD R2, R8, 0x8 ;  /* 0x0000000808027836 */ /* 0x000fe20000000000 */
[----:B------:R-:W-:-:S02]  /*0cb0*/  @!P1 LOP3.LUT R6, R6, 0x7c, RZ, 0xc0, !PT ;  /* 0x0000007c06069812 */ /* 0x000fc400078ec0ff */
[----:B------:R-:W0:Y:S03]  /*0cc0*/  SHFL.DOWN PT, R3, R4, 0x4, R5 ;  /* 0x0880000004037989 */ /* 0x000e2600000e0005 */
[----:B------:R-:W-:Y:S01]  /*0cd0*/  @!P1 IMAD.IADD R6, R6, 0x1, R7 ;  /* 0x0000000106069824 */ /* 0x000fe200078e0207 */
[----:B0-----:R-:W-:Y:S02]  /*0ce0*/  SEL R3, R3, RZ, !P0 ;  /* 0x000000ff03037207 */ /* 0x001fe40004000000 */
[----:B------:R-:W-:-:S03]  /*0cf0*/  ISETP.GT.AND P0, PT, R2, R5, PT ;  /* 0x000000050200720c */ /* 0x000fc60003f04270 */
[----:B------:R-:W-:Y:S02]  /*0d00*/  IMAD.IADD R0, R4, 0x1, R3 ;  /* 0x0000000104007824 */ /* 0x000fe400078e0203 */
[----:B------:R-:W-:-:S03]  /*0d10*/  VIADD R4, R8, 0x10 ;  /* 0x0000001008047836 */ /* 0x000fc60000000000 */
[----:B------:R-:W0:Y:S02]  /*0d20*/  SHFL.DOWN PT, R3, R0, 0x8, R5 ;  /* 0x0900000000037989 */ /* 0x000e2400000e0005 */
[----:B0-----:R-:W-:Y:S02]  /*0d30*/  SEL R3, R3, RZ, !P0 ;  /* 0x000000ff03037207 */ /* 0x001fe40004000000 */
[----:B------:R-:W-:-:S03]  /*0d40*/  ISETP.GT.AND P0, PT, R4, R5, PT ;  /* 0x000000050400720c */ /* 0x000fc60003f04270 */
[----:B------:R-:W-:-:S05]  /*0d50*/  IMAD.IADD R2, R0, 0x1, R3 ;  /* 0x0000000100027824 */ /* 0x000fca00078e0203 */
[----:B------:R-:W0:Y:S02]  /*0d60*/  SHFL.DOWN PT, R3, R2, 0x10, R5 ;  /* 0x0a00000002037989 */ /* 0x000e2400000e0005 */
[----:B0-----:R-:W-:Y:S02]  /*0d70*/  SEL R3, R3, RZ, !P0 ;  /* 0x000000ff03037207 */ /* 0x001fe40004000000 */
[----:B------:R-:W-:-:S03]  /*0d80*/  ISETP.NE.AND P0, PT, R9, RZ, PT ;  /* 0x000000ff0900720c */ /* 0x000fc60003f05270 */
[----:B------:R-:W-:-:S05]  /*0d90*/  IMAD.IADD R3, R2, 0x1, R3 ;  /* 0x0000000102037824 */ /* 0x000fca00078e0203 */
[----:B------:R4:W-:Y:S01]  /*0da0*/  @!P1 STS [R6+0x8], R3 ;  /* 0x0000080306009388 */ /* 0x0009e20000000800 */
        /* <DEDUP_REMOVED lines=8> */
[----:B----4-:R-:W0:Y:S04]  /*0e30*/  LDS.128 R4, [UR4+0x10] ;  /* 0x00001004ff047984 */ /* 0x010e280008000c00 */
[----:B------:R-:W1:Y:S04]  /*0e40*/  LDS R0, [UR4+0xc] ;  /* 0x00000c04ff007984 */ /* 0x000e680008000800 */
[----:B------:R-:W2:Y:S01]  /*0e50*/  LDS.64 R8, [UR4+0x20] ;  /* 0x00002004ff087984 */ /* 0x000ea20008000a00 */
[----:B0-----:R-:W-:Y:S02]  /*0e60*/  SEL R4, R4, RZ, P2 ;  /* 0x000000ff04047207 */ /* 0x001fe40001000000 */
[----:B------:R-:W-:-:S02]  /*0e70*/  ISETP.GT.AND P2, PT, R20, 0x60, PT ;  /* 0x000000601400780c */ /* 0x000fc40003f44270 */
[----:B-1----:R-:W-:Y:S02]  /*0e80*/  SEL R0, R0, RZ, P1 ;  /* 0x000000ff00007207 */ /* 0x002fe40000800000 */
[----:B------:R-:W-:Y:S02]  /*0e90*/  SEL R5, R5, RZ, P2 ;  /* 0x000000ff05057207 */ /* 0x000fe40001000000 */
[----:B------:R-:W-:Y:S02]  /*0ea0*/  IADD3 R0, PT, PT, R4, R0, R3 ;  /* 0x0000000004007210 */ /* 0x000fe40007ffe003 */
[----:B------:R-:W-:Y:S02]  /*0eb0*/  ISETP.GT.AND P1, PT, R20, 0xa0, PT ;  /* 0x000000a01400780c */ /* 0x000fe40003f24270 */
[----:B------:R-:W-:Y:S02]  /*0ec0*/  SEL R6, R6, RZ, P3 ;  /* 0x000000ff06067207 */ /* 0x000fe40001800000 */
[----:B------:R-:W-:-:S02]  /*0ed0*/  ISETP.GT.AND P2, PT, R20, 0xc0, PT ;  /* 0x000000c01400780c */ /* 0x000fc40003f44270 */
[----:B------:R-:W-:Y:S02]  /*0ee0*/  ISETP.GT.AND P3, PT, R20, 0xe0, PT ;  /* 0x000000e01400780c */ /* 0x000fe40003f64270 */
[----:B------:R-:W-:Y:S02]  /*0ef0*/  SEL R7, R7, RZ, P1 ;  /* 0x000000ff07077207 */ /* 0x000fe40000800000 */
[----:B------:R-:W-:Y:S02]  /*0f00*/  IADD3 R0, PT, PT, R6, R0, R5 ;  /* 0x0000000006007210 */ /* 0x000fe40007ffe005 */
[----:B--2---:R-:W-:Y:S02]  /*0f10*/  SEL R8, R8, RZ, P2 ;  /* 0x000000ff08087207 */ /* 0x004fe40001000000 */
[----:B------:R-:W-:Y:S02]  /*0f20*/  SEL R9, R9, RZ, P3 ;  /* 0x000000ff09097207 */ /* 0x000fe40001800000 */
[----:B------:R-:W-:-:S05]  /*0f30*/  IADD3 R0, PT, PT, R8, R0, R7 ;  /* 0x0000000008007210 */ /* 0x000fca0007ffe007 */
[----:B------:R-:W-:Y:S01]  /*0f40*/  IMAD.IADD R3, R0, 0x1, R9 ;  /* 0x0000000100037824 */ /* 0x000fe200078e0209 */
[----:B------:R-:W-:Y:S06]  /*0f50*/  BRA `(.L_x_433) ;  /* 0x0000002800747947 */ /* 0x000fec0003800000 */
.L_x_419:
[----:B------:R-:W0:Y:S01]  /*0f60*/  S2R R0, SR_TID.X ;  /* 0x0000000000007919 */ /* 0x000e220000002100 */
[----:B------:R-:W1:Y:S01]  /*0f70*/  LDC.64 R2, c[0x0][0x380] ;  /* 0x0000e000ff027b82 */ /* 0x000e620000000a00 */
[----:B0-----:R-:W-:-:S04]  /*0f80*/  IMAD.SHL.U32 R5, R0, 0x4, RZ ;  /* 0x0000000400057824 */ /* 0x001fc800078e00ff */
[----:B-1----:R-:W-:-:S05]  /*0f90*/  IMAD.WIDE.U32 R2, R5, 0x4, R2 ;  /* 0x0000000405027825 */ /* 0x002fca00078e0002 */
[----:B------:R-:W2:Y:S04]  /*0fa0*/  LDG.E.128.CONSTANT R4, desc[UR6][R2.64] ;  /* 0x0000000602047981 */ /* 0x000ea8000c1e9d00 */
[----:B------:R-:W3:Y:S04]  /*0fb0*/  LDG.E.128.CONSTANT R8, desc[UR6][R2.64+0x1000] ;  /* 0x0010000602087981 */ /* 0x000ee8000c1e9d00 */
[----:B------:R-:W4:Y:S04]  /*0fc0*/  LDG.E.128.CONSTANT R12, desc[UR6][R2.64+0x2000] ;  /* 0x00200006020c7981 */ /* 0x000f28000c1e9d00 */
[----:B------:R-:W5:Y:S01]  /*0fd0*/  LDG.E.128.CONSTANT R16, desc[UR6][R2.64+0x3000] ;  /* 0x0030000602107981 */ /* 0x000f62000c1e9d00 */
[----:B------:R-:W-:Y:S01]  /*0fe0*/  ISETP.GE.U32.AND P0, PT, R20, 0x2000, PT ;  /* 0x000020001400780c */ /* 0x000fe20003f06070 */
[----:B------:R-:W-:Y:S01]  /*0ff0*/  IMAD.MOV.U32 R23, RZ, RZ, 0x1000 ;  /* 0x00001000ff177424 */ /* 0x000fe200078e00ff */
[----:B--2---:R-:W-:-:S04]  /*1000*/  IADD3 R5, PT, PT, R6, R5, R4 ;  /* 0x0000000506057210 */ /* 0x004fc80007ffe004 */
[----:B---3--:R-:W-:-:S04]  /*1010*/  IADD3 R5, PT, PT, R8, R7, R5 ;  /* 0x0000000708057210 */ /* 0x008fc80007ffe005 */
[----:B------:R-:W-:-:S04]  /*1020*/  IADD3 R5, PT, PT, R10, R9, R5 ;  /* 0x000000090a057210 */ /* 0x000fc80007ffe005 */
[----:B----4-:R-:W-:-:S04]  /*1030*/  IADD3 R5, PT, PT, R12, R11, R5 ;  /* 0x0000000b0c057210 */ /* 0x010fc80007ffe005 */
[----:B------:R-:W-:-:S04]  /*1040*/  IADD3 R5, PT, PT, R14, R13, R5 ;  /* 0x0000000d0e057210 */ /* 0x000fc80007ffe005 */
[----:B-----5:R-:W-:-:S04]  /*1050*/  IADD3 R5, PT, PT, R16, R15, R5 ;  /* 0x0000000f10057210 */ /* 0x020fc80007ffe005 */
[----:B------:R-:W-:-:S05]  /*1060*/  IADD3 R5, PT, PT, R18, R17, R5 ;  /* 0x0000001112057210 */ /* 0x000fca0007ffe005 */
[----:B------:R-:W-:Y:S01]  /*1070*/  IMAD.IADD R21, R19, 0x1, R5 ;  /* 0x0000000113157824 */ /* 0x000fe200078e0205 */
[----:B------:R-:W-:Y:S06]  /*1080*/  @!P0 BRA `(.L_x_434) ;  /* 0x00000000005c8947 */ /* 0x000fec0003800000 */
[----:B------:R-:W0:Y:S01]  /*1090*/  LDC R24, c[0x0][0x390] ;  /* 0x0000e400ff187b82 */ /* 0x000e220000000800 */
[----:B------:R-:W-:Y:S02]  /*10a0*/  VIADD R22, R20, 0xfffff000 ;  /* 0xfffff00014167836 */ /* 0x000fe40000000000 */
[----:B------:R-:W-:-:S07]  /*10b0*/  IMAD.MOV.U32 R23, RZ, RZ, 0x1000 ;  /* 0x00001000ff177424 */ /* 0x000fce00078e00ff */
.L_x_436:
[----:B------:R-:W-:-:S05]  /*10c0*/  IMAD.WIDE R26, R23, 0x4, R2 ;  /* 0x00000004171a7825 */ /* 0x000fca00078e0202 */
[----:B------:R-:W2:Y:S04]  /*10d0*/  LDG.E.128.CONSTANT R12, desc[UR6][R26.64] ;  /* 0x000000061a0c7981 */ /* 0x000ea8000c1e9d00 */
[----:B------:R-:W3:Y:S04]  /*10e0*/  LDG.E.128.CONSTANT R16, desc[UR6][R26.64+0x1000] ;  /* 0x001000061a107981 */ /* 0x000ee8000c1e9d00 */
[----:B------:R-:W4:Y:S04]  /*10f0*/  LDG.E.128.CONSTANT R4, desc[UR6][R26.64+0x2000] ;  /* 0x002000061a047981 */ /* 0x000f28000c1e9d00 */
[----:B------:R-:W5:Y:S01]  /*1100*/  LDG.E.128.CONSTANT R8, desc[UR6][R26.64+0x3000] ;  /* 0x003000061a087981 */ /* 0x000f62000c1e9d00 */
[----:B0-----:R-:W-:Y:S01]  /*1110*/  IMAD.MOV.U32 R20, RZ, RZ, R24 ;  /* 0x000000ffff147224 */ /* 0x001fe200078e0018 */
[----:B--2---:R-:W-:-:S04]  /*1120*/  IADD3 R13, PT, PT, R13, R12, R21 ;  /* 0x0000000c0d0d7210 */ /* 0x004fc80007ffe015 */
[----:B------:R-:W-:-:S04]  /*1130*/  IADD3 R13, PT, PT, R15, R14, R13 ;  /* 0x0000000e0f0d7210 */ /* 0x000fc80007ffe00d */
[----:B---3--:R-:W-:-:S04]  /*1140*/  IADD3 R13, PT, PT, R17, R16, R13 ;  /* 0x00000010110d7210 */ /* 0x008fc80007ffe00d */
[----:B------:R-:W-:-:S04]  /*1150*/  IADD3 R13, PT, PT, R19, R18, R13 ;  /* 0x00000012130d7210 */ /* 0x000fc80007ffe00d */
[----:B----4-:R-:W-:Y:S01]  /*1160*/  IADD3 R13, PT, PT, R5, R4, R13 ;  /* 0x00000004050d7210 */ /* 0x010fe20007ffe00d */
[----:B------:R-:W-:-:S03]  /*1170*/  IMAD.IADD R4, R20, 0x1, -R23 ;  /* 0x0000000114047824 */ /* 0x000fc600078e0a17 */
[----:B------:R-:W-:Y:S02]  /*1180*/  IADD3 R13, PT, PT, R7, R6, R13 ;  /* 0x00000006070d7210 */ /* 0x000fe40007ffe00d */
[----:B------:R-:W-:Y:S02]  /*1190*/  ISETP.GE.AND P0, PT, R4, 0x1000, PT ;  /* 0x000010000400780c */ /* 0x000fe40003f06270 */
[----:B-----5:R-:W-:-:S04]  /*11a0*/  IADD3 R13, PT, PT, R9, R8, R13 ;  /* 0x00000008090d7210 */ /* 0x020fc80007ffe00d */
[----:B------:R-:W-:-:S07]  /*11b0*/  IADD3 R21, PT, PT, R11, R10, R13 ;  /* 0x0000000a0b157210 */ /* 0x000fce0007ffe00d */
[----:B------:R-:W-:Y:S05]  /*11c0*/  @!P0 BRA `(.L_x_435) ;  /* 0x0000000400fc8947 */ /* 0x000fea0003800000 */
[----:B------:R-:W-:-:S05]  /*11d0*/  VIADD R23, R23, 0x1000 ;  /* 0x0000100017177836 */ /* 0x000fca0000000000 */
[----:B------:R-:W-:-:S13]  /*11e0*/  ISETP.GT.AND P0, PT, R23, R22, PT ;  /* 0x000000161700720c */ /* 0x000fda0003f04270 */
[----:B------:R-:W-:Y:S05]  /*11f0*/  @!P0 BRA `(.L_x_436) ;  /* 0xfffffffc00b08947 */ /* 0x000fea000383ffff */
.L_x_434:
[----:B------:R-:W-:-:S13]  /*1200*/  ISETP.GE.AND P0, PT, R23, R20, PT ;  /* 0x000000141700720c */ /* 0x000fda0003f06270 */
[----:B------:R-:W-:Y:S05]  /*1210*/  @P0 BRA `(.L_x_435) ;  /* 0x0000000400e80947 */ /* 0x000fea0003800000 */
[----:B------:R-:W-:Y:S01]  /*1220*/  IMAD.IADD R9, R20, 0x1, -R23 ;  /* 0x0000000114097824 */ /* 0x000fe200078e0a17 */
[----:B------:R-:W-:Y:S04]  /*1230*/  BSSY.RECONVERGENT B1, `(.L_x_435) ;  /* 0x0000078000017945 */ /* 0x000fe80003800200 */
[----:B------:R-:W-:-:S13]  /*1240*/  ISETP.GE.AND P0, PT, R0, R9, PT ;  /* 0x000000090000720c */ /* 0x000fda0003f06270 */
[----:B------:R-:W-:Y:S05]  /*1250*/  @P0 BRA `(.L_x_437) ;  /* 0x0000000400d40947 */ /* 0x000fea0003800000 */
[----:B------:R-:W-:Y:S01]  /*1260*/  LOP3.LUT R2, RZ, R0, RZ, 0x33, !PT ;  /* 0x00000000ff027212 */ /* 0x000fe200078e33ff */
[----:B------:R-:W-:Y:S01]  /*1270*/  BSSY.RECONVERGENT B2, `(.L_x_438) ;  /* 0x0000015000027945 */ /* 0x000fe20003800200 */
[----:B------:R-:W-:Y:S02]  /*1280*/  IMAD.MOV.U32 R8, RZ, RZ, R0 ;  /* 0x000000ffff087224 */ /* 0x000fe400078e0000 */
[----:B------:R-:W-:-:S04]  /*1290*/  IADD3 R2, PT, PT, -R23, R20, R2 ;  /* 0x0000001417027210 */ /* 0x000fc80007ffe102 */
[C---:B------:R-:W-:Y:S02]  /*12a0*/  LOP3.LUT R3, R2.reuse, 0x300, RZ, 0xc0, !PT ;  /* 0x0000030002037812 */ /* 0x040fe400078ec0ff */
[----:B------:R-:W-:Y:S02]  /*12b0*/  ISETP.GE.U32.AND P1, PT, R2, 0x300, PT ;  /* 0x000003000200780c */ /* 0x000fe40003f26070 */
[----:B------:R-:W-:-:S13]  /*12c0*/  ISETP.NE.AND P0, PT, R3, 0x300, PT ;  /* 0x000003000300780c */ /* 0x000fda0003f05270 */
[----:B------:R-:W-:Y:S05]  /*12d0*/  @!P0 BRA `(.L_x_439) ;  /* 0x0000000000388947 */ /* 0x000fea0003800000 */
[----:B------:R-:W0:Y:S01]  /*12e0*/  LDC.64 R4, c[0x0][0x380] ;  /* 0x0000e000ff047b82 */ /* 0x000e220000000a00 */
[----:B------:R-:W-:Y:S01]  /*12f0*/  LEA.HI R2, R2, 0x1, RZ, 0x18 ;  /* 0x0000000102027811 */ /* 0x000fe200078fc0ff */
[----:B------:R-:W-:Y:S02]  /*1300*/  IMAD.IADD R7, R0, 0x1, R23 ;  /* 0x0000000100077824 */ /* 0x000fe400078e0217 */
[----:B------:R-:W-:Y:S01]  /*1310*/  IMAD.MOV.U32 R8, RZ, RZ, R0 ;  /* 0x000000ffff087224 */ /* 0x000fe200078e0000 */
[----:B------:R-:W-:-:S05]  /*1320*/  LOP3.LUT R2, R2, 0x3, RZ, 0xc0, !PT ;  /* 0x0000000302027812 */ /* 0x000fca00078ec0ff */
[----:B------:R-:W-:-:S07]  /*1330*/  IMAD.MOV R6, RZ, RZ, -R2 ;  /* 0x000000ffff067224 */ /* 0x000fce00078e0a02 */
.L_x_440:
[----:B0-----:R-:W-:-:S06]  /*1340*/  IMAD.WIDE.U32 R2, R7, 0x4, R4 ;  /* 0x0000000407027825 */ /* 0x001fcc00078e0004 */
[----:B------:R-:W2:Y:S01]  /*1350*/  LDG.E.CONSTANT R2, desc[UR6][R2.64] ;  /* 0x0000000602027981 */ /* 0x000ea2000c1e9900 */
[----:B------:R-:W-:Y:S02]  /*1360*/  VIADD R6, R6, 0x1 ;  /* 0x0000000106067836 */ /* 0x000fe40000000000 */
[----:B------:R-:W-:Y:S02]  /*1370*/  VIADD R8, R8, 0x100 ;  /* 0x0000010008087836 */ /* 0x000fe40000000000 */
[----:B------:R-:W-:Y:S01]  /*1380*/  VIADD R7, R7, 0x100 ;  /* 0x0000010007077836 */ /* 0x000fe20000000000 */
[----:B------:R-:W-:Y:S01]  /*1390*/  ISETP.NE.AND P0, PT, R6, RZ, PT ;  /* 0x000000ff0600720c */ /* 0x000fe20003f05270 */
[----:B--2---:R-:W-:-:S12]  /*13a0*/  IMAD.IADD R21, R2, 0x1, R21 ;  /* 0x0000000102157824 */ /* 0x004fd800078e0215 */
[----:B------:R-:W-:Y:S05]  /*13b0*/  @P0 BRA `(.L_x_440) ;  /* 0xfffffffc00e00947 */ /* 0x000fea000383ffff */
.L_x_439:
[----:B------:R-:W-:Y:S05]  /*13c0*/  BSYNC.RECONVERGENT B2 ;  /* 0x0000000000027941 */ /* 0x000fea0003800200 */
.L_x_438:
[----:B------:R-:W-:Y:S05]  /*13d0*/  @!P1 BRA `(.L_x_437) ;  /* 0x0000000400749947 */ /* 0x000fea0003800000 */
[----:B------:R-:W0:Y:S01]  /*13e0*/  LDCU.64 UR4, c[0x0][0x380] ;  /* 0x00007000ff0477ac */ /* 0x000e220008000a00 */
[----:B------:R-:W-:Y:S01]  /*13f0*/  IMAD.IADD R5, R9, 0x1, -R8 ;  /* 0x0000000109057824 */ /* 0x000fe200078e0a08 */
[C---:B------:R-:W-:Y:S01]  /*1400*/  IADD3 R3, P0, PT, R8.reuse, R23, RZ ;  /* 0x0000001708037210 */ /* 0x040fe20007f1e0ff */
[----:B------:R-:W-:Y:S01]  /*1410*/  BSSY.RECONVERGENT B2, `(.L_x_441) ;  /* 0x0000033000027945 */ /* 0x000fe20003800200 */
[----:B------:R-:W-:Y:S02]  /*1420*/  IMAD.IADD R23, R8, 0x1, R23 ;  /* 0x0000000108177824 */ /* 0x000fe400078e0217 */
        /* <DEDUP_REMOVED lines=10> */
.L_x_443:
[----:B------:R-:W0:Y:S01]  /*14d0*/  LDC.64 R4, c[0x0][0x380] ;  /* 0x0000e000ff047b82 */ /* 0x000e220000000a00 */
[C---:B------:R-:W-:Y:S01]  /*14e0*/  VIADD R27, R23.reuse, 0x400 ;  /* 0x00000400171b7836 */ /* 0x040fe20000000000 */
[----:B------:R-:W2:Y:S01]  /*14f0*/  LDG.E.CONSTANT R12, desc[UR6][R2.64+-0x400] ;  /* 0xfffc0006020c7981 */ /* 0x000ea2000c1e9900 */
[----:B------:R-:W-:-:S03]  /*1500*/  VIADD R7, R23, 0x800 ;  /* 0x0000080017077836 */ /* 0x000fc60000000000 */
[----:B------:R-:W3:Y:S04]  /*1510*/  LDG.E.CONSTANT R18, desc[UR6][R2.64] ;  /* 0x0000000602127981 */ /* 0x000ee8000c1e9900 */
[----:B------:R-:W3:Y:S04]  /*1520*/  LDG.E.CONSTANT R17, desc[UR6][R2.64+0x400] ;  /* 0x0004000602117981 */ /* 0x000ee8000c1e9900 */
[----:B------:R-:W4:Y:S01]  /*1530*/  LDG.E.CONSTANT R15, desc[UR6][R2.64+0xc00] ;  /* 0x000c0006020f7981 */ /* 0x000f22000c1e9900 */
[----:B------:R-:W-:-:S03]  /*1540*/  VIADD R29, R23, 0xc00 ;  /* 0x00000c00171d7836 */ /* 0x000fc60000000000 */
[----:B------:R-:W5:Y:S04]  /*1550*/  LDG.E.CONSTANT R14, desc[UR6][R2.64+0x1000] ;  /* 0x00100006020e7981 */ /* 0x000f68000c1e9900 */
[----:B------:R-:W5:Y:S01]  /*1560*/  LDG.E.CONSTANT R13, desc[UR6][R2.64+0x1400] ;  /* 0x00140006020d7981 */ /* 0x000f62000c1e9900 */
[----:B0-----:R-:W-:-:S03]  /*1570*/  IMAD.WIDE.U32 R24, R23, 0x4, R4 ;  /* 0x0000000417187825 */ /* 0x001fc600078e0004 */
[----:B------:R-:W5:Y:S04]  /*1580*/  LDG.E.CONSTANT R19, desc[UR6][R2.64+0x1c00] ;  /* 0x001c000602137981 */ /* 0x000f68000c1e9900 */
[----:B------:R-:W2:Y:S01]  /*1590*/  LDG.E.CONSTANT R10, desc[UR6][R24.64] ;  /* 0x00000006180a7981 */ /* 0x000ea2000c1e9900 */
[----:B------:R-:W-:-:S03]  /*15a0*/  IMAD.WIDE.U32 R26, R27, 0x4, R4 ;  /* 0x000000041b1a7825 */ /* 0x000fc600078e0004 */
[----:B------:R-:W5:Y:S01]  /*15b0*/  LDG.E.CONSTANT R20, desc[UR6][R2.64+0x2400] ;  /* 0x0024000602147981 */ /* 0x000f62000c1e9900 */
[----:B------:R-:W-:-:S03]  /*15c0*/  IMAD.WIDE.U32 R6, R7, 0x4, R4 ;  /* 0x0000000407067825 */ /* 0x000fc600078e0004 */
[----:B------:R-:W4:Y:S01]  /*15d0*/  LDG.E.CONSTANT R16, desc[UR6][R26.64] ;  /* 0x000000061a107981 */ /* 0x000f22000c1e9900 */
[----:B------:R-:W-:-:S03]  /*15e0*/  IMAD.WIDE.U32 R4, R29, 0x4, R4 ;  /* 0x000000041d047825 */ /* 0x000fc600078e0004 */
[----:B------:R-:W5:Y:S04]  /*15f0*/  LDG.E.CONSTANT R6, desc[UR6][R6.64] ;  /* 0x0000000606067981 */ /* 0x000f68000c1e9900 */
[----:B------:R-:W5:Y:S04]  /*1600*/  LDG.E.CONSTANT R25, desc[UR6][R2.64+0x2000] ;  /* 0x0020000602197981 */ /* 0x000f68000c1e9900 */
[----:B------:R0:W5:Y:S04]  /*1610*/  LDG.E.CONSTANT R5, desc[UR6][R4.64] ;  /* 0x0000000604057981 */ /* 0x000168000c1e9900 */
[----:B------:R-:W5:Y:S04]  /*1620*/  LDG.E.CONSTANT R24, desc[UR6][R2.64+0x2c00] ;  /* 0x002c000602187981 */ /* 0x000f68000c1e9900 */
[----:B------:R-:W5:Y:S04]  /*1630*/  LDG.E.CONSTANT R27, desc[UR6][R2.64+0x3000] ;  /* 0x00300006021b7981 */ /* 0x000f68000c1e9900 */
[----:B------:R1:W5:Y:S01]  /*1640*/  LDG.E.CONSTANT R22, desc[UR6][R2.64+0x3400] ;  /* 0x0034000602167981 */ /* 0x000362000c1e9900 */
[----:B------:R-:W-:-:S05]  /*1650*/  VIADD R8, R8, 0x1000 ;  /* 0x0000100008087836 */ /* 0x000fca0000000000 */
[----:B------:R-:W-:Y:S02]  /*1660*/  ISETP.GE.AND P1, PT, R8, R11, PT ;  /* 0x0000000b0800720c */ /* 0x000fe40003f26270 */
[----:B0-----:R-:W-:Y:S01]  /*1670*/  IADD3 R4, P2, PT, R2, 0x4000, RZ ;  /* 0x0000400002047810 */ /* 0x001fe20007f5e0ff */
[----:B------:R-:W-:-:S04]  /*1680*/  VIADD R23, R23, 0x1000 ;  /* 0x0000100017177836 */ /* 0x000fc80000000000 */
[----:B-1----:R-:W-:Y:S02]  /*1690*/  IMAD.X R3, RZ, RZ, R3, P2 ;  /* 0x000000ffff037224 */ /* 0x002fe400010e0603 */
[----:B------:R-:W-:Y:S01]  /*16a0*/  IMAD.MOV.U32 R2, RZ, RZ, R4 ;  /* 0x000000ffff027224 */ /* 0x000fe200078e0004 */
[----:B--2---:R-:W-:-:S04]  /*16b0*/  IADD3 R10, PT, PT, R12, R10, R21 ;  /* 0x0000000a0c0a7210 */ /* 0x004fc80007ffe015 */
[----:B---3--:R-:W-:-:S04]  /*16c0*/  IADD3 R10, PT, PT, R17, R18, R10 ;  /* 0x00000012110a7210 */ /* 0x008fc80007ffe00a */
[----:B----4-:R-:W-:-:S04]  /*16d0*/  IADD3 R10, PT, PT, R15, R16, R10 ;  /* 0x000000100f0a7210 */ /* 0x010fc80007ffe00a */
[----:B-----5:R-:W-:-:S04]  /*16e0*/  IADD3 R10, PT, PT, R13, R14, R10 ;  /* 0x0000000e0d0a7210 */ /* 0x020fc80007ffe00a */
[----:B------:R-:W-:-:S04]  /*16f0*/  IADD3 R6, PT, PT, R19, R6, R10 ;  /* 0x0000000613067210 */ /* 0x000fc80007ffe00a */
[----:B------:R-:W-:-:S04]  /*1700*/  IADD3 R6, PT, PT, R20, R25, R6 ;  /* 0x0000001914067210 */ /* 0x000fc80007ffe006 */
[----:B------:R-:W-:-:S04]  /*1710*/  IADD3 R5, PT, PT, R24, R5, R6 ;  /* 0x0000000518057210 */ /* 0x000fc80007ffe006 */
[----:B------:R-:W-:Y:S01]  /*1720*/  IADD3 R21, PT, PT, R22, R27, R5 ;  /* 0x0000001b16157210 */ /* 0x000fe20007ffe005 */
[----:B------:R-:W-:Y:S06]  /*1730*/  @!P1 BRA `(.L_x_443) ;  /* 0xfffffffc00649947 */ /* 0x000fec000383ffff */
.L_x_442:
[----:B------:R-:W-:Y:S05]  /*1740*/  BSYNC.RECONVERGENT B2 ;  /* 0x0000000000027941 */ /* 0x000fea0003800200 */
.L_x_441:
[----:B------:R-:W-:Y:S01]  /*1750*/  IMAD.IADD R4, R9, 0x1, -R8 ;  /* 0x0000000109047824 */ /* 0x000fe200078e0a08 */
[----:B------:R-:W-:Y:S04]  /*1760*/  BSSY.RECONVERGENT B2, `(.L_x_444) ;  /* 0x000001a000027945 */ /* 0x000fe80003800200 */
[----:B------:R-:W-:-:S13]  /*1770*/  ISETP.GT.AND P1, PT, R4, 0x400, PT ;  /* 0x000004000400780c */ /* 0x000fda0003f24270 */
[----:B------:R-:W-:Y:S05]  /*1780*/  @!P1 BRA `(.L_x_445) ;  /* 0x00000000005c9947 */ /* 0x000fea0003800000 */
[----:B------:R-:W0:Y:S01]  /*1790*/  LDC.64 R6, c[0x0][0x380] ;  /* 0x0000e000ff067b82 */ /* 0x000e220000000a00 */
[C---:B------:R-:W-:Y:S01]  /*17a0*/  VIADD R11, R23.reuse, 0x400 ;  /* 0x00000400170b7836 */ /* 0x040fe20000000000 */
[----:B------:R-:W2:Y:S04]  /*17b0*/  LDG.E.CONSTANT R10, desc[UR6][R2.64+-0x400] ;  /* 0xfffc0006020a7981 */ /* 0x000ea8000c1e9900 */
[----:B------:R-:W3:Y:S04]  /*17c0*/  LDG.E.CONSTANT R12, desc[UR6][R2.64+0x400] ;  /* 0x00040006020c7981 */ /* 0x000ee8000c1e9900 */
[----:B------:R-:W4:Y:S04]  /*17d0*/  LDG.E.CONSTANT R13, desc[UR6][R2.64+0xc00] ;  /* 0x000c0006020d7981 */ /* 0x000f28000c1e9900 */
[----:B------:R-:W5:Y:S04]  /*17e0*/  LDG.E.CONSTANT R15, desc[UR6][R2.64+0x1000] ;  /* 0x00100006020f7981 */ /* 0x000f68000c1e9900 */
[----:B------:R1:W5:Y:S01]  /*17f0*/  LDG.E.CONSTANT R14, desc[UR6][R2.64+0x1400] ;  /* 0x00140006020e7981 */ /* 0x000362000c1e9900 */
[----:B0-----:R-:W-:-:S04]  /*1800*/  IMAD.WIDE.U32 R4, R23, 0x4, R6 ;  /* 0x0000000417047825 */ /* 0x001fc800078e0006 */
[----:B------:R-:W-:Y:S02]  /*1810*/  IMAD.WIDE.U32 R6, R11, 0x4, R6 ;  /* 0x000000040b067825 */ /* 0x000fe400078e0006 */
[----:B------:R-:W2:Y:S04]  /*1820*/  LDG.E.CONSTANT R4, desc[UR6][R4.64] ;  /* 0x0000000604047981 */ /* 0x000ea8000c1e9900 */
[----:B------:R-:W3:Y:S04]  /*1830*/  LDG.E.CONSTANT R11, desc[UR6][R2.64] ;  /* 0x00000006020b7981 */ /* 0x000ee8000c1e9900 */
[----:B------:R-:W4:Y:S01]  /*1840*/  LDG.E.CONSTANT R7, desc[UR6][R6.64] ;  /* 0x0000000606077981 */ /* 0x000f22000c1e9900 */
[----:B------:R-:W-:Y:S01]  /*1850*/  PLOP3.LUT P0, PT, PT, PT, PT, 0x8, 0x80 ;  /* 0x000000000080781c */ /* 0x000fe20003f0e170 */
[----:B------:R-:W-:-:S02]  /*1860*/  VIADD R8, R8, 0x800 ;  /* 0x0000080008087836 */ /* 0x000fc40000000000 */
[----:B------:R-:W-:Y:S01]  /*1870*/  VIADD R23, R23, 0x800 ;  /* 0x0000080017177836 */ /* 0x000fe20000000000 */
[----:B--2---:R-:W-:Y:S02]  /*1880*/  IADD3 R10, PT, PT, R10, R4, R21 ;  /* 0x000000040a0a7210 */ /* 0x004fe40007ffe015 */
[----:B------:R-:W-:Y:S02]  /*1890*/  IADD3 R4, P1, PT, R2, 0x2000, RZ ;  /* 0x0000200002047810 */ /* 0x000fe40007f3e0ff */
[----:B---3--:R-:W-:-:S03]  /*18a0*/  IADD3 R10, PT, PT, R12, R11, R10 ;  /* 0x0000000b0c0a7210 */ /* 0x008fc60007ffe00a */
[----:B------:R-:W-:Y:S01]  /*18b0*/  IMAD.X R5, RZ, RZ, R3, P1 ;  /* 0x000000ffff057224 */ /* 0x000fe200008e0603 */
[----:B----4-:R-:W-:Y:S01]  /*18c0*/  IADD3 R10, PT, PT, R13, R7, R10 ;  /* 0x000000070d0a7210 */ /* 0x010fe20007ffe00a */
[----:B-1----:R-:W-:Y:S02]  /*18d0*/  IMAD.MOV.U32 R2, RZ, RZ, R4 ;  /* 0x000000ffff027224 */ /* 0x002fe400078e0004 */
[----:B------:R-:W-:Y:S01]  /*18e0*/  IMAD.MOV.U32 R3, RZ, RZ, R5 ;  /* 0x000000ffff037224 */ /* 0x000fe200078e0005 */
[----:B-----5:R-:W-:-:S07]  /*18f0*/  IADD3 R21, PT, PT, R14, R15, R10 ;  /* 0x0000000f0e157210 */ /* 0x020fce0007ffe00a */
.L_x_445:
[----:B------:R-:W-:Y:S05]  /*1900*/  BSYNC.RECONVERGENT B2 ;  /* 0x0000000000027941 */ /* 0x000fea0003800200 */
.L_x_444:
[----:B------:R-:W-:-:S13]  /*1910*/  ISETP.LT.OR P0, PT, R8, R9, P0 ;  /* 0x000000090800720c */ /* 0x000fda0000701670 */
[----:B------:R-:W-:Y:S05]  /*1920*/  @!P0 BRA `(.L_x_437) ;  /* 0x0000000000208947 */ /* 0x000fea0003800000 */
[----:B------:R-:W0:Y:S01]  /*1930*/  LDC.64 R4, c[0x0][0x380] ;  /* 0x0000e000ff047b82 */ /* 0x000e220000000a00 */
[----:B------:R-:W2:Y:S04]  /*1940*/  LDG.E.CONSTANT R6, desc[UR6][R2.64+-0x400] ;  /* 0xfffc000602067981 */ /* 0x000ea8000c1e9900 */
[----:B------:R-:W3:Y:S04]  /*1950*/  LDG.E.CONSTANT R7, desc[UR6][R2.64] ;  /* 0x0000000602077981 */ /* 0x000ee8000c1e9900 */
[----:B------:R-:W3:Y:S01]  /*1960*/  LDG.E.CONSTANT R8, desc[UR6][R2.64+0x400] ;  /* 0x0004000602087981 */ /* 0x000ee2000c1e9900 */
[----:B0-----:R-:W-:-:S06]  /*1970*/  IMAD.WIDE.U32 R4, R23, 0x4, R4 ;  /* 0x0000000417047825 */ /* 0x001fcc00078e0004 */
[----:B------:R-:W2:Y:S02]  /*1980*/  LDG.E.CONSTANT R4, desc[UR6][R4.64] ;  /* 0x0000000604047981 */ /* 0x000ea4000c1e9900 */
[----:B--2---:R-:W-:-:S04]  /*1990*/  IADD3 R6, PT, PT, R6, R4, R21 ;  /* 0x0000000406067210 */ /* 0x004fc80007ffe015 */
[----:B---3--:R-:W-:-:S07]  /*19a0*/  IADD3 R21, PT, PT, R8, R7, R6 ;  /* 0x0000000708157210 */ /* 0x008fce0007ffe006 */
.L_x_437:
[----:B------:R-:W-:Y:S05]  /*19b0*/  BSYNC.RECONVERGENT B1 ;  /* 0x0000000000017941 */ /* 0x000fea0003800200 */
.L_x_435:
[----:B------:R-:W0:Y:S01]  /*19c0*/  S2R R8, SR_LANEID ;  /* 0x0000000000087919 */ /* 0x000e220000000000 */
[----:B------:R-:W1:Y:S01]  /*19d0*/  SHFL.DOWN PT, R2, R21, 0x1, 0x1f ;  /* 0x08201f0015027f89 */ /* 0x000e6200000e0000 */
[C---:B0-----:R-:W-:Y:S02]  /*19e0*/  ISETP.GT.AND P0, PT, R8.reuse, 0x1e, PT ;  /* 0x0000001e0800780c */ /* 0x041fe40003f04270 */
[----:B------:R-:W-:Y:S02]  /*19f0*/  ISETP.NE.AND P1, PT, R8, RZ, PT ;  /* 0x000000ff0800720c */ /* 0x000fe40003f25270 */
[----:B-1----:R-:W-:Y:S02]  /*1a00*/  SEL R2, R2, RZ, !P0 ;  /* 0x000000ff02027207 */ /* 0x002fe40004000000 */
[----:B------:R-:W-:-:S03]  /*1a10*/  ISETP.GT.AND P0, PT, R8, 0x1d, PT ;  /* 0x0000001d0800780c */ /* 0x000fc60003f04270 */
[----:B------:R-:W-:-:S05]  /*1a20*/  IMAD.IADD R2, R2, 0x1, R21 ;  /* 0x0000000102027824 */ /* 0x000fca00078e0215 */
[----:B------:R-:W0:Y:S01]  /*1a30*/  SHFL.DOWN PT, R3, R2, 0x2, 0x1f ;  /* 0x08401f0002037f89 */ /* 0x000e2200000e0000 */
[----:B------:R-:W-:Y:S01]  /*1a40*/  @!P1 MOV R6, 0x400 ;  /* 0x0000040000069802 */ /* 0x000fe20000000f00 */
[----:B------:R-:W1:Y:S01]  /*1a50*/  @!P1 S2R R7, SR_CgaCtaId ;  /* 0x0000000000079919 */ /* 0x000e620000008800 */
[----:B0-----:R-:W-:Y:S02]  /*1a60*/  SEL R3, R3, RZ, !P0 ;  /* 0x000000ff03037207 */ /* 0x001fe40004000000 */
[----:B------:R-:W-:-:S03]  /*1a70*/  ISETP.GT.AND P0, PT, R8, 0x1b, PT ;  /* 0x0000001b0800780c */ /* 0x000fc60003f04270 */
[----:B------:R-:W-:-:S05]  /*1a80*/  IMAD.IADD R3, R2, 0x1, R3 ;  /* 0x0000000102037824 */ /* 0x000fca00078e0203 */
[----:B------:R-:W0:Y:S01]  /*1a90*/  SHFL.DOWN PT, R4, R3, 0x4, 0x1f ;  /* 0x08801f0003047f89 */ /* 0x000e2200000e0000 */
[----:B-1----:R-:W-:Y:S02]  /*1aa0*/  @!P1 LEA R6, R7, R6, 0x18 ;  /* 0x0000000607069211 */ /* 0x002fe400078ec0ff */
[----:B0-----:R-:W-:Y:S02]  /*1ab0*/  SEL R4, R4, RZ, !P0 ;  /* 0x000000ff04047207 */ /* 0x001fe40004000000 */
[----:B------:R-:W-:-:S03]  /*1ac0*/  ISETP.GT.AND P0, PT, R8, 0x17, PT ;  /* 0x000000170800780c */ /* 0x000fc60003f04270 */
[----:B------:R-:W-:Y:S01]  /*1ad0*/  IMAD.IADD R4, R3, 0x1, R4 ;  /* 0x0000000103047824 */ /* 0x000fe200078e0204 */
[----:B------:R-:W-:-:S04]  /*1ae0*/  @!P1 SHF.R.U32.HI R3, RZ, 0x3, R0 ;  /* 0x00000003ff039819 */ /* 0x000fc80000011600 */
        /* <DEDUP_REMOVED lines=13> */
[----:B------:R-:W0:Y:S01]  /*1bc0*/  S2UR UR5, SR_CgaCtaId ;  /* 0x00000000000579c3 */ /* 0x000e220000008800 */
[----:B------:R-:W-:Y:S02]  /*1bd0*/  UMOV UR4, 0x400 ;  /* 0x0000040000047882 */ /* 0x000fe40000000000 */
[----:B0-----:R-:W-:-:S09]  /*1be0*/  ULEA UR4, UR5, UR4, 0x18 ;  /* 0x0000000405047291 */ /* 0x001fd2000f8ec0ff */
[----:B------:R-:W-:Y:S04]  /*1bf0*/  LDS R0, [UR4+0xc] ;  /* 0x00000c04ff007984 */ /* 0x000fe80008000800 */
[----:B---3--:R-:W0:Y:S04]  /*1c00*/  LDS.128 R4, [UR4+0x10] ;  /* 0x00001004ff047984 */ /* 0x008e280008000c00 */
[----:B------:R-:W1:Y:S01]  /*1c10*/  LDS.64 R8, [UR4+0x20] ;  /* 0x00002004ff087984 */ /* 0x000e620008000a00 */
[----:B0-----:R-:W-:-:S04]  /*1c20*/  IADD3 R0, PT, PT, R4, R0, R3 ;  /* 0x0000000004007210 */ /* 0x001fc80007ffe003 */
[----:B------:R-:W-:-:S04]  /*1c30*/  IADD3 R0, PT, PT, R6, R0, R5 ;  /* 0x0000000006007210 */ /* 0x000fc80007ffe005 */
[----:B-1----:R-:W-:-:S05]  /*1c40*/  IADD3 R0, PT, PT, R8, R0, R7 ;  /* 0x0000000008007210 */ /* 0x002fca0007ffe007 */
[----:B------:R-:W-:Y:S01]  /*1c50*/  IMAD.IADD R3, R0, 0x1, R9 ;  /* 0x0000000100037824 */ /* 0x000fe200078e0209 */
[----:B------:R-:W-:Y:S06]  /*1c60*/  BRA `(.L_x_433) ;  /* 0x0000001c00307947 */ /* 0x000fec0003800000 */
.L_x_418:
        /* <DEDUP_REMOVED lines=12> */
.L_x_448:
[----:B------:R-:W-:Y:S05]  /*1d30*/  BSYNC.RECONVERGENT B1 ;  /* 0x0000000000017941 */ /* 0x000fea0003800200 */
.L_x_447:
        /* <DEDUP_REMOVED lines=16> */
.L_x_453:
        /* <DEDUP_REMOVED lines=9> */
.L_x_452:
[----:B------:R-:W-:Y:S05]  /*1ed0*/  BSYNC.RECONVERGENT B2 ;  /* 0x0000000000027941 */ /* 0x000fea0003800200 */
.L_x_451:
        /* <DEDUP_REMOVED lines=8> */
.L_x_456:
        /* <DEDUP_REMOVED lines=35> */
.L_x_455:
[----:B------:R-:W-:Y:S05]  /*2190*/  BSYNC.RECONVERGENT B2 ;  /* 0x0000000000027941 */ /* 0x000fea0003800200 */
.L_x_454:
        /* <DEDUP_REMOVED lines=22> */
.L_x_458:
[----:B------:R-:W-:Y:S05]  /*2300*/  BSYNC.RECONVERGENT B2 ;  /* 0x0000000000027941 */ /* 0x000fea0003800200 */
.L_x_457:
        /* <DEDUP_REMOVED lines=10> */
.L_x_450:
[----:B------:R-:W-:Y:S05]  /*23b0*/  BSYNC.RECONVERGENT B1 ;  /* 0x0000000000017941 */ /* 0x000fea0003800200 */
.L_x_449:
        /* <DEDUP_REMOVED lines=38> */
[----:B------:R-:W0:Y:S04]  /*2620*/  LDS.128 R4, [UR4+0x10] ;  /* 0x00001004ff047984 */ /* 0x000e280008000c00 */
[----:B------:R-:W1:Y:S01]  /*2630*/  LDS.64 R8, [UR4+0x20] ;  /* 0x00002004ff087984 */ /* 0x000e620008000a00 */
[----:B0-----:R-:W-:-:S04]  /*2640*/  IADD3 R0, PT, PT, R4, R0, R3 ;  /* 0x0000000004007210 */ /* 0x001fc80007ffe003 */
[----:B------:R-:W-:-:S04]  /*2650*/  IADD3 R0, PT, PT, R6, R0, R5 ;  /* 0x0000000006007210 */ /* 0x000fc80007ffe005 */
[----:B-1----:R-:W-:-:S05]  /*2660*/  IADD3 R0, PT, PT, R8, R0, R7 ;  /* 0x0000000008007210 */ /* 0x002fca0007ffe007 */
[----:B--2---:R-:W-:Y:S01]  /*2670*/  IMAD.IADD R3, R0, 0x1, R9 ;  /* 0x0000000100037824 */ /* 0x004fe200078e0209 */
[----:B------:R-:W-:Y:S06]  /*2680*/  BRA `(.L_x_433) ;  /* 0x0000001000a87947 */ /* 0x000fec0003800000 */
.L_x_459:
        /* <DEDUP_REMOVED lines=16> */
[----:B------:R-:W1:Y:S02]  /*2790*/  SHFL.DOWN PT, R2, R3, 0x2, R7 ;  /* 0x0840000003027989 */ /* 0x000e6400000e0007 */
[----:B-1----:R-:W-:Y:S02]  /*27a0*/  SEL R2, R2, RZ, !P0 ;  /* 0x000000ff02027207 */ /* 0x002fe40004000000 */
[----:B------:R-:W-:-:S03]  /*27b0*/  ISETP.GT.AND P0, PT, R8, R7, PT ;  /* 0x000000070800720c */ /* 0x000fc60003f04270 */
[----:B------:R-:W-:Y:S01]  /*27c0*/  IMAD.IADD R2, R3, 0x1, R2 ;  /* 0x0000000103027824 */ /* 0x000fe200078e0202 */
[----:B------:R-:W-:-:S04]  /*27d0*/  @!P1 SHF.R.U32.HI R3, RZ, 0x3, R9 ;  /* 0x00000003ff039819 */ /* 0x000fc80000011609 */
[----:B------:R-:W1:Y:S02]  /*27e0*/  SHFL.DOWN PT, R4, R2, 0x4, R7 ;  /* 0x0880000002047989 */ /* 0x000e6400000e0007 */
[----:B-1----:R-:W-:Y:S01]  /*27f0*/  SEL R5, R4, RZ, !P0 ;  /* 0x000000ff04057207 */ /* 0x002fe20004000000 */
[C---:B------:R-:W-:Y:S02]  /*2800*/  VIADD R4, R6.reuse, 0x8 ;  /* 0x0000000806047836 */ /* 0x040fe40000000000 */
[----:B------:R-:W-:Y:S02]  /*2810*/  VIADD R6, R6, 0x10 ;  /* 0x0000001006067836 */ /* 0x000fe40000000000 */
[----:B------:R-:W-:Y:S01]  /*2820*/  IMAD.IADD R5, R2, 0x1, R5 ;  /* 0x0000000102057824 */ /* 0x000fe200078e0205 */
[----:B------:R-:W-:Y:S02]  /*2830*/  ISETP.GT.AND P0, PT, R4, R7, PT ;  /* 0x000000070400720c */ /* 0x000fe40003f04270 */
[----:B------:R-:W-:-:S02]  /*2840*/  @!P1 MOV R4, 0x400 ;  /* 0x0000040000049802 */ /* 0x000fc40000000f00 */
[----:B------:R-:W1:Y:S02]  /*2850*/  SHFL.DOWN PT, R0, R5, 0x8, R7 ;  /* 0x0900000005007989 */ /* 0x000e6400000e0007 */
[----:B0-----:R-:W-:Y:S02]  /*2860*/  @!P1 LEA R11, R11, R4, 0x18 ;  /* 0x000000040b0b9211 */ /* 0x001fe400078ec0ff */
[----:B------:R-:W-:-:S05]  /*2870*/  @!P1 LOP3.LUT R4, R3, 0x7c, RZ, 0xc0, !PT ;  /* 0x0000007c03049812 */ /* 0x000fca00078ec0ff */
[----:B------:R-:W-:Y:S01]  /*2880*/  @!P1 IMAD.IADD R4, R4, 0x1, R11 ;  /* 0x0000000104049824 */ /* 0x000fe200078e020b */
[----:B-1----:R-:W-:Y:S02]  /*2890*/  SEL R0, R0, RZ, !P0 ;  /* 0x000000ff00007207 */ /* 0x002fe40004000000 */
        /* <DEDUP_REMOVED lines=15> */
[----:B-1----:R-:W0:Y:S04]  /*2990*/  LDS.128 R4, [UR4+0x10] ;  /* 0x00001004ff047984 */ /* 0x002e280008000c00 */
        /* <DEDUP_REMOVED lines=18> */
.L_x_446:
[----:B------:R-:W0:Y:S01]  /*2ac0*/  S2R R0, SR_TID.X ;  /* 0x0000000000007919 */ /* 0x000e220000002100 */
[----:B------:R-:W0:Y:S02]  /*2ad0*/  LDC.64 R2, c[0x0][0x380] ;  /* 0x0000e000ff027b82 */ /* 0x000e240000000a00 */
[----:B0-----:R-:W-:-:S05]  /*2ae0*/  IMAD.WIDE.U32 R2, R0, 0x4, R2 ;  /* 0x0000000400027825 */ /* 0x001fca00078e0002 */
[----:B------:R-:W2:Y:S04]  /*2af0*/  LDG.E.CONSTANT R19, desc[UR6][R2.64] ;  /* 0x0000000602137981 */ /* 0x000ea8000c1e9900 */
        /* <DEDUP_REMOVED lines=15> */
[----:B------:R-:W-:-:S02]  /*2bf0*/  ISETP.GE.U32.AND P0, PT, R20, 0x2000, PT ;  /* 0x000020001400780c */ /* 0x000fc40003f06070 */
[----:B--2---:R-:W-:-:S04]  /*2c00*/  IADD3 R4, PT, PT, R5, R4, R19 ;  /* 0x0000000405047210 */ /* 0x004fc80007ffe013 */
[----:B---3--:R-:W-:-:S04]  /*2c10*/  IADD3 R4, PT, PT, R7, R6, R4 ;  /* 0x0000000607047210 */ /* 0x008fc80007ffe004 */
[----:B----4-:R-:W-:-:S04]  /*2c20*/  IADD3 R4, PT, PT, R9, R8, R4 ;  /* 0x0000000809047210 */ /* 0x010fc80007ffe004 */
[----:B-----5:R-:W-:Y:S01]  /*2c30*/  IADD3 R4, PT, PT, R11, R10, R4 ;  /* 0x0000000a0b047210 */ /* 0x020fe20007ffe004 */
[----:B------:R-:W-:-:S03]  /*2c40*/  IMAD.MOV.U32 R11, RZ, RZ, 0x1000 ;  /* 0x00001000ff0b7424 */ /* 0x000fc600078e00ff */
[----:B------:R-:W-:-:S04]  /*2c50*/  IADD3 R4, PT, PT, R13, R12, R4 ;  /* 0x0000000c0d047210 */ /* 0x000fc80007ffe004 */
[----:B------:R-:W-:-:S04]  /*2c60*/  IADD3 R4, PT, PT, R15, R14, R4 ;  /* 0x0000000e0f047210 */ /* 0x000fc80007ffe004 */
[----:B------:R-:W-:-:S05]  /*2c70*/  IADD3 R17, PT, PT, R17, R16, R4 ;  /* 0x0000001011117210 */ /* 0x000fca0007ffe004 */
[----:B------:R-:W-:Y:S01]  /*2c80*/  IMAD.IADD R8, R18, 0x1, R17 ;  /* 0x0000000112087824 */ /* 0x000fe200078e0211 */
[----:B------:R-:W-:Y:S06]  /*2c90*/  @!P0 BRA `(.L_x_460) ;  /* 0x00000000008c8947 */ /* 0x000fec0003800000 */
[----:B------:R-:W0:Y:S01]  /*2ca0*/  LDC R7, c[0x0][0x390] ;  /* 0x0000e400ff077b82 */ /* 0x000e220000000800 */
[----:B------:R-:W-:Y:S02]  /*2cb0*/  VIADD R6, R20, 0xfffff000 ;  /* 0xfffff00014067836 */ /* 0x000fe40000000000 */
[----:B------:R-:W-:-:S07]  /*2cc0*/  IMAD.MOV.U32 R11, RZ, RZ, 0x1000 ;  /* 0x00001000ff0b7424 */ /* 0x000fce00078e00ff */
.L_x_462:
[----:B------:R-:W-:-:S05]  /*2cd0*/  IMAD.WIDE R4, R11, 0x4, R2 ;  /* 0x000000040b047825 */ /* 0x000fca00078e0202 */
        /* <DEDUP_REMOVED lines=16> */
[----:B--2---:R-:W-:-:S04]  /*2de0*/  IADD3 R18, PT, PT, R18, R19, R8 ;  /* 0x0000001312127210 */ /* 0x004fc80007ffe008 */
[----:B---3--:R-:W-:Y:S01]  /*2df0*/  IADD3 R18, PT, PT, R21, R20, R18 ;  /* 0x0000001415127210 */ /* 0x008fe20007ffe012 */
[----:B0-----:R-:W-:-:S04]  /*2e00*/  IMAD.MOV.U32 R20, RZ, RZ, R7 ;  /* 0x000000ffff147224 */ /* 0x001fc800078e0007 */
[----:B------:R-:W-:Y:S01]  /*2e10*/  IMAD.IADD R8, R20, 0x1, -R11 ;  /* 0x0000000114087824 */ /* 0x000fe200078e0a0b */
[----:B----4-:R-:W-:-:S04]  /*2e20*/  IADD3 R18, PT, PT, R23, R22, R18 ;  /* 0x0000001617127210 */ /* 0x010fc80007ffe012 */
[----:B------:R-:W-:Y:S02]  /*2e30*/  ISETP.GE.AND P0, PT, R8, 0x1000, PT ;  /* 0x000010000800780c */ /* 0x000fe40003f06270 */
[----:B-----5:R-:W-:-:S04]  /*2e40*/  IADD3 R18, PT, PT, R25, R24, R18 ;  /* 0x0000001819127210 */ /* 0x020fc80007ffe012 */
[----:B------:R-:W-:-:S04]  /*2e50*/  IADD3 R14, PT, PT, R14, R17, R18 ;  /* 0x000000110e0e7210 */ /* 0x000fc80007ffe012 */
[----:B------:R-:W-:-:S04]  /*2e60*/  IADD3 R12, PT, PT, R15, R12, R14 ;  /* 0x0000000c0f0c7210 */ /* 0x000fc80007ffe00e */
[----:B------:R-:W-:-:S04]  /*2e70*/  IADD3 R10, PT, PT, R10, R13, R12 ;  /* 0x0000000d0a0a7210 */ /* 0x000fc80007ffe00c */
[----:B------:R-:W-:Y:S01]  /*2e80*/  IADD3 R8, PT, PT, R16, R9, R10 ;  /* 0x0000000910087210 */ /* 0x000fe20007ffe00a */
[----:B------:R-:W-:Y:S06]  /*2e90*/  @!P0 BRA `(.L_x_461) ;  /* 0x0000000400fc8947 */ /* 0x000fec0003800000 */
[----:B------:R-:W-:-:S05]  /*2ea0*/  VIADD R11, R11, 0x1000 ;  /* 0x000010000b0b7836 */ /* 0x000fca0000000000 */
[----:B------:R-:W-:-:S13]  /*2eb0*/  ISETP.GT.AND P0, PT, R11, R6, PT ;  /* 0x000000060b00720c */ /* 0x000fda0003f04270 */
[----:B------:R-:W-:Y:S05]  /*2ec0*/  @!P0 BRA `(.L_x_462) ;  /* 0xfffffffc00808947 */ /* 0x000fea000383ffff */
.L_x_460:
        /* <DEDUP_REMOVED lines=20> */
.L_x_466:
        /* <DEDUP_REMOVED lines=8> */
.L_x_465:
[----:B------:R-:W-:Y:S05]  /*3090*/  BSYNC.RECONVERGENT B2 ;  /* 0x0000000000027941 */ /* 0x000fea0003800200 */
.L_x_464:
        /* <DEDUP_REMOVED lines=16> */
.L_x_469:
        /* <DEDUP_REMOVED lines=20> */
[----:B------:R-:W5:Y:S04]  /*32e0*/  LDG.E.CONSTANT R22, desc[UR6][R2.64+0x2400] ;  /* 0x0024000602167981 */ /* 0x000f68000c1e9900 */
[----:B------:R0:W5:Y:S04]  /*32f0*/  LDG.E.CONSTANT R5, desc[UR6][R4.64] ;  /* 0x0000000604057981 */ /* 0x000168000c1e9900 */
        /* <DEDUP_REMOVED lines=17> */
.L_x_468:
[----:B------:R-:W-:Y:S05]  /*3410*/  BSYNC.RECONVERGENT B2 ;  /* 0x0000000000027941 */ /* 0x000fea0003800200 */
.L_x_467:
        /* <DEDUP_REMOVED lines=10> */
[----:B------:R-:W5:Y:S01]  /*34c0*/  LDG.E.CONSTANT R16, desc[UR6][R2.64+0x1400] ;  /* 0x0014000602107981 */ /* 0x000f62000c1e9900 */
[----:B0-----:R-:W-:-:S04]  /*34d0*/  IMAD.WIDE.U32 R4, R11, 0x4, R6 ;  /* 0x000000040b047825 */ /* 0x001fc800078e0006 */
[----:B------:R-:W-:Y:S02]  /*34e0*/  IMAD.WIDE.U32 R6, R13, 0x4, R6 ;  /* 0x000000040d067825 */ /* 0x000fe400078e0006 */
[----:B------:R0:W2:Y:S04]  /*34f0*/  LDG.E.CONSTANT R5, desc[UR6][R4.64] ;  /* 0x0000000604057981 */ /* 0x0000a8000c1e9900 */
[----:B------:R1:W3:Y:S04]  /*3500*/  LDG.E.CONSTANT R13, desc[UR6][R2.64] ;  /* 0x00000006020d7981 */ /* 0x0002e8000c1e9900 */
[----:B------:R-:W4:Y:S01]  /*3510*/  LDG.E.CONSTANT R7, desc[UR6][R6.64] ;  /* 0x0000000606077981 */ /* 0x000f22000c1e9900 */
[----:B0-----:R-:W-:Y:S01]  /*3520*/  IADD3 R4, P1, PT, R2, 0x2000, RZ ;  /* 0x0000200002047810 */ /* 0x001fe20007f3e0ff */
[----:B------:R-:W-:Y:S01]  /*3530*/  VIADD R10, R10, 0x800 ;  /* 0x000008000a0a7836 */ /* 0x000fe20000000000 */
[----:B------:R-:W-:Y:S01]  /*3540*/  PLOP3.LUT P0, PT, PT, PT, PT, 0x8, 0x80 ;  /* 0x000000000080781c */ /* 0x000fe20003f0e170 */
[----:B------:R-:W-:-:S02]  /*3550*/  VIADD R11, R11, 0x800 ;  /* 0x000008000b0b7836 */ /* 0x000fc40000000000 */
[----:B-1----:R-:W-:Y:S01]  /*3560*/  IMAD.MOV.U32 R2, RZ, RZ, R4 ;  /* 0x000000ffff027224 */ /* 0x002fe200078e0004 */
[----:B--2---:R-:W-:-:S04]  /*3570*/  IADD3 R12, PT, PT, R12, R5, R8 ;  /* 0x000000050c0c7210 */ /* 0x004fc80007ffe008 */
[----:B---3--:R-:W-:Y:S01]  /*3580*/  IADD3 R12, PT, PT, R14, R13, R12 ;  /* 0x0000000d0e0c7210 */ /* 0x008fe20007ffe00c */
[----:B------:R-:W-:-:S03]  /*3590*/  IMAD.X R5, RZ, RZ, R3, P1 ;  /* 0x000000ffff057224 */ /* 0x000fc600008e0603 */
[----:B----4-:R-:W-:Y:S01]  /*35a0*/  IADD3 R12, PT, PT, R15, R7, R12 ;  /* 0x000000070f0c7210 */ /* 0x010fe20007ffe00c */
[----:B------:R-:W-:-:S03]  /*35b0*/  IMAD.MOV.U32 R3, RZ, RZ, R5 ;  /* 0x000000ffff037224 */ /* 0x000fc600078e0005 */
[----:B-----5:R-:W-:-:S07]  /*35c0*/  IADD3 R8, PT, PT, R16, R17, R12 ;  /* 0x0000001110087210 */ /* 0x020fce0007ffe00c */
.L_x_471:
[----:B------:R-:W-:Y:S05]  /*35d0*/  BSYNC.RECONVERGENT B2 ;  /* 0x0000000000027941 */ /* 0x000fea0003800200 */
.L_x_470:
        /* <DEDUP_REMOVED lines=10> */
.L_x_463:
[----:B------:R-:W-:Y:S05]  /*3680*/  BSYNC.RECONVERGENT B1 ;  /* 0x0000000000017941 */ /* 0x000fea0003800200 */
.L_x_461:
[----:B------:R-:W0:Y:S01]  /*3690*/  S2R R9, SR_LANEID ;  /* 0x0000000000097919 */ /* 0x000e220000000000 */
[----:B------:R-:W1:Y:S01]  /*36a0*/  SHFL.DOWN PT, R2, R8, 0x1, 0x1f ;  /* 0x08201f0008027f89 */ /* 0x000e6200000e0000 */
[C---:B0-----:R-:W-:Y:S02]  /*36b0*/  ISETP.GT.AND P0, PT, R9.reuse, 0x1e, PT ;  /* 0x0000001e0900780c */ /* 0x041fe40003f04270 */
[C---:B------:R-:W-:Y:S02]  /*36c0*/  ISETP.NE.AND P1, PT, R9.reuse, RZ, PT ;  /* 0x000000ff0900720c */ /* 0x040fe40003f25270 */
        /* <DEDUP_REMOVED lines=37> */
[----:B0-----:R-:W-:-:S07]  /*3920*/  IMAD.IADD R3, R0, 0x1, R9 ;  /* 0x0000000100037824 */ /* 0x001fce00078e0209 */
.L_x_433:
[----:B------:R-:W-:Y:S05]  /*3930*/  BSYNC.RECONVERGENT B0 ;  /* 0x0000000000007941 */ /* 0x000fea0003800200 */
.L_x_417:
[----:B------:R-:W-:Y:S05]  /*3940*/  @P0 EXIT ;  /* 0x000000000000094d */ /* 0x000fea0003800000 */
[----:B-1----:R-:W1:Y:S01]  /*3950*/  LDC.64 R4, c[0x0][0x388] ;  /* 0x0000e200ff047b82 */ /* 0x002e620000000a00 */
[----:B------:R-:W0:Y:S02]  /*3960*/  LDCU UR4, c[0x0][0x398] ;  /* 0x00007300ff0477ac */ /* 0x000e240008000800 */
[----:B0-234-:R-:W-:-:S05]  /*3970*/  VIADD R3, R3, UR4 ;  /* 0x0000000403037c36 */ /* 0x01dfca0008000000 */
[----:B-1----:R-:W-:Y:S01]  /*3980*/  STG.E desc[UR6][R4.64], R3 ;  /* 0x0000000304007986 */ /* 0x002fe2000c101906 */
[----:B------:R-:W-:Y:S05]  /*3990*/  EXIT ;  /* 0x000000000000794d */ /* 0x000fea0003800000 */
.L_x_472:
        /* <DEDUP_REMOVED lines=14> */
.L_x_943:


//--------------------- .text._ZN3cub18CUB_300001_SM_10006detail6reduce18DeviceReduceKernelINS2_10policy_hubIiyN4cuda3std3__44plusIiEEE10Policy1000EN6thrust24THRUST_300001_SM_1000_NS6detail15normal_iteratorINSD_10device_ptrIiEEEEyS9_iNS7_10__identityEEEvT0_PT3_T1_NS0_13GridEvenShareISN_EET2_T4_ --------------------------
	.section	.text._ZN3cub18CUB_300001_SM_10006detail6reduce18DeviceReduceKernelINS2_10policy_hubIiyN4cuda3std3__44plusIiEEE10Policy1000EN6thrust24THRUST_300001_SM_1000_NS6detail15normal_iteratorINSD_10device_ptrIiEEEEyS9_iNS7_10__identityEEEvT0_PT3_T1_NS0_13GridEvenShareISN_EET2_T4_,"ax",@progbits
	.align	128
        .global         _ZN3cub18CUB_300001_SM_10006detail6reduce18DeviceReduceKernelINS2_10policy_hubIiyN4cuda3std3__44plusIiEEE10Policy1000EN6thrust24THRUST_300001_SM_1000_NS6detail15normal_iteratorINSD_10device_ptrIiEEEEyS9_iNS7_10__identityEEEvT0_PT3_T1_NS0_13GridEvenShareISN_EET2_T4_
        .type           _ZN3cub18CUB_300001_SM_10006detail6reduce18DeviceReduceKernelINS2_10policy_hubIiyN4cuda3std3__44plusIiEEE10Policy1000EN6thrust24THRUST_300001_SM_1000_NS6detail15normal_iteratorINSD_10device_ptrIiEEEEyS9_iNS7_10__identityEEEvT0_PT3_T1_NS0_13GridEvenShareISN_EET2_T4_,@function
        .size           _ZN3cub18CUB_300001_SM_10006detail6reduce18DeviceReduceKernelINS2_10policy_hubIiyN4cuda3std3__44plusIiEEE10Policy1000EN6thrust24THRUST_300001_SM_1000_NS6detail15normal_iteratorINSD_10device_ptrIiEEEEyS9_iNS7_10__identityEEEvT0_PT3_T1_NS0_13GridEvenShareISN_EET2_T4_,(.L_x_944 - _ZN3cub18CUB_300001_SM_10006detail6reduce18DeviceReduceKernelINS2_10policy_hubIiyN4cuda3std3__44plusIiEEE10Policy1000EN6thrust24THRUST_300001_SM_1000_NS6detail15normal_iteratorINSD_10device_ptrIiEEEEyS9_iNS7_10__identityEEEvT0_PT3_T1_NS0_13GridEvenShareISN_EET2_T4_)
        .other          _ZN3cub18CUB_300001_SM_10006detail6reduce18DeviceReduceKernelINS2_10policy_hubIiyN4cuda3std3__44plusIiEEE10Policy1000EN6thrust24THRUST_300001_SM_1000_NS6detail15normal_iteratorINSD_10device_ptrIiEEEEyS9_iNS7_10__identityEEEvT0_PT3_T1_NS0_13GridEvenShareISN_EET2_T4_,@"STO_CUDA_ENTRY STV_DEFAULT"
_ZN3cub18CUB_300001_SM_10006detail6reduce18DeviceReduceKernelINS2_10policy_hubIiyN4cuda3std3__44plusIiEEE10Policy1000EN6thrust24THRUST_300001_SM_1000_NS6detail15normal_iteratorINSD_10device_ptrIiEEEEyS9_iNS7_10__identityEEEvT0_PT3_T1_NS0_13GridEvenShareISN_EET2_T4_:
.text._ZN3cub18CUB_300001_SM_10006detail6reduce18DeviceReduceKernelINS2_10policy_hubIiyN4cuda3std3__44plusIiEEE10Policy1000EN6thrust24THRUST_300001_SM_1000_NS6detail15normal_iteratorINSD_10device_ptrIiEEEEyS9_iNS7_10__identityEEEvT0_PT3_T1_NS0_13GridEvenShareISN_EET2_T4_:
        /* <DEDUP_REMOVED lines=8> */
[----:B--2---:R-:W-:Y:S02]  /*0080*/  USHF.L.U32 UR5, UR5, 0xc, URZ ;  /* 0x0000000c05057899 */ /* 0x004fe400080006ff */
        /* <DEDUP_REMOVED lines=9> */
[----:B------:R-:W-:Y:S01]  /*0120*/  BSSY.RECONVERGENT B1, `(.L_x_475) ;  /* 0x000000a000017945 */ /* 0x000fe20003800200 */
[----:B------:R-:W-:-:S03]  /*0130*/  IMAD.MOV.U32 R4, RZ, RZ, RZ ;  /* 0x000000ffff047224 */ /* 0x000fc600078e00ff */
[----:B0-----:R-:W-:Y:S01]  /*0140*/  ISETP.GE.AND P0, PT, R3, R0, PT ;  /* 0x000000000300720c */ /* 0x001fe20003f06270 */
[----:B------:R-:W-:-:S12]  /*0150*/  IMAD.MOV.U32 R5, RZ, RZ, R3 ;  /* 0x000000ffff057224 */ /* 0x000fd800078e0003 */
[----:B------:R-:W-:Y:S05]  /*0160*/  @P0 BRA `(.L_x_476) ;  /* 0x0000000000140947 */ /* 0x000fea0003800000 */
[----:B------:R-:W0:Y:S01]  /*0170*/  LDC.64 R6, c[0x0][0x380] ;  /* 0x0000e000ff067b82 */ /* 0x000e220000000a00 */
[----:B------:R-:W-:-:S04]  /*0180*/  VIADD R5, R3, UR7 ;  /* 0x0000000703057c36 */ /* 0x000fc80008000000 */
[----:B0-----:R-:W-:-:S05]  /*0190*/  IMAD.WIDE.U32 R6, R5, 0x4, R6 ;  /* 0x0000000405067825 */ /* 0x001fca00078e0006 */
[----:B------:R0:W5:Y:S01]  /*01a0*/  LDG.E R4, desc[UR14][R6.64] ;  /* 0x0000000e06047981 */ /* 0x000162000c1e1900 */
[----:B------:R-:W-:-:S07]  /*01b0*/  VIADD R5, R3, 0x100 ;  /* 0x0000010003057836 */ /* 0x000fce0000000000 */
.L_x_476:
[----:B------:R-:W-:Y:S05]  /*01c0*/  BSYNC.RECONVERGENT B1 ;  /* 0x0000000000017941 */ /* 0x000fea0003800200 */
.L_x_475:
[----:B------:R-:W-:Y:S01]  /*01d0*/  ISETP.GE.AND P0, PT, R5, R0, PT ;  /* 0x000000000500720c */ /* 0x000fe20003f06270 */
[----:B------:R-:W-:-:S12]  /*01e0*/  BSSY.RECONVERGENT B1, `(.L_x_477) ;  /* 0x000006c000017945 */ /* 0x000fd80003800200 */
[----:B------:R-:W-:Y:S05]  /*01f0*/  @P0 BRA `(.L_x_478) ;  /* 0x0000000400a80947 */ /* 0x000fea0003800000 */
[----:B0-----:R-:W-:Y:S01]  /*0200*/  LOP3.LUT R7, RZ, R5, RZ, 0x33, !PT ;  /* 0x00000005ff077212 */ /* 0x001fe200078e33ff */
        /* <DEDUP_REMOVED lines=17> */
.L_x_481:
[----:B------:R-:W-:-:S05]  /*0320*/  IMAD.MOV.U32 R6, RZ, RZ, R14 ;  /* 0x000000ffff067224 */ /* 0x000fca00078e000e */
[----:B------:R-:W2:Y:S04]  /*0330*/  LDG.E R15, desc[UR14][R6.64+-0x2000] ;  /* 0xffe0000e060f7981 */ /* 0x000ea8000c1e1900 */
[----:B------:R-:W2:Y:S04]  /*0340*/  LDG.E R16, desc[UR14][R6.64+-0x1c00] ;  /* 0xffe4000e06107981 */ /* 0x000ea8000c1e1900 */
[----:B------:R-:W3:Y:S04]  /*0350*/  LDG.E R18, desc[UR14][R6.64+-0x1800] ;  /* 0xffe8000e06127981 */ /* 0x000ee8000c1e1900 */
[----:B------:R-:W3:Y:S04]  /*0360*/  LDG.E R17, desc[UR14][R6.64+-0x1400] ;  /* 0xffec000e06117981 */ /* 0x000ee8000c1e1900 */
[----:B------:R-:W4:Y:S04]  /*0370*/  LDG.E R20, desc[UR14][R6.64+-0x1000] ;  /* 0xfff0000e06147981 */ /* 0x000f28000c1e1900 */
        /* <DEDUP_REMOVED lines=10> */
[----:B------:R0:W4:Y:S01]  /*0420*/  LDG.E R10, desc[UR14][R6.64+0x1c00] ;  /* 0x001c000e060a7981 */ /* 0x000122000c1e1900 */
[----:B------:R-:W-:-:S02]  /*0430*/  VIADD R8, R8, 0x10 ;  /* 0x0000001008087836 */ /* 0x000fc40000000000 */
[----:B------:R-:W-:-:S03]  /*0440*/  VIADD R5, R5, 0x1000 ;  /* 0x0000100005057836 */ /* 0x000fc60000000000 */
[----:B------:R-:W-:Y:S02]  /*0450*/  ISETP.NE.AND P1, PT, R8, RZ, PT ;  /* 0x000000ff0800720c */ /* 0x000fe40003f25270 */
[----:B--2--5:R-:W-:-:S04]  /*0460*/  IADD3 R15, PT, PT, R16, R15, R4 ;  /* 0x0000000f100f7210 */ /* 0x024fc80007ffe004 */
[----:B---3--:R-:W-:-:S04]  /*0470*/  IADD3 R15, PT, PT, R17, R18, R15 ;  /* 0x00000012110f7210 */ /* 0x008fc80007ffe00f */
[----:B----4-:R-:W-:-:S04]  /*0480*/  IADD3 R15, PT, PT, R19, R20, R15 ;  /* 0x00000014130f7210 */ /* 0x010fc80007ffe00f */
[----:B------:R-:W-:-:S04]  /*0490*/  IADD3 R15, PT, PT, R23, R22, R15 ;  /* 0x00000016170f7210 */ /* 0x000fc80007ffe00f */
[----:B------:R-:W-:-:S04]  /*04a0*/  IADD3 R15, PT, PT, R25, R24, R15 ;  /* 0x00000018190f7210 */ /* 0x000fc80007ffe00f */
[----:B------:R-:W-:Y:S02]  /*04b0*/  IADD3 R13, PT, PT, R13, R14, R15 ;  /* 0x0000000e0d0d7210 */ /* 0x000fe40007ffe00f */
[----:B------:R-:W-:-:S05]  /*04c0*/  IADD3 R14, P2, PT, R6, 0x4000, RZ ;  /* 0x00004000060e7810 */ /* 0x000fca0007f5e0ff */
[----:B0-----:R-:W-:Y:S01]  /*04d0*/  IMAD.X R7, RZ, RZ, R7, P2 ;  /* 0x000000ffff077224 */ /* 0x001fe200010e0607 */
[----:B------:R-:W-:-:S04]  /*04e0*/  IADD3 R9, PT, PT, R12, R9, R13 ;  /* 0x000000090c097210 */ /* 0x000fc80007ffe00d */
[----:B------:R-:W-:Y:S01]  /*04f0*/  IADD3 R4, PT, PT, R10, R11, R9 ;  /* 0x0000000b0a047210 */ /* 0x000fe20007ffe009 */
[----:B------:R-:W-:Y:S06]  /*0500*/  @P1 BRA `(.L_x_481) ;  /* 0xfffffffc00841947 */ /* 0x000fec000383ffff */
.L_x_480:
[----:B------:R-:W-:Y:S05]  /*0510*/  BSYNC.RECONVERGENT B2 ;  /* 0x0000000000027941 */ /* 0x000fea0003800200 */
.L_x_479:
        /* <DEDUP_REMOVED lines=12> */
[----:B------:R-:W2:Y:S04]  /*05e0*/  LDG.E R8, desc[UR14][R6.64+0x400] ;  /* 0x0004000e06087981 */ /* 0x000ea8000c1e1900 */
[----:B------:R-:W3:Y:S04]  /*05f0*/  LDG.E R11, desc[UR14][R6.64+0x800] ;  /* 0x0008000e060b7981 */ /* 0x000ee8000c1e1900 */
[----:B------:R-:W3:Y:S04]  /*0600*/  LDG.E R10, desc[UR14][R6.64+0xc00] ;  /* 0x000c000e060a7981 */ /* 0x000ee8000c1e1900 */
[----:B------:R-:W4:Y:S04]  /*0610*/  LDG.E R13, desc[UR14][R6.64+0x1000] ;  /* 0x0010000e060d7981 */ /* 0x000f28000c1e1900 */
[----:B------:R-:W4:Y:S04]  /*0620*/  LDG.E R12, desc[UR14][R6.64+0x1400] ;  /* 0x0014000e060c7981 */ /* 0x000f28000c1e1900 */
[----:B------:R-:W4:Y:S04]  /*0630*/  LDG.E R15, desc[UR14][R6.64+0x1800] ;  /* 0x0018000e060f7981 */ /* 0x000f28000c1e1900 */
[----:B------:R-:W4:Y:S01]  /*0640*/  LDG.E R14, desc[UR14][R6.64+0x1c00] ;  /* 0x001c000e060e7981 */ /* 0x000f22000c1e1900 */
[----:B------:R-:W-:Y:S01]  /*0650*/  VIADD R5, R5, 0x800 ;  /* 0x0000080005057836 */ /* 0x000fe20000000000 */
[----:B--2--5:R-:W-:-:S04]  /*0660*/  IADD3 R8, PT, PT, R8, R9, R4 ;  /* 0x0000000908087210 */ /* 0x024fc80007ffe004 */
[----:B---3--:R-:W-:-:S04]  /*0670*/  IADD3 R8, PT, PT, R10, R11, R8 ;  /* 0x0000000b0a087210 */ /* 0x008fc80007ffe008 */
[----:B----4-:R-:W-:-:S04]  /*0680*/  IADD3 R8, PT, PT, R12, R13, R8 ;  /* 0x0000000d0c087210 */ /* 0x010fc80007ffe008 */
[----:B------:R-:W-:-:S07]  /*0690*/  IADD3 R4, PT, PT, R14, R15, R8 ;  /* 0x0000000f0e047210 */ /* 0x000fce0007ffe008 */
.L_x_483:
[----:B------:R-:W-:Y:S05]  /*06a0*/  BSYNC.RECONVERGENT B2 ;  /* 0x0000000000027941 */ /* 0x000fea0003800200 */
.L_x_482:
        /* <DEDUP_REMOVED lines=14> */
[----:B------:R-:W3:Y:S01]  /*0790*/  LDG.E R10, desc[UR14][R6.64+0xc00] ;  /* 0x000c000e060a7981 */ /* 0x000ee2000c1e1900 */
[----:B------:R-:W-:Y:S01]  /*07a0*/  VIADD R5, R5, 0x400 ;  /* 0x0000040005057836 */ /* 0x000fe20000000000 */
[----:B--2--5:R-:W-:-:S04]  /*07b0*/  IADD3 R4, PT, PT, R8, R9, R4 ;  /* 0x0000000908047210 */ /* 0x024fc80007ffe004 */
[----:B---3--:R-:W-:-:S07]  /*07c0*/  IADD3 R4, PT, PT, R10, R11, R4 ;  /* 0x0000000b0a047210 */ /* 0x008fce0007ffe004 */
.L_x_485:
[----:B------:R-:W-:Y:S05]  /*07d0*/  BSYNC.RECONVERGENT B2 ;  /* 0x0000000000027941 */ /* 0x000fea0003800200 */
.L_x_484:
[----:B------:R-:W-:Y:S05]  /*07e0*/  @!P1 BRA `(.L_x_478) ;  /* 0x00000000002c9947 */ /* 0x000fea0003800000 */
[----:B------:R-:W0:Y:S01]  /*07f0*/  LDC.64 R6, c[0x0][0x380] ;  /* 0x0000e000ff067b82 */ /* 0x000e220000000a00 */
[----:B------:R-:W-:Y:S02]  /*0800*/  IMAD.U32 R9, RZ, RZ, UR16 ;  /* 0x00000010ff097e24 */ /* 0x000fe4000f8e00ff */
[----:B------:R-:W-:Y:S02]  /*0810*/  IMAD.MOV R2, RZ, RZ, -R2 ;  /* 0x000000ffff027224 */ /* 0x000fe400078e0a02 */
[----:B0-----:R-:W-:-:S07]  /*0820*/  IMAD.WIDE.U32 R6, R9, 0x4000, R6 ;  /* 0x0000400009067825 */ /* 0x001fce00078e0006 */
.L_x_486:
[----:B------:R-:W-:-:S06]  /*0830*/  IMAD.WIDE R8, R5, 0x4, R6 ;  /* 0x0000000405087825 */ /* 0x000fcc00078e0206 */
[----:B------:R-:W2:Y:S01]  /*0840*/  LDG.E R9, desc[UR14][R8.64] ;  /* 0x0000000e08097981 */ /* 0x000ea2000c1e1900 */
[----:B------:R-:W-:Y:S02]  /*0850*/  VIADD R2, R2, 0x1 ;  /* 0x0000000102027836 */ /* 0x000fe40000000000 */
[----:B------:R-:W-:-:S03]  /*0860*/  VIADD R5, R5, 0x100 ;  /* 0x0000010005057836 */ /* 0x000fc60000000000 */
[----:B------:R-:W-:Y:S01]  /*0870*/  ISETP.NE.AND P0, PT, R2, RZ, PT ;  /* 0x000000ff0200720c */ /* 0x000fe20003f05270 */
[----:B--2--5:R-:W-:-:S12]  /*0880*/  IMAD.IADD R4, R9, 0x1, R4 ;  /* 0x0000000109047824 */ /* 0x024fd800078e0204 */
[----:B------:R-:W-:Y:S05]  /*0890*/  @P0 BRA `(.L_x_486) ;  /* 0xfffffffc00e40947 */ /* 0x000fea000383ffff */
.L_x_478:
[----:B------:R-:W-:Y:S05]  /*08a0*/  BSYNC.RECONVERGENT B1 ;  /* 0x0000000000017941 */ /* 0x000fea0003800200 */
.L_x_477:
[----:B------:R-:W-:-:S13]  /*08b0*/  ISETP.GE.AND P0, PT, R0, 0x100, PT ;  /* 0x000001000000780c */ /* 0x000fda0003f06270 */
[----:B------:R-:W-:Y:S05]  /*08c0*/  @!P0 BRA `(.L_x_487) ;  /* 0x0000000000ac8947 */ /* 0x000fea0003800000 */
[----:B------:R-:W1:Y:S01]  /*08d0*/  S2R R8, SR_LANEID ;  /* 0x0000000000087919 */ /* 0x000e620000000000 */
[----:B-----5:R-:W2:Y:S01]  /*08e0*/  SHFL.DOWN PT, R0, R4, 0x1, 0x1f ;  /* 0x08201f0004007f89 */ /* 0x020ea200000e0000 */
[C---:B-1----:R-:W-:Y:S02]  /*08f0*/  ISETP.GT.AND P0, PT, R8.reuse, 0x1e, PT ;  /* 0x0000001e0800780c */ /* 0x042fe40003f04270 */
[----:B------:R-:W-:Y:S02]  /*0900*/  ISETP.NE.AND P1, PT, R8, RZ, PT ;  /* 0x000000ff0800720c */ /* 0x000fe40003f25270 */
[----:B--2---:R-:W-:Y:S02]  /*0910*/  SEL R5, R0, RZ, !P0 ;  /* 0x000000ff00057207 */ /* 0x004fe40004000000 */
[----:B------:R-:W-:-:S03]  /*0920*/  ISETP.GT.AND P0, PT, R8, 0x1d, PT ;  /* 0x0000001d0800780c */ /* 0x000fc60003f04270 */
[----:B------:R-:W-:-:S05]  /*0930*/  IMAD.IADD R5, R5, 0x1, R4 ;  /* 0x0000000105057824 */ /* 0x000fca00078e0204 */
[----:B------:R-:W1:Y:S01]  /*0940*/  SHFL.DOWN PT, R0, R5, 0x2, 0x1f ;  /* 0x08401f0005007f89 */ /* 0x000e6200000e0000 */
[----:B0-----:R-:W0:Y:S01]  /*0950*/  @!P1 S2R R6, SR_CgaCtaId ;  /* 0x0000000000069919 */ /* 0x001e220000008800 */
[----:B-1----:R-:W-:Y:S02]  /*0960*/  SEL R0, R0, RZ, !P0 ;  /* 0x000000ff00007207 */ /* 0x002fe40004000000 */
[----:B------:R-:W-:-:S03]  /*0970*/  ISETP.GT.AND P0, PT, R8, 0x1b, PT ;  /* 0x0000001b0800780c */ /* 0x000fc60003f04270 */
[----:B------:R-:W-:Y:S01]  /*0980*/  IMAD.IADD R0, R5, 0x1, R0 ;  /* 0x0000000105007824 */ /* 0x000fe200078e0200 */
[----:B------:R-:W-:-:S04]  /*0990*/  @!P1 MOV R5, 0x400 ;  /* 0x0000040000059802 */ /* 0x000fc80000000f00 */
[----:B------:R-:W1:Y:S01]  /*09a0*/  SHFL.DOWN PT, R2, R0, 0x4, 0x1f ;  /* 0x08801f0000027f89 */ /* 0x000e6200000e0000 */
[----:B0-----:R-:W-:Y:S02]  /*09b0*/  @!P1 LEA R5, R6, R5, 0x18 ;  /* 0x0000000506059211 */ /* 0x001fe400078ec0ff */
[----:B-1----:R-:W-:Y:S02]  /*09c0*/  SEL R7, R2, RZ, !P0 ;  /* 0x000000ff02077207 */ /* 0x002fe40004000000 */
        /* <DEDUP_REMOVED lines=19> */
[----:B--2---:R-:W-:Y:S04]  /*0b00*/  LDS R0, [UR4+0xc] ;  /* 0x00000c04ff007984 */ /* 0x004fe80008000800 */
[----:B------:R-:W0:Y:S04]  /*0b10*/  LDS.128 R4, [UR4+0x10] ;  /* 0x00001004ff047984 */ /* 0x000e280008000c00 */
[----:B------:R-:W1:Y:S01]  /*0b20*/  LDS.64 R2, [UR4+0x20] ;  /* 0x00002004ff027984 */ /* 0x000e620008000a00 */
[----:B0-----:R-:W-:-:S04]  /*0b30*/  IADD3 R0, PT, PT, R4, R0, R9 ;  /* 0x0000000004007210 */ /* 0x001fc80007ffe009 */
[----:B------:R-:W-:-:S04]  /*0b40*/  IADD3 R0, PT, PT, R6, R0, R5 ;  /* 0x0000000006007210 */ /* 0x000fc80007ffe005 */
[----:B-1----:R-:W-:-:S05]  /*0b50*/  IADD3 R0, PT, PT, R2, R0, R7 ;  /* 0x0000000002007210 */ /* 0x002fca0007ffe007 */
[----:B------:R-:W-:Y:S01]  /*0b60*/  IMAD.IADD R9, R0, 0x1, R3 ;  /* 0x0000000100097824 */ /* 0x000fe200078e0203 */
[----:B------:R-:W-:Y:S06]  /*0b70*/  BRA `(.L_x_488) ;  /* 0x0000001400307947 */ /* 0x000fec0003800000 */
.L_x_487:
[----:B------:R-:W-:Y:S01]  /*0b80*/  LOP3.LUT R2, R3, 0x3e0, RZ, 0xc0, !PT ;  /* 0x000003e003027812 */ /* 0x000fe200078ec0ff */
[----:B------:R-:W1:Y:S03]  /*0b90*/  S2R R10, SR_LANEID ;  /* 0x00000000000a7919 */ /* 0x000e660000000000 */
[----:B0-----:R-:W-:Y:S01]  /*0ba0*/  LOP3.LUT R7, RZ, R2, RZ, 0x33, !PT ;  /* 0x00000002ff077212 */ /* 0x001fe200078e33ff */
[----:B------:R-:W-:-:S04]  /*0bb0*/  VIADD R5, R2, 0x20 ;  /* 0x0000002002057836 */ /* 0x000fc80000000000 */
[----:B------:R-:W-:Y:S01]  /*0bc0*/  IMAD.IADD R7, R0, 0x1, R7 ;  /* 0x0000000100077824 */ /* 0x000fe200078e0207 */
[----:B------:R-:W-:-:S04]  /*0bd0*/  ISETP.GT.AND P0, PT, R5, R0, PT ;  /* 0x000000000500720c */ /* 0x000fc80003f04270 */
[----:B------:R-:W-:-:S05]  /*0be0*/  SEL R7, R7, 0x1f, P0 ;  /* 0x0000001f07077807 */ /* 0x000fca0000000000 */
[----:B-----5:R-:W0:Y:S01]  /*0bf0*/  SHFL.DOWN PT, R2, R4, 0x1, R7 ;  /* 0x0820000004027989 */ /* 0x020e2200000e0007 */
[CC--:B-1----:R-:W-:Y:S01]  /*0c00*/  ISETP.GE.AND P0, PT, R10.reuse, R7.reuse, PT ;  /* 0x000000070a00720c */ /* 0x0c2fe20003f06270 */
[C---:B------:R-:W-:Y:S01]  /*0c10*/  VIADD R6, R10.reuse, 0x2 ;  /* 0x000000020a067836 */ /* 0x040fe20000000000 */
[C---:B------:R-:W-:Y:S01]  /*0c20*/  ISETP.NE.AND P1, PT, R10.reuse, RZ, PT ;  /* 0x000000ff0a00720c */ /* 0x040fe20003f25270 */
[----:B------:R-:W-:Y:S01]  /*0c30*/  VIADD R8, R10, 0x4 ;  /* 0x000000040a087836 */ /* 0x000fe20000000000 */
[----:B0-----:R-:W-:Y:S02]  /*0c40*/  SEL R5, R2, RZ, !P0 ;  /* 0x000000ff02057207 */ /* 0x001fe40004000000 */
        /* <DEDUP_REMOVED lines=35> */
[----:B------:R-:W0:Y:S04]  /*0e80*/  LDS.128 R4, [UR4+0x10] ;  /* 0x00001004ff047984 */ /* 0x000e280008000c00 */
[----:B------:R-:W2:Y:S04]  /*0e90*/  LDS R2, [UR4+0xc] ;  /* 0x00000c04ff027984 */ /* 0x000ea80008000800 */
[----:B------:R-:W3:Y:S01]  /*0ea0*/  LDS.64 R10, [UR4+0x20] ;  /* 0x00002004ff0a7984 */ /* 0x000ee20008000a00 */
[----:B0-----:R-:W-:Y:S02]  /*0eb0*/  SEL R4, R4, RZ, P2 ;  /* 0x000000ff04047207 */ /* 0x001fe40001000000 */
[----:B------:R-:W-:-:S02]  /*0ec0*/  ISETP.GT.AND P2, PT, R0, 0x60, PT ;  /* 0x000000600000780c */ /* 0x000fc40003f44270 */
[----:B--2---:R-:W-:Y:S02]  /*0ed0*/  SEL R2, R2, RZ, P1 ;  /* 0x000000ff02027207 */ /* 0x004fe40000800000 */
        /* <DEDUP_REMOVED lines=8> */
[----:B---3--:R-:W-:Y:S02]  /*0f60*/  SEL R10, R10, RZ, P2 ;  /* 0x000000ff0a0a7207 */ /* 0x008fe40001000000 */
[----:B------:R-:W-:Y:S02]  /*0f70*/  SEL R11, R11, RZ, P3 ;  /* 0x000000ff0b0b7207 */ /* 0x000fe40001800000 */
[----:B------:R-:W-:-:S05]  /*0f80*/  IADD3 R2, PT, PT, R10, R2, R7 ;  /* 0x000000020a027210 */ /* 0x000fca0007ffe007 */
[----:B-1----:R-:W-:Y:S01]  /*0f90*/  IMAD.IADD R9, R2, 0x1, R11 ;  /* 0x0000000102097824 */ /* 0x002fe200078e020b */
[----:B------:R-:W-:Y:S06]  /*0fa0*/  BRA `(.L_x_488) ;  /* 0x0000001000247947 */ /* 0x000fec0003800000 */
.L_x_474:
[----:B------:R-:W0:Y:S01]  /*0fb0*/  S2R R0, SR_TID.X ;  /* 0x0000000000007919 */ /* 0x000e220000002100 */
[----:B------:R-:W1:Y:S01]  /*0fc0*/  LDC.64 R4, c[0x0][0x380] ;  /* 0x0000e000ff047b82 */ /* 0x000e620000000a00 */
[----:B0-----:R-:W-:-:S04]  /*0fd0*/  VIADD R7, R0, UR7 ;  /* 0x0000000700077c36 */ /* 0x001fc80008000000 */
[----:B-1----:R-:W-:-:S05]  /*0fe0*/  IMAD.WIDE.U32 R4, R7, 0x4, R4 ;  /* 0x0000000407047825 */ /* 0x002fca00078e0004 */
[----:B------:R-:W2:Y:S04]  /*0ff0*/  LDG.E R6, desc[UR14][R4.64] ;  /* 0x0000000e04067981 */ /* 0x000ea8000c1e1900 */
[----:B------:R-:W2:Y:S04]  /*1000*/  LDG.E R7, desc[UR14][R4.64+0x400] ;  /* 0x0004000e04077981 */ /* 0x000ea8000c1e1900 */
[----:B------:R-:W2:Y:S04]  /*1010*/  LDG.E R8, desc[UR14][R4.64+0x800] ;  /* 0x0008000e04087981 */ /* 0x000ea8000c1e1900 */
[----:B------:R-:W3:Y:S04]  /*1020*/  LDG.E R9, desc[UR14][R4.64+0xc00] ;  /* 0x000c000e04097981 */ /* 0x000ee8000c1e1900 */
[----:B------:R-:W3:Y:S04]  /*1030*/  LDG.E R10, desc[UR14][R4.64+0x1000] ;  /* 0x0010000e040a7981 */ /* 0x000ee8000c1e1900 */
[----:B------:R-:W4:Y:S04]  /*1040*/  LDG.E R11, desc[UR14][R4.64+0x1400] ;  /* 0x0014000e040b7981 */ /* 0x000f28000c1e1900 */
        /* <DEDUP_REMOVED lines=10> */
[----:B------:R-:W-:-:S04]  /*10f0*/  ISETP.GE.U32.AND P0, PT, R23, UR5, PT ;  /* 0x0000000517007c0c */ /* 0x000fc8000bf06070 */
[----:B------:R-:W-:Y:S02]  /*1100*/  ISETP.GE.U32.AND.EX P0, PT, R22, UR4, PT, P0 ;  /* 0x0000000416007c0c */ /* 0x000fe4000bf06100 */
[----:B--2---:R-:W-:-:S04]  /*1110*/  IADD3 R6, PT, PT, R8, R7, R6 ;  /* 0x0000000708067210 */ /* 0x004fc80007ffe006 */
[----:B---3--:R-:W-:-:S04]  /*1120*/  IADD3 R6, PT, PT, R10, R9, R6 ;  /* 0x000000090a067210 */ /* 0x008fc80007ffe006 */
[----:B----4-:R-:W-:-:S04]  /*1130*/  IADD3 R6, PT, PT, R12, R11, R6 ;  /* 0x0000000b0c067210 */ /* 0x010fc80007ffe006 */
[----:B-----5:R-:W-:-:S04]  /*1140*/  IADD3 R6, PT, PT, R14, R13, R6 ;  /* 0x0000000d0e067210 */ /* 0x020fc80007ffe006 */
[----:B------:R-:W-:-:S04]  /*1150*/  IADD3 R6, PT, PT, R16, R15, R6 ;  /* 0x0000000f10067210 */ /* 0x000fc80007ffe006 */
[----:B------:R-:W-:-:S04]  /*1160*/  IADD3 R6, PT, PT, R18, R17, R6 ;  /* 0x0000001112067210 */ /* 0x000fc80007ffe006 */
[----:B------:R-:W-:-:S05]  /*1170*/  IADD3 R6, PT, PT, R20, R19, R6 ;  /* 0x0000001314067210 */ /* 0x000fca0007ffe006 */
[----:B------:R-:W-:Y:S01]  /*1180*/  IMAD.IADD R8, R21, 0x1, R6 ;  /* 0x0000000115087824 */ /* 0x000fe200078e0206 */
        /* <DEDUP_REMOVED lines=14> */
[----:B------:R-:W-:-:S02]  /*1270*/  IMAD.X R4, RZ, RZ, UR9, P2 ;  /* 0x00000009ff047e24 */ /* 0x000fc400090e06ff */
[----:B------:R-:W-:Y:S01]  /*1280*/  VIADD R7, R5, -UR7 ;  /* 0x8000000705077c36 */ /* 0x000fe20008000000 */
[----:B------:R-:W-:Y:S01]  /*1290*/  ISETP.GT.U32.AND.EX P0, PT, R10, R9, PT, P0 ;  /* 0x000000090a00720c */ /* 0x000fe20003f04100 */
[----:B------:R-:W-:Y:S01]  /*12a0*/  UMOV UR7, UR9 ;  /* 0x0000000900077c82 */ /* 0x000fe20008000000 */
[----:B0-----:R-:W-:-:S04]  /*12b0*/  LEA R6, P1, R11, UR12, 0x2 ;  /* 0x0000000c0b067c11 */ /* 0x001fc8000f8210ff */
[----:B------:R-:W-:Y:S02]  /*12c0*/  IADD3 R6, P2, PT, R6, 0x2000, RZ ;  /* 0x0000200006067810 */ /* 0x000fe40007f5e0ff */
[----:B------:R-:W-:-:S05]  /*12d0*/  LEA.HI.X R11, R11, UR13, R4, 0x2, P1 ;  /* 0x0000000d0b0b7c11 */ /* 0x000fca00088f1404 */
[----:B------:R-:W-:Y:S01]  /*12e0*/  IMAD.X R11, RZ, RZ, R11, P2 ;  /* 0x000000ffff0b7224 */ /* 0x000fe200010e060b */
[----:B------:R-:W-:Y:S06]  /*12f0*/  @P0 BRA `(.L_x_490) ;  /* 0x0000000000d40947 */ /* 0x000fec0003800000 */
[----:B------:R-:W0:Y:S01]  /*1300*/  LDC.64 R2, c[0x0][0x3b8] ;  /* 0x0000ee00ff027b82 */ /* 0x000e220000000a00 */
[----:B------:R-:W1:Y:S01]  /*1310*/  LDCU.64 UR12, c[0x0][0x380] ;  /* 0x00007000ff0c77ac */ /* 0x000e620008000a00 */
[----:B------:R-:W-:Y:S01]  /*1320*/  NOP ;  /* 0x0000000000007918 */ /* 0x000fe20000000000 */
.L_x_491:
[----:B------:R-:W-:-:S05]  /*1330*/  IADD3 R5, P0, PT, R0, UR8, RZ ;  /* 0x0000000800057c10 */ /* 0x000fca000ff1e0ff */
[----:B------:R-:W-:Y:S01]  /*1340*/  IMAD.X R10, RZ, RZ, UR9, P0 ;  /* 0x00000009ff0a7e24 */ /* 0x000fe200080e06ff */
[----:B-1----:R-:W-:-:S04]  /*1350*/  LEA R4, P0, R5, UR12, 0x2 ;  /* 0x0000000c05047c11 */ /* 0x002fc8000f8010ff */
[----:B------:R-:W-:-:S05]  /*1360*/  LEA.HI.X R5, R5, UR13, R10, 0x2, P0 ;  /* 0x0000000d05057c11 */ /* 0x000fca00080f140a */
        /* <DEDUP_REMOVED lines=17> */
[----:B------:R-:W-:-:S04]  /*1480*/  UIADD3 UR6, UP0, UPT, UR5, UR10, URZ ;  /* 0x0000000a05067290 */ /* 0x000fc8000ff1e0ff */
[----:B------:R-:W-:Y:S01]  /*1490*/  UIADD3.X UR7, UPT, UPT, UR11, UR7, URZ, UP0, !UPT ;  /* 0x000000070b077290 */ /* 0x000fe200087fe4ff */
[----:B--2---:R-:W-:Y:S02]  /*14a0*/  IADD3 R22, PT, PT, R22, R23, R8 ;  /* 0x0000001716167210 */ /* 0x004fe40007ffe008 */
[----:B0-----:R-:W-:-:S04]  /*14b0*/  IADD3 R8, P1, PT, R2, -UR8, RZ ;  /* 0x8000000802087c10 */ /* 0x001fc8000ff3e0ff */
[----:B------:R-:W-:Y:S02]  /*14c0*/  ISETP.GE.U32.AND P0, PT, R8, UR5, PT ;  /* 0x0000000508007c0c */ /* 0x000fe4000bf06070 */
[----:B---3--:R-:W-:Y:S02]  /*14d0*/  IADD3 R22, PT, PT, R25, R24, R22 ;  /* 0x0000001819167210 */ /* 0x008fe40007ffe016 */
[----:B-1----:R-:W-:-:S04]  /*14e0*/  IADD3.X R4, PT, PT, R3, ~UR9, RZ, P1, !PT ;  /* 0x8000000903047c10 */ /* 0x002fc80008ffe4ff */
[----:B------:R-:W-:Y:S02]  /*14f0*/  ISETP.GE.U32.AND.EX P0, PT, R4, UR11, PT, P0 ;  /* 0x0000000b04007c0c */ /* 0x000fe4000bf06100 */
[----:B----4-:R-:W-:-:S04]  /*1500*/  IADD3 R22, PT, PT, R27, R26, R22 ;  /* 0x0000001a1b167210 */ /* 0x010fc80007ffe016 */
[----:B-----5:R-:W-:-:S04]  /*1510*/  IADD3 R18, PT, PT, R19, R18, R22 ;  /* 0x0000001213127210 */ /* 0x020fc80007ffe016 */
[----:B------:R-:W-:-:S04]  /*1520*/  IADD3 R10, PT, PT, R10, R15, R18 ;  /* 0x0000000f0a0a7210 */ /* 0x000fc80007ffe012 */
[----:B------:R-:W-:-:S04]  /*1530*/  IADD3 R10, PT, PT, R16, R17, R10 ;  /* 0x00000011100a7210 */ /* 0x000fc80007ffe00a */
[----:B------:R-:W-:-:S04]  /*1540*/  IADD3 R10, PT, PT, R13, R14, R10 ;  /* 0x0000000e0d0a7210 */ /* 0x000fc80007ffe00a */
[----:B------:R-:W-:Y:S01]  /*1550*/  IADD3 R8, PT, PT, R21, R12, R10 ;  /* 0x0000000c15087210 */ /* 0x000fe20007ffe00a */
[----:B------:R-:W-:Y:S06]  /*1560*/  @!P0 BRA `(.L_x_489) ;  /* 0x00000008000c8947 */ /* 0x000fec0003800000 */
[----:B------:R-:W-:Y:S02]  /*1570*/  UIADD3 UR8, UP0, UPT, UR5, UR8, URZ ;  /* 0x0000000805087290 */ /* 0x000fe4000ff1e0ff */
[----:B------:R-:W-:Y:S01]  /*1580*/  IMAD.U32 R5, RZ, RZ, UR5 ;  /* 0x00000005ff057e24 */ /* 0x000fe2000f8e00ff */
[----:B------:R-:W-:Y:S01]  /*1590*/  UIADD3 UR4, UPT, UPT, UR4, 0x1, URZ ;  /* 0x0000000104047890 */ /* 0x000fe2000fffe0ff */
[----:B------:R-:W-:Y:S01]  /*15a0*/  IMAD.MOV.U32 R10, RZ, RZ, R6 ;  /* 0x000000ffff0a7224 */ /* 0x000fe200078e0006 */
[----:B------:R-:W-:Y:S01]  /*15b0*/  UIADD3.X UR9, UPT, UPT, UR11, UR9, URZ, UP0, !UPT ;  /* 0x000000090b097290 */ /* 0x000fe200087fe4ff */
[----:B------:R-:W-:Y:S01]  /*15c0*/  VIADD R7, R7, -UR5 ;  /* 0x8000000507077c36 */ /* 0x000fe20008000000 */
[----:B------:R-:W-:Y:S01]  /*15d0*/  ISETP.LT.U32.AND P0, PT, R20, UR8, PT ;  /* 0x0000000814007c0c */ /* 0x000fe2000bf01070 */
[----:B------:R-:W-:Y:S01]  /*15e0*/  IMAD.WIDE R10, R5, 0x4, R10 ;  /* 0x00000004050a7825 */ /* 0x000fe200078e020a */
[----:B------:R-:W-:-:S03]  /*15f0*/  UMOV UR10, UR6 ;  /* 0x00000006000a7c82 */ /* 0x000fc60008000000 */
[----:B------:R-:W-:Y:S02]  /*1600*/  IMAD.U32 R4, RZ, RZ, UR9 ;  /* 0x00000009ff047e24 */ /* 0x000fe4000f8e00ff */
[----:B------:R-:W-:-:S03]  /*1610*/  IMAD.MOV.U32 R6, RZ, RZ, R10 ;  /* 0x000000ffff067224 */ /* 0x000fc600078e000a */
[----:B------:R-:W-:-:S13]  /*1620*/  ISETP.GT.U32.AND.EX P0, PT, R4, R9, PT, P0 ;  /* 0x000000090400720c */ /* 0x000fda0003f04100 */
[----:B------:R-:W-:Y:S05]  /*1630*/  @!P0 BRA `(.L_x_491) ;  /* 0xfffffffc003c8947 */ /* 0x000fea000383ffff */
[----:B------:R-:W-:-:S05]  /*1640*/  UMOV UR6, UR5 ;  /* 0x0000000500067c82 */ /* 0x000fca0008000000 */
.L_x_490:
[C---:B------:R-:W-:Y:S01]  /*1650*/  VIADD R5, R2.reuse, -UR8 ;  /* 0x8000000802057c36 */ /* 0x040fe20008000000 */
[----:B------:R-:W-:Y:S01]  /*1660*/  ISETP.LE.U32.AND P1, PT, R2, UR8, PT ;  /* 0x0000000802007c0c */ /* 0x000fe2000bf23070 */
[----:B------:R-:W-:Y:S01]  /*1670*/  IMAD.U32 R4, RZ, RZ, UR9 ;  /* 0x00000009ff047e24 */ /* 0x000fe2000f8e00ff */
[----:B------:R-:W-:Y:S02]  /*1680*/  BSSY.RECONVERGENT B1, `(.L_x_489) ;  /* 0x0000071000017945 */ /* 0x000fe40003800200 */
[----:B------:R-:W-:-:S04]  /*1690*/  ISETP.GE.AND P0, PT, R0, R5, PT ;  /* 0x000000050000720c */ /* 0x000fc80003f06270 */
        /* <DEDUP_REMOVED lines=11> */
[----:B------:R-:W-:Y:S01]  /*1750*/  LEA.HI R20, R2, 0x1, RZ, 0x18 ;  /* 0x0000000102147811 */ /* 0x000fe200078fc0ff */
[----:B------:R-:W-:-:S03]  /*1760*/  IMAD.MOV.U32 R2, RZ, RZ, R0 ;  /* 0x000000ffff027224 */ /* 0x000fc600078e0000 */
[----:B------:R-:W-:-:S04]  /*1770*/  LOP3.LUT R21, R20, 0xf, RZ, 0xc0, !PT ;  /* 0x0000000f14157812 */ /* 0x000fc800078ec0ff */
[----:B------:R-:W-:-:S03]  /*1780*/  ISETP.NE.AND P1, PT, R21, RZ, PT ;  /* 0x000000ff1500720c */ /* 0x000fc60003f25270 */
[----:B------:R-:W-:Y:S10]  /*1790*/  @!P0 BRA `(.L_x_494) ;  /* 0x00000000008c8947 */ /* 0x000ff40003800000 */
[----:B------:R-:W-:-:S04]  /*17a0*/  LEA.HI R2, R7, 0x1, RZ, 0x18 ;  /* 0x0000000107027811 */ /* 0x000fc800078fc0ff */
[----:B------:R-:W-:Y:S01]  /*17b0*/  LOP3.LUT R3, R2, 0x1fffff0, RZ, 0xc0, !PT ;  /* 0x01fffff002037812 */ /* 0x000fe200078ec0ff */
[----:B------:R-:W-:-:S04]  /*17c0*/  IMAD.MOV.U32 R2, RZ, RZ, R0 ;  /* 0x000000ffff027224 */ /* 0x000fc800078e0000 */
[----:B------:R-:W-:-:S07]  /*17d0*/  IMAD.MOV R3, RZ, RZ, -R3 ;  /* 0x000000ffff037224 */ /* 0x000fce00078e0a03 */
.L_x_495:
[----:B------:R-:W-:-:S05]  /*17e0*/  IMAD.MOV.U32 R10, RZ, RZ, R6 ;  /* 0x000000ffff0a7224 */ /* 0x000fca00078e0006 */
        /* <DEDUP_REMOVED lines=16> */
[----:B------:R-:W-:-:S02]  /*18f0*/  VIADD R3, R3, 0x10 ;  /* 0x0000001003037836 */ /* 0x000fc40000000000 */
[----:B------:R-:W-:-:S03]  /*1900*/  VIADD R2, R2, 0x1000 ;  /* 0x0000100002027836 */ /* 0x000fc60000000000 */
[----:B------:R-:W-:Y:S02]  /*1910*/  ISETP.NE.AND P0, PT, R3, RZ, PT ;  /* 0x000000ff0300720c */ /* 0x000fe40003f05270 */
[----:B--2---:R-:W-:-:S04]  /*1920*/  IADD3 R14, PT, PT, R14, R15, R8 ;  /* 0x0000000f0e0e7210 */ /* 0x004fc80007ffe008 */
[----:B---3--:R-:W-:-:S04]  /*1930*/  IADD3 R14, PT, PT, R16, R17, R14 ;  /* 0x00000011100e7210 */ /* 0x008fc80007ffe00e */
[----:B----4-:R-:W-:-:S04]  /*1940*/  IADD3 R14, PT, PT, R18, R19, R14 ;  /* 0x00000013120e7210 */ /* 0x010fc80007ffe00e */
[----:B-----5:R-:W-:-:S04]  /*1950*/  IADD3 R14, PT, PT, R22, R23, R14 ;  /* 0x00000017160e7210 */ /* 0x020fc80007ffe00e */
[----:B------:R-:W-:-:S04]  /*1960*/  IADD3 R14, PT, PT, R24, R25, R14 ;  /* 0x00000019180e7210 */ /* 0x000fc80007ffe00e */
[----:B------:R-:W-:Y:S02]  /*1970*/  IADD3 R13, PT, PT, R6, R13, R14 ;  /* 0x0000000d060d7210 */ /* 0x000fe40007ffe00e */
[----:B------:R-:W-:-:S05]  /*1980*/  IADD3 R6, P2, PT, R10, 0x4000, RZ ;  /* 0x000040000a067810 */ /* 0x000fca0007f5e0ff */
[----:B0-----:R-:W-:Y:S01]  /*1990*/  IMAD.X R11, RZ, RZ, R11, P2 ;  /* 0x000000ffff0b7224 */ /* 0x001fe200010e060b */
[----:B------:R-:W-:-:S04]  /*19a0*/  IADD3 R9, PT, PT, R12, R9, R13 ;  /* 0x000000090c097210 */ /* 0x000fc80007ffe00d */
[----:B------:R-:W-:Y:S01]  /*19b0*/  IADD3 R8, PT, PT, R5, R4, R9 ;  /* 0x0000000405087210 */ /* 0x000fe20007ffe009 */
[----:B------:R-:W-:Y:S06]  /*19c0*/  @P0 BRA `(.L_x_495) ;  /* 0xfffffffc00840947 */ /* 0x000fec000383ffff */
.L_x_494:
[----:B------:R-:W-:Y:S05]  /*19d0*/  BSYNC.RECONVERGENT B2 ;  /* 0x0000000000027941 */ /* 0x000fea0003800200 */
.L_x_493:
        /* <DEDUP_REMOVED lines=17> */
[----:B------:R-:W5:Y:S01]  /*1af0*/  LDG.E R13, desc[UR14][R4.64+0x1c00] ;  /* 0x001c000e040d7981 */ /* 0x000f62000c1e1900 */
[----:B------:R-:W-:Y:S01]  /*1b00*/  VIADD R2, R2, 0x800 ;  /* 0x0000080002027836 */ /* 0x000fe20000000000 */
[----:B--2---:R-:W-:-:S04]  /*1b10*/  IADD3 R3, PT, PT, R6, R3, R8 ;  /* 0x0000000306037210 */ /* 0x004fc80007ffe008 */
[----:B---3--:R-:W-:-:S04]  /*1b20*/  IADD3 R3, PT, PT, R9, R10, R3 ;  /* 0x0000000a09037210 */ /* 0x008fc80007ffe003 */
[----:B----4-:R-:W-:-:S04]  /*1b30*/  IADD3 R3, PT, PT, R11, R12, R3 ;  /* 0x0000000c0b037210 */ /* 0x010fc80007ffe003 */
[----:B-----5:R-:W-:-:S07]  /*1b40*/  IADD3 R8, PT, PT, R13, R14, R3 ;  /* 0x0000000e0d087210 */ /* 0x020fce0007ffe003 */
.L_x_497:
[----:B------:R-:W-:Y:S05]  /*1b50*/  BSYNC.RECONVERGENT B2 ;  /* 0x0000000000027941 */ /* 0x000fea0003800200 */
.L_x_496:
        /* <DEDUP_REMOVED lines=10> */
[----:B------:R-:W2:Y:S04]  /*1c00*/  LDG.E R6, desc[UR14][R4.64+0x400] ;  /* 0x0004000e04067981 */ /* 0x000ea8000c1e1900 */
[----:B------:R-:W3:Y:S04]  /*1c10*/  LDG.E R10, desc[UR14][R4.64+0x800] ;  /* 0x0008000e040a7981 */ /* 0x000ee8000c1e1900 */
[----:B------:R-:W3:Y:S01]  /*1c20*/  LDG.E R9, desc[UR14][R4.64+0xc00] ;  /* 0x000c000e04097981 */ /* 0x000ee2000c1e1900 */
[----:B------:R-:W-:Y:S01]  /*1c30*/  VIADD R2, R2, 0x400 ;  /* 0x0000040002027836 */ /* 0x000fe20000000000 */
[----:B--2---:R-:W-:-:S04]  /*1c40*/  IADD3 R3, PT, PT, R6, R3, R8 ;  /* 0x0000000306037210 */ /* 0x004fc80007ffe008 */
[----:B---3--:R-:W-:-:S07]  /*1c50*/  IADD3 R8, PT, PT, R9, R10, R3 ;  /* 0x0000000a09087210 */ /* 0x008fce0007ffe003 */
.L_x_499:
[----:B------:R-:W-:Y:S05]  /*1c60*/  BSYNC.RECONVERGENT B2 ;  /* 0x0000000000027941 */ /* 0x000fea0003800200 */
.L_x_498:
        /* <DEDUP_REMOVED lines=9> */
.L_x_500:
[----:B------:R-:W-:Y:S02]  /*1d00*/  IMAD.MOV.U32 R3, RZ, RZ, R6 ;  /* 0x000000ffff037224 */ /* 0x000fe400078e0006 */
[----:B------:R-:W-:-:S05]  /*1d10*/  IMAD.MOV.U32 R2, RZ, RZ, R5 ;  /* 0x000000ffff027224 */ /* 0x000fca00078e0005 */
[----:B------:R-:W2:Y:S01]  /*1d20*/  LDG.E R3, desc[UR14][R2.64] ;  /* 0x0000000e02037981 */ /* 0x000ea2000c1e1900 */
[----:B------:R-:W-:Y:S01]  /*1d30*/  VIADD R4, R4, 0x1 ;  /* 0x0000000104047836 */ /* 0x000fe20000000000 */
[----:B------:R-:W-:-:S04]  /*1d40*/  IADD3 R5, P1, PT, R5, 0x400, RZ ;  /* 0x0000040005057810 */ /* 0x000fc80007f3e0ff */
[----:B------:R-:W-:Y:S01]  /*1d50*/  ISETP.NE.AND P0, PT, R4, RZ, PT ;  /* 0x000000ff0400720c */ /* 0x000fe20003f05270 */
[----:B------:R-:W-:Y:S02]  /*1d60*/  IMAD.X R6, RZ, RZ, R6, P1 ;  /* 0x000000ffff067224 */ /* 0x000fe400008e0606 */
[----:B--2---:R-:W-:-:S10]  /*1d70*/  IMAD.IADD R8, R3, 0x1, R8 ;  /* 0x0000000103087824 */ /* 0x004fd400078e0208 */
[----:B------:R-:W-:Y:S05]  /*1d80*/  @P0 BRA `(.L_x_500) ;  /* 0xfffffffc00dc0947 */ /* 0x000fea000383ffff */
.L_x_492:
[----:B------:R-:W-:Y:S05]  /*1d90*/  BSYNC.RECONVERGENT B1 ;  /* 0x0000000000017941 */ /* 0x000fea0003800200 */
.L_x_489:
        /* <DEDUP_REMOVED lines=37> */
[----:B0-----:R-:W0:Y:S01]  /*1ff0*/  LDS.64 R2, [UR4+0x20] ;  /* 0x00002004ff027984 */ /* 0x001e220008000a00 */
[----:B-1----:R-:W-:-:S04]  /*2000*/  IADD3 R0, PT, PT, R4, R0, R9 ;  /* 0x0000000004007210 */ /* 0x002fc80007ffe009 */
[----:B------:R-:W-:-:S04]  /*2010*/  IADD3 R0, PT, PT, R6, R0, R5 ;  /* 0x0000000006007210 */ /* 0x000fc80007ffe005 */
[----:B0-----:R-:W-:-:S05]  /*2020*/  IADD3 R0, PT, PT, R2, R0, R7 ;  /* 0x0000000002007210 */ /* 0x001fca0007ffe007 */
[----:B------:R-:W-:-:S07]  /*2030*/  IMAD.IADD R9, R0, 0x1, R3 ;  /* 0x0000000100097824 */ /* 0x000fce00078e0203 */
.L_x_488:
[----:B------:R-:W-:Y:S05]  /*2040*/  BSYNC.RECONVERGENT B0 ;  /* 0x0000000000007941 */ /* 0x000fea0003800200 */
.L_x_473:
[----:B------:R-:W-:Y:S05]  /*2050*/  @P0 EXIT ;  /* 0x000000000000094d */ /* 0x000fea0003800000 */
[----:B------:R-:W3:Y:S02]  /*2060*/  LDCU.64 UR4, c[0x0][0x388] ;  /* 0x00007100ff0477ac */ /* 0x000ee40008000a00 */
[----:B---3--:R-:W-:-:S06]  /*2070*/  UIMAD.WIDE.U32 UR4, UR16, 0x4, UR4 ;  /* 0x00000004100478a5 */ /* 0x008fcc000f8e0004 */
[----:B0-----:R-:W-:Y:S02]  /*2080*/  IMAD.U32 R2, RZ, RZ, UR4 ;  /* 0x00000004ff027e24 */ /* 0x001fe4000f8e00ff */
[----:B------:R-:W-:-:S05]  /*2090*/  IMAD.U32 R3, RZ, RZ, UR5 ;  /* 0x00000005ff037e24 */ /* 0x000fca000f8e00ff */
[----:B------:R-:W-:Y:S01]  /*20a0*/  STG.E desc[UR14][R2.64], R9 ;  /* 0x0000000902007986 */ /* 0x000fe2000c10190e */
[----:B------:R-:W-:Y:S05]  /*20b0*/  EXIT ;  /* 0x000000000000794d */ /* 0x000fea0003800000 */
.L_x_501:
        /* <DEDUP_REMOVED lines=12> */
.L_x_944:


//--------------------- .text._ZN3cub18CUB_300001_SM_10006detail6reduce28DeviceReduceSingleTileKernelINS2_10policy_hubIiyN4cuda3std3__44plusIiEEE10Policy1000EN6thrust24THRUST_300001_SM_1000_NS6detail15normal_iteratorINSD_10device_ptrIiEEEEPiyS9_iiNS7_10__identityEEEvT0_T1_T2_T3_T4_T6_ --------------------------
	.section	.text._ZN3cub18CUB_300001_SM_10006detail6reduce28DeviceReduceSingleTileKernelINS2_10policy_hubIiyN4cuda3std3__44plusIiEEE10Policy1000EN6thrust24THRUST_300001_SM_1000_NS6detail15normal_iteratorINSD_10device_ptrIiEEEEPiyS9_iiNS7_10__identityEEEvT0_T1_T2_T3_T4_T6_,"ax",@progbits
	.align	128
        .global         _ZN3cub18CUB_300001_SM_10006detail6reduce28DeviceReduceSingleTileKernelINS2_10policy_hubIiyN4cuda3std3__44plusIiEEE10Policy1000EN6thrust24THRUST_300001_SM_1000_NS6detail15normal_iteratorINSD_10device_ptrIiEEEEPiyS9_iiNS7_10__identityEEEvT0_T1_T2_T3_T4_T6_
        .type           _ZN3cub18CUB_300001_SM_10006detail6reduce28DeviceReduceSingleTileKernelINS2_10policy_hubIiyN4cuda3std3__44plusIiEEE10Policy1000EN6thrust24THRUST_300001_SM_1000_NS6detail15normal_iteratorINSD_10device_ptrIiEEEEPiyS9_iiNS7_10__identityEEEvT0_T1_T2_T3_T4_T6_,@function
        .size           _ZN3cub18CUB_300001_SM_10006detail6reduce28DeviceReduceSingleTileKernelINS2_10policy_hubIiyN4cuda3std3__44plusIiEEE10Policy1000EN6thrust24THRUST_300001_SM_1000_NS6detail15normal_iteratorINSD_10device_ptrIiEEEEPiyS9_iiNS7_10__identityEEEvT0_T1_T2_T3_T4_T6_,(.L_x_945 - _ZN3cub18CUB_300001_SM_10006detail6reduce28DeviceReduceSingleTileKernelINS2_10policy_hubIiyN4cuda3std3__44plusIiEEE10Policy1000EN6thrust24THRUST_300001_SM_1000_NS6detail15normal_iteratorINSD_10device_ptrIiEEEEPiyS9_iiNS7_10__identityEEEvT0_T1_T2_T3_T4_T6_)
        .other          _ZN3cub18CUB_300001_SM_10006detail6reduce28DeviceReduceSingleTileKernelINS2_10policy_hubIiyN4cuda3std3__44plusIiEEE10Policy1000EN6thrust24THRUST_300001_SM_1000_NS6detail15normal_iteratorINSD_10device_ptrIiEEEEPiyS9_iiNS7_10__identityEEEvT0_T1_T2_T3_T4_T6_,@"STO_CUDA_ENTRY STV_DEFAULT"
_ZN3cub18CUB_300001_SM_10006detail6reduce28DeviceReduceSingleTileKernelINS2_10policy_hubIiyN4cuda3std3__44plusIiEEE10Policy1000EN6thrust24THRUST_300001_SM_1000_NS6detail15normal_iteratorINSD_10device_ptrIiEEEEPiyS9_iiNS7_10__identityEEEvT0_T1_T2_T3_T4_T6_:
.text._ZN3cub18CUB_300001_SM_10006detail6reduce28DeviceReduceSingleTileKernelINS2_10policy_hubIiyN4cuda3std3__44plusIiEEE10Policy1000EN6thrust24THRUST_300001_SM_1000_NS6detail15normal_iteratorINSD_10device_ptrIiEEEEPiyS9_iiNS7_10__identityEEEvT0_T1_T2_T3_T4_T6_:
        /* <DEDUP_REMOVED lines=15> */
.L_x_502:
[----:B------:R-:W-:Y:S01]  /*00f0*/  ISETP.GT.U32.AND P0, PT, R4, 0xfff, PT ;  /* 0x00000fff0400780c */ /* 0x000fe20003f04070 */
[----:B------:R-:W-:Y:S03]  /*0100*/  BSSY.RECONVERGENT B0, `(.L_x_503) ;  /* 0x00001d1000007945 */ /* 0x000fe60003800200 */
[----:B------:R-:W-:-:S13]  /*0110*/  ISETP.GT.U32.AND.EX P0, PT, R0, RZ, PT, P0 ;  /* 0x000000ff0000720c */ /* 0x000fda0003f04100 */
[----:B------:R-:W-:Y:S05]  /*0120*/  @P0 BRA `(.L_x_504) ;  /* 0x0000000c00940947 */ /* 0x000fea0003800000 */
[----:B------:R-:W0:Y:S01]  /*0130*/  S2R R5, SR_TID.X ;  /* 0x0000000000057919 */ /* 0x000e220000002100 */
[----:B------:R-:W-:Y:S01]  /*0140*/  BSSY.RECONVERGENT B1, `(.L_x_505) ;  /* 0x0000009000017945 */ /* 0x000fe20003800200 */
[----:B------:R-:W-:Y:S01]  /*0150*/  IMAD.MOV.U32 R6, RZ, RZ, RZ ;  /* 0x000000ffff067224 */ /* 0x000fe200078e00ff */
[----:B0-----:R-:W-:Y:S01]  /*0160*/  ISETP.GE.U32.AND P0, PT, R5, R4, PT ;  /* 0x000000040500720c */ /* 0x001fe20003f06070 */
[----:B------:R-:W-:-:S12]  /*0170*/  IMAD.MOV.U32 R7, RZ, RZ, R5 ;  /* 0x000000ffff077224 */ /* 0x000fd800078e0005 */
[----:B------:R-:W-:Y:S05]  /*0180*/  @P0 BRA `(.L_x_506) ;  /* 0x0000000000100947 */ /* 0x000fea0003800000 */
[----:B------:R-:W0:Y:S02]  /*0190*/  LDC.64 R2, c[0x0][0x380] ;  /* 0x0000e000ff027b82 */ /* 0x000e240000000a00 */
[----:B0-----:R-:W-:-:S05]  /*01a0*/  IMAD.WIDE.U32 R2, R5, 0x4, R2 ;  /* 0x0000000405027825 */ /* 0x001fca00078e0002 */
[----:B------:R0:W5:Y:S01]  /*01b0*/  LDG.E R6, desc[UR6][R2.64] ;  /* 0x0000000602067981 */ /* 0x000162000c1e1900 */
[----:B------:R-:W-:-:S07]  /*01c0*/  VIADD R7, R5, 0x100 ;  /* 0x0000010005077836 */ /* 0x000fce0000000000 */
.L_x_506:
[----:B------:R-:W-:Y:S05]  /*01d0*/  BSYNC.RECONVERGENT B1 ;  /* 0x0000000000017941 */ /* 0x000fea0003800200 */
.L_x_505:
[----:B------:R-:W-:Y:S01]  /*01e0*/  ISETP.GE.U32.AND P0, PT, R7, R4, PT ;  /* 0x000000040700720c */ /* 0x000fe20003f06070 */
[----:B------:R-:W-:-:S12]  /*01f0*/  BSSY.RECONVERGENT B1, `(.L_x_507) ;  /* 0x0000060000017945 */ /* 0x000fd80003800200 */
[----:B------:R-:W-:Y:S05]  /*0200*/  @P0 BRA `(.L_x_508) ;  /* 0x0000000400780947 */ /* 0x000fea0003800000 */
[----:B0-----:R-:W-:Y:S01]  /*0210*/  LOP3.LUT R3, RZ, R7, RZ, 0x33, !PT ;  /* 0x00000007ff037212 */ /* 0x001fe200078e33ff */
        /* <DEDUP_REMOVED lines=13> */
.L_x_511:
        /* <DEDUP_REMOVED lines=31> */
.L_x_510:
[----:B------:R-:W-:Y:S05]  /*04e0*/  BSYNC.RECONVERGENT B2 ;  /* 0x0000000000027941 */ /* 0x000fea0003800200 */
.L_x_509:
        /* <DEDUP_REMOVED lines=21> */
.L_x_513:
[----:B------:R-:W-:Y:S05]  /*0640*/  BSYNC.RECONVERGENT B2 ;  /* 0x0000000000027941 */ /* 0x000fea0003800200 */
.L_x_512:
        /* <DEDUP_REMOVED lines=11> */
[----:B------:R-:W3:Y:S01]  /*0700*/  LDG.E R12, desc[UR6][R2.64+0xc00] ;  /* 0x000c0006020c7981 */ /* 0x000ee2000c1e1900 */
[----:B------:R-:W-:Y:S01]  /*0710*/  VIADD R7, R7, 0x400 ;  /* 0x0000040007077836 */ /* 0x000fe20000000000 */
[----:B--2--5:R-:W-:-:S04]  /*0720*/  IADD3 R6, PT, PT, R8, R9, R6 ;  /* 0x0000000908067210 */ /* 0x024fc80007ffe006 */
[----:B---3--:R-:W-:-:S07]  /*0730*/  IADD3 R6, PT, PT, R12, R11, R6 ;  /* 0x0000000b0c067210 */ /* 0x008fce0007ffe006 */
.L_x_515:
[----:B------:R-:W-:Y:S05]  /*0740*/  BSYNC.RECONVERGENT B2 ;  /* 0x0000000000027941 */ /* 0x000fea0003800200 */
.L_x_514:
[----:B------:R-:W-:Y:S05]  /*0750*/  @!P1 BRA `(.L_x_508) ;  /* 0x0000000000249947 */ /* 0x000fea0003800000 */
[----:B------:R-:W0:Y:S01]  /*0760*/  LDC.64 R8, c[0x0][0x380] ;  /* 0x0000e000ff087b82 */ /* 0x000e220000000a00 */
[----:B------:R-:W-:-:S07]  /*0770*/  IMAD.MOV R10, RZ, RZ, -R10 ;  /* 0x000000ffff0a7224 */ /* 0x000fce00078e0a0a */
.L_x_516:
[----:B0-----:R-:W-:-:S06]  /*0780*/  IMAD.WIDE R2, R7, 0x4, R8 ;  /* 0x0000000407027825 */ /* 0x001fcc00078e0208 */
[----:B------:R-:W2:Y:S01]  /*0790*/  LDG.E R3, desc[UR6][R2.64] ;  /* 0x0000000602037981 */ /* 0x000ea2000c1e1900 */
[----:B------:R-:W-:Y:S02]  /*07a0*/  VIADD R10, R10, 0x1 ;  /* 0x000000010a0a7836 */ /* 0x000fe40000000000 */
[----:B------:R-:W-:-:S03]  /*07b0*/  VIADD R7, R7, 0x100 ;  /* 0x0000010007077836 */ /* 0x000fc60000000000 */
[----:B------:R-:W-:Y:S01]  /*07c0*/  ISETP.NE.AND P0, PT, R10, RZ, PT ;  /* 0x000000ff0a00720c */ /* 0x000fe20003f05270 */
[----:B--2--5:R-:W-:-:S12]  /*07d0*/  IMAD.IADD R6, R3, 0x1, R6 ;  /* 0x0000000103067824 */ /* 0x024fd800078e0206 */
[----:B------:R-:W-:Y:S05]  /*07e0*/  @P0 BRA `(.L_x_516) ;  /* 0xfffffffc00e40947 */ /* 0x000fea000383ffff */
.L_x_508:
[----:B------:R-:W-:Y:S05]  /*07f0*/  BSYNC.RECONVERGENT B1 ;  /* 0x0000000000017941 */ /* 0x000fea0003800200 */
.L_x_507:
[----:B------:R-:W-:-:S04]  /*0800*/  ISETP.GE.U32.AND P0, PT, R4, 0x100, PT ;  /* 0x000001000400780c */ /* 0x000fc80003f06070 */
[----:B------:R-:W-:-:S13]  /*0810*/  ISETP.GE.U32.AND.EX P0, PT, R0, RZ, PT, P0 ;  /* 0x000000ff0000720c */ /* 0x000fda0003f06100 */
[----:B------:R-:W-:Y:S05]  /*0820*/  @!P0 BRA `(.L_x_517) ;  /* 0x0000000000ac8947 */ /* 0x000fea0003800000 */
[----:B------:R-:W1:Y:S01]  /*0830*/  S2R R8, SR_LANEID ;  /* 0x0000000000087919 */ /* 0x000e620000000000 */
[----:B------:R-:W-:Y:S01]  /*0840*/  ISETP.NE.AND P5, PT, R5, RZ, PT ;  /* 0x000000ff0500720c */ /* 0x000fe20003fa5270 */
[----:B-----5:R-:W0:Y:S01]  /*0850*/  SHFL.DOWN PT, R0, R6, 0x1, 0x1f ;  /* 0x08201f0006007f89 */ /* 0x020e2200000e0000 */
[C---:B-1----:R-:W-:Y:S02]  /*0860*/  ISETP.GT.AND P0, PT, R8.reuse, 0x1e, PT ;  /* 0x0000001e0800780c */ /* 0x042fe40003f04270 */
[----:B------:R-:W-:Y:S02]  /*0870*/  ISETP.NE.AND P1, PT, R8, RZ, PT ;  /* 0x000000ff0800720c */ /* 0x000fe40003f25270 */
[----:B0-----:R-:W-:Y:S02]  /*0880*/  SEL R3, R0, RZ, !P0 ;  /* 0x000000ff00037207 */ /* 0x001fe40004000000 */
        /* <DEDUP_REMOVED lines=21> */
[----:B0-----:R-:W-:-:S05]  /*09e0*/  SEL R3, R3, RZ, !P0 ;  /* 0x000000ff03037207 */ /* 0x001fca0004000000 */
[----:B------:R-:W-:-:S05]  /*09f0*/  IMAD.IADD R7, R2, 0x1, R3 ;  /* 0x0000000102077824 */ /* 0x000fca00078e0203 */
[----:B------:R1:W-:Y:S01]  /*0a00*/  @!P1 STS [R0+0x8], R7 ;  /* 0x0000080700009388 */ /* 0x0003e20000000800 */
[----:B------:R-:W-:Y:S06]  /*0a10*/  BAR.SYNC.DEFER_BLOCKING 0x0 ;  /* 0x0000000000007b1d */ /* 0x000fec0000010000 */
[----:B------:R-:W-:Y:S05]  /*0a20*/  @P5 BRA `(.L_x_518) ;  /* 0x0000001000f85947 */ /* 0x000fea0003800000 */
[----:B------:R-:W0:Y:S01]  /*0a30*/  S2UR UR5, SR_CgaCtaId ;  /* 0x00000000000579c3 */ /* 0x000e220000008800 */
[----:B------:R-:W-:Y:S02]  /*0a40*/  UMOV UR4, 0x400 ;  /* 0x0000040000047882 */ /* 0x000fe40000000000 */
[----:B0-----:R-:W-:-:S09]  /*0a50*/  ULEA UR4, UR5, UR4, 0x18 ;  /* 0x0000000405047291 */ /* 0x001fd2000f8ec0ff */
[----:B-1----:R-:W-:Y:S04]  /*0a60*/  LDS R0, [UR4+0xc] ;  /* 0x00000c04ff007984 */ /* 0x002fe80008000800 */
[----:B------:R-:W0:Y:S04]  /*0a70*/  LDS.128 R8, [UR4+0x10] ;  /* 0x00001004ff087984 */ /* 0x000e280008000c00 */
[----:B------:R-:W1:Y:S01]  /*0a80*/  LDS.64 R2, [UR4+0x20] ;  /* 0x00002004ff027984 */ /* 0x000e620008000a00 */
[----:B0-----:R-:W-:-:S04]  /*0a90*/  IADD3 R0, PT, PT, R8, R0, R7 ;  /* 0x0000000008007210 */ /* 0x001fc80007ffe007 */
[----:B------:R-:W-:-:S04]  /*0aa0*/  IADD3 R0, PT, PT, R10, R0, R9 ;  /* 0x000000000a007210 */ /* 0x000fc80007ffe009 */
[----:B-1----:R-:W-:-:S05]  /*0ab0*/  IADD3 R0, PT, PT, R2, R0, R11 ;  /* 0x0000000002007210 */ /* 0x002fca0007ffe00b */
[----:B------:R-:W-:Y:S01]  /*0ac0*/  IMAD.IADD R7, R0, 0x1, R3 ;  /* 0x0000000100077824 */ /* 0x000fe200078e0203 */
[----:B------:R-:W-:Y:S06]  /*0ad0*/  BRA `(.L_x_518) ;  /* 0x0000001000cc7947 */ /* 0x000fec0003800000 */
.L_x_517:
[C---:B0-----:R-:W-:Y:S01]  /*0ae0*/  LOP3.LUT R2, R5.reuse, 0x3e0, RZ, 0xc0, !PT ;  /* 0x000003e005027812 */ /* 0x041fe200078ec0ff */
[----:B------:R-:W0:Y:S01]  /*0af0*/  S2R R12, SR_LANEID ;  /* 0x00000000000c7919 */ /* 0x000e220000000000 */
[----:B------:R-:W-:Y:S02]  /*0b00*/  ISETP.NE.AND P5, PT, R5, RZ, PT ;  /* 0x000000ff0500720c */ /* 0x000fe40003fa5270 */
[----:B------:R-:W-:Y:S01]  /*0b10*/  LOP3.LUT R7, RZ, R2, RZ, 0x33, !PT ;  /* 0x00000002ff077212 */ /* 0x000fe200078e33ff */
[----:B------:R-:W-:-:S04]  /*0b20*/  VIADD R3, R2, 0x20 ;  /* 0x0000002002037836 */ /* 0x000fc80000000000 */
[----:B------:R-:W-:Y:S01]  /*0b30*/  IMAD.IADD R7, R7, 0x1, R4 ;  /* 0x0000000107077824 */ /* 0x000fe200078e0204 */
[----:B------:R-:W-:-:S04]  /*0b40*/  ISETP.GT.U32.AND P0, PT, R3, R4, PT ;  /* 0x000000040300720c */ /* 0x000fc80003f04070 */
        /* <DEDUP_REMOVED lines=10> */
[----:B------:R-:W-:Y:S01]  /*0bf0*/  @!P1 SHF.R.U32.HI R9, RZ, 0x3, R5 ;  /* 0x00000003ff099819 */ /* 0x000fe20000011605 */
[----:B------:R-:W1:Y:S03]  /*0c00*/  SHFL.DOWN PT, R7, R2, 0x2, R3 ;  /* 0x0840000002077989 */ /* 0x000e6600000e0003 */
[----:B------:R-:W-:Y:S02]  /*0c10*/  @!P1 LOP3.LUT R9, R9, 0x7c, RZ, 0xc0, !PT ;  /* 0x0000007c09099812 */ /* 0x000fe400078ec0ff */
[----:B-1----:R-:W-:Y:S02]  /*0c20*/  SEL R7, R7, RZ, !P0 ;  /* 0x000000ff07077207 */ /* 0x002fe40004000000 */
[----:B------:R-:W-:Y:S02]  /*0c30*/  ISETP.GT.AND P0, PT, R10, R3, PT ;  /* 0x000000030a00720c */ /* 0x000fe40003f04270 */
[----:B------:R-:W-:Y:S01]  /*0c40*/  @!P1 MOV R10, 0x400 ;  /* 0x00000400000a9802 */ /* 0x000fe20000000f00 */
[----:B------:R-:W-:-:S02]  /*0c50*/  IMAD.IADD R8, R2, 0x1, R7 ;  /* 0x0000000102087824 */ /* 0x000fc400078e0207 */
[----:B------:R-:W-:Y:S01]  /*0c60*/  VIADD R2, R12, 0x8 ;  /* 0x000000080c027836 */ /* 0x000fe20000000000 */
[----:B0-----:R-:W-:Y:S02]  /*0c70*/  @!P1 LEA R10, R11, R10, 0x18 ;  /* 0x0000000a0b0a9211 */ /* 0x001fe400078ec0ff */
        /* <DEDUP_REMOVED lines=11> */
[----:B0-----:R-:W-:-:S05]  /*0d30*/  SEL R7, R7, RZ, !P0 ;  /* 0x000000ff07077207 */ /* 0x001fca0004000000 */
[----:B------:R-:W-:-:S05]  /*0d40*/  IMAD.IADD R7, R2, 0x1, R7 ;  /* 0x0000000102077824 */ /* 0x000fca00078e0207 */
        /* <DEDUP_REMOVED lines=8> */
[----:B------:R-:W-:Y:S02]  /*0dd0*/  ISETP.GT.U32.AND P2, PT, R4, 0x80, PT ;  /* 0x000000800400780c */ /* 0x000fe40003f44070 */
[----:B------:R-:W-:-:S02]  /*0de0*/  ISETP.GT.U32.AND.EX P0, PT, R0, RZ, PT, P0 ;  /* 0x000000ff0000720c */ /* 0x000fc40003f04100 */
[----:B------:R-:W-:Y:S02]  /*0df0*/  ISETP.GT.U32.AND.EX P6, PT, R0, RZ, PT, P6 ;  /* 0x000000ff0000720c */ /* 0x000fe40003fc4160 */
[C---:B------:R-:W-:Y:S02]  /*0e00*/  ISETP.GT.U32.AND P3, PT, R4.reuse, 0xa0, PT ;  /* 0x000000a00400780c */ /* 0x040fe40003f64070 */
[----:B------:R-:W-:Y:S02]  /*0e10*/  ISETP.GT.U32.AND P1, PT, R4, 0xc0, PT ;  /* 0x000000c00400780c */ /* 0x000fe40003f24070 */
[C---:B------:R-:W-:Y:S02]  /*0e20*/  ISETP.GT.U32.AND.EX P4, PT, R0.reuse, RZ, PT, P4 ;  /* 0x000000ff0000720c */ /* 0x040fe40003f84140 */
[C---:B------:R-:W-:Y:S02]  /*0e30*/  ISETP.GT.U32.AND.EX P2, PT, R0.reuse, RZ, PT, P2 ;  /* 0x000000ff0000720c */ /* 0x040fe40003f44120 */
[C---:B------:R-:W-:Y:S01]  /*0e40*/  ISETP.GT.U32.AND.EX P3, PT, R0.reuse, RZ, PT, P3 ;  /* 0x000000ff0000720c */ /* 0x040fe20003f64130 */
[----:B-1----:R-:W-:Y:S01]  /*0e50*/  ULEA UR4, UR5, UR4, 0x18 ;  /* 0x0000000405047291 */ /* 0x002fe2000f8ec0ff */
[----:B------:R-:W-:-:S08]  /*0e60*/  ISETP.GT.U32.AND.EX P1, PT, R0, RZ, PT, P1 ;  /* 0x000000ff0000720c */ /* 0x000fd00003f24110 */
[----:B0-----:R-:W0:Y:S04]  /*0e70*/  LDS.128 R8, [UR4+0x10] ;  /* 0x00001004ff087984 */ /* 0x001e280008000c00 */
[----:B------:R-:W1:Y:S04]  /*0e80*/  LDS R5, [UR4+0xc] ;  /* 0x00000c04ff057984 */ /* 0x000e680008000800 */
[----:B------:R-:W2:Y:S01]  /*0e90*/  LDS.64 R2, [UR4+0x20] ;  /* 0x00002004ff027984 */ /* 0x000ea20008000a00 */
[----:B0-----:R-:W-:Y:S02]  /*0ea0*/  SEL R8, R8, RZ, P0 ;  /* 0x000000ff08087207 */ /* 0x001fe40000000000 */
[----:B------:R-:W-:-:S02]  /*0eb0*/  ISETP.GT.U32.AND P0, PT, R4, 0xe0, PT ;  /* 0x000000e00400780c */ /* 0x000fc40003f04070 */
[----:B-1----:R-:W-:Y:S02]  /*0ec0*/  SEL R6, R5, RZ, P6 ;  /* 0x000000ff05067207 */ /* 0x002fe40003000000 */
[----:B------:R-:W-:Y:S02]  /*0ed0*/  SEL R9, R9, RZ, P4 ;  /* 0x000000ff09097207 */ /* 0x000fe40002000000 */
[----:B------:R-:W-:Y:S02]  /*0ee0*/  IADD3 R6, PT, PT, R8, R6, R7 ;  /* 0x0000000608067210 */ /* 0x000fe40007ffe007 */
[----:B------:R-:W-:Y:S02]  /*0ef0*/  SEL R10, R10, RZ, P2 ;  /* 0x000000ff0a0a7207 */ /* 0x000fe40001000000 */
[----:B------:R-:W-:Y:S02]  /*0f00*/  ISETP.GT.U32.AND.EX P0, PT, R0, RZ, PT, P0 ;  /* 0x000000ff0000720c */ /* 0x000fe40003f04100 */
[----:B------:R-:W-:-:S02]  /*0f10*/  SEL R11, R11, RZ, P3 ;  /* 0x000000ff0b0b7207 */ /* 0x000fc40001800000 */
[----:B------:R-:W-:Y:S02]  /*0f20*/  IADD3 R6, PT, PT, R10, R6, R9 ;  /* 0x000000060a067210 */ /* 0x000fe40007ffe009 */
[----:B--2---:R-:W-:Y:S02]  /*0f30*/  SEL R2, R2, RZ, P1 ;  /* 0x000000ff02027207 */ /* 0x004fe40000800000 */
[----:B------:R-:W-:Y:S02]  /*0f40*/  SEL R3, R3, RZ, P0 ;  /* 0x000000ff03037207 */ /* 0x000fe40000000000 */
[----:B------:R-:W-:-:S05]  /*0f50*/  IADD3 R2, PT, PT, R2, R6, R11 ;  /* 0x0000000602027210 */ /* 0x000fca0007ffe00b */
[----:B------:R-:W-:Y:S01]  /*0f60*/  IMAD.IADD R7, R2, 0x1, R3 ;  /* 0x0000000102077824 */ /* 0x000fe200078e0203 */
[----:B------:R-:W-:Y:S06]  /*0f70*/  BRA `(.L_x_518) ;  /* 0x0000000c00a47947 */ /* 0x000fec0003800000 */
.L_x_504:
[----:B------:R-:W0:Y:S01]  /*0f80*/  S2R R8, SR_TID.X ;  /* 0x0000000000087919 */ /* 0x000e220000002100 */
[----:B------:R-:W0:Y:S02]  /*0f90*/  LDC.64 R2, c[0x0][0x380] ;  /* 0x0000e000ff027b82 */ /* 0x000e240000000a00 */
[----:B0-----:R-:W-:-:S05]  /*0fa0*/  IMAD.WIDE.U32 R2, R8, 0x4, R2 ;  /* 0x0000000408027825 */ /* 0x001fca00078e0002 */
        /* <DEDUP_REMOVED lines=16> */
[----:B--2---:R-:W-:-:S04]  /*10b0*/  IADD3 R5, PT, PT, R7, R6, R5 ;  /* 0x0000000607057210 */ /* 0x004fc80007ffe005 */
[----:B---3--:R-:W-:Y:S01]  /*10c0*/  IADD3 R5, PT, PT, R12, R9, R5 ;  /* 0x000000090c057210 */ /* 0x008fe20007ffe005 */
[----:B------:R-:W-:Y:S01]  /*10d0*/  IMAD.MOV.U32 R9, RZ, RZ, 0x1000 ;  /* 0x00001000ff097424 */ /* 0x000fe200078e00ff */
[----:B------:R-:W-:-:S04]  /*10e0*/  IADD3 R12, P1, PT, R4, -0x1000, RZ ;  /* 0xfffff000040c7810 */ /* 0x000fc80007f3e0ff */
[----:B------:R-:W-:Y:S02]  /*10f0*/  ISETP.GE.U32.AND P0, PT, R12, 0x1000, PT ;  /* 0x000010000c00780c */ /* 0x000fe40003f06070 */
[----:B----4-:R-:W-:Y:S01]  /*1100*/  IADD3 R5, PT, PT, R14, R11, R5 ;  /* 0x0000000b0e057210 */ /* 0x010fe20007ffe005 */
[----:B------:R-:W-:Y:S01]  /*1110*/  IMAD.MOV.U32 R11, RZ, RZ, RZ ;  /* 0x000000ffff0b7224 */ /* 0x000fe200078e00ff */
[----:B------:R-:W-:-:S04]  /*1120*/  IADD3.X R14, PT, PT, R0, -0x1, RZ, P1, !PT ;  /* 0xffffffff000e7810 */ /* 0x000fc80000ffe4ff */
[----:B------:R-:W-:Y:S02]  /*1130*/  ISETP.GE.U32.AND.EX P0, PT, R14, RZ, PT, P0 ;  /* 0x000000ff0e00720c */ /* 0x000fe40003f06100 */
[----:B-----5:R-:W-:-:S04]  /*1140*/  IADD3 R5, PT, PT, R16, R13, R5 ;  /* 0x0000000d10057210 */ /* 0x020fc80007ffe005 */
[----:B------:R-:W-:-:S04]  /*1150*/  IADD3 R5, PT, PT, R18, R15, R5 ;  /* 0x0000000f12057210 */ /* 0x000fc80007ffe005 */
[----:B------:R-:W-:-:S04]  /*1160*/  IADD3 R5, PT, PT, R20, R17, R5 ;  /* 0x0000001114057210 */ /* 0x000fc80007ffe005 */
[----:B------:R-:W-:-:S05]  /*1170*/  IADD3 R5, PT, PT, R22, R19, R5 ;  /* 0x0000001316057210 */ /* 0x000fca0007ffe005 */
[----:B------:R-:W-:Y:S01]  /*1180*/  IMAD.IADD R10, R10, 0x1, R5 ;  /* 0x000000010a0a7824 */ /* 0x000fe200078e0205 */
[----:B------:R-:W-:Y:S06]  /*1190*/  @!P0 BRA `(.L_x_519) ;  /* 0x0000000000a08947 */ /* 0x000fec0003800000 */
[----:B------:R-:W0:Y:S01]  /*11a0*/  LDC.64 R4, c[0x0][0x390] ;  /* 0x0000e400ff047b82 */ /* 0x000e220000000a00 */
[----:B------:R-:W-:Y:S02]  /*11b0*/  IMAD.MOV.U32 R9, RZ, RZ, 0x1000 ;  /* 0x00001000ff097424 */ /* 0x000fe400078e00ff */
[----:B------:R-:W-:-:S07]  /*11c0*/  IMAD.MOV.U32 R11, RZ, RZ, RZ ;  /* 0x000000ffff0b7224 */ /* 0x000fce00078e00ff */
.L_x_521:
[----:B------:R-:W-:-:S04]  /*11d0*/  LEA R6, P0, R9, R2, 0x2 ;  /* 0x0000000209067211 */ /* 0x000fc800078010ff */
[----:B------:R-:W-:-:S05]  /*11e0*/  LEA.HI.X R7, R9, R3, R11, 0x2, P0 ;  /* 0x0000000309077211 */ /* 0x000fca00000f140b */
        /* <DEDUP_REMOVED lines=16> */
[----:B--2---:R-:W-:-:S02]  /*12f0*/  IADD3 R25, PT, PT, R26, R25, R10 ;  /* 0x000000191a197210 */ /* 0x004fc40007ffe00a */
[----:B0-----:R-:W-:-:S04]  /*1300*/  IADD3 R10, P1, PT, -R9, R4, RZ ;  /* 0x00000004090a7210 */ /* 0x001fc80007f3e1ff */
[----:B------:R-:W-:Y:S02]  /*1310*/  ISETP.GE.U32.AND P0, PT, R10, 0x1000, PT ;  /* 0x000010000a00780c */ /* 0x000fe40003f06070 */
[----:B---3--:R-:W-:-:S04]  /*1320*/  IADD3 R25, PT, PT, R28, R27, R25 ;  /* 0x0000001b1c197210 */ /* 0x008fc80007ffe019 */
[----:B----4-:R-:W-:-:S04]  /*1330*/  IADD3 R23, PT, PT, R23, R24, R25 ;  /* 0x0000001817177210 */ /* 0x010fc80007ffe019 */
[----:B-----5:R-:W-:Y:S01]  /*1340*/  IADD3 R21, PT, PT, R21, R0, R23 ;  /* 0x0000000015157210 */ /* 0x020fe20007ffe017 */
[----:B------:R-:W-:-:S04]  /*1350*/  IMAD.MOV.U32 R0, RZ, RZ, R5 ;  /* 0x000000ffff007224 */ /* 0x000fc800078e0005 */
[----:B------:R-:W-:Y:S01]  /*1360*/  IMAD.X R10, R0, 0x1, ~R11, P1 ;  /* 0x00000001000a7824 */ /* 0x000fe200008e0e0b */
[----:B------:R-:W-:-:S04]  /*1370*/  IADD3 R13, PT, PT, R16, R13, R21 ;  /* 0x0000000d100d7210 */ /* 0x000fc80007ffe015 */
[----:B------:R-:W-:Y:S02]  /*1380*/  ISETP.GE.U32.AND.EX P0, PT, R10, RZ, PT, P0 ;  /* 0x000000ff0a00720c */ /* 0x000fe40003f06100 */
[----:B------:R-:W-:-:S04]  /*1390*/  IADD3 R13, PT, PT, R18, R15, R13 ;  /* 0x0000000f120d7210 */ /* 0x000fc80007ffe00d */
[----:B------:R-:W-:-:S04]  /*13a0*/  IADD3 R13, PT, PT, R20, R17, R13 ;  /* 0x00000011140d7210 */ /* 0x000fc80007ffe00d */
[----:B------:R-:W-:-:S03]  /*13b0*/  IADD3 R10, PT, PT, R22, R19, R13 ;  /* 0x00000013160a7210 */ /* 0x000fc60007ffe00d */
[----:B------:R-:W-:Y:S05]  /*13c0*/  @!P0 BRA `(.L_x_520) ;  /* 0x0000000400e88947 */ /* 0x000fea0003800000 */
[----:B------:R-:W-:-:S05]  /*13d0*/  IADD3 R9, P0, PT, R9, 0x1000, RZ ;  /* 0x0000100009097810 */ /* 0x000fca0007f1e0ff */
[----:B------:R-:W-:Y:S01]  /*13e0*/  IMAD.X R11, RZ, RZ, R11, P0 ;  /* 0x000000ffff0b7224 */ /* 0x000fe200000e060b */
[----:B------:R-:W-:-:S04]  /*13f0*/  ISETP.GT.U32.AND P0, PT, R9, R12, PT ;  /* 0x0000000c0900720c */ /* 0x000fc80003f04070 */
[----:B------:R-:W-:-:S13]  /*1400*/  ISETP.GT.U32.AND.EX P0, PT, R11, R14, PT, P0 ;  /* 0x0000000e0b00720c */ /* 0x000fda0003f04100 */
[----:B------:R-:W-:Y:S05]  /*1410*/  @!P0 BRA `(.L_x_521) ;  /* 0xfffffffc006c8947 */ /* 0x000fea000383ffff */
.L_x_519:
        /* <DEDUP_REMOVED lines=25> */
.L_x_525:
        /* <DEDUP_REMOVED lines=31> */
.L_x_524:
[----:B------:R-:W-:Y:S05]  /*17a0*/  BSYNC.RECONVERGENT B2 ;  /* 0x0000000000027941 */ /* 0x000fea0003800200 */
.L_x_523:
        /* <DEDUP_REMOVED lines=24> */
.L_x_527:
[----:B------:R-:W-:Y:S05]  /*1930*/  BSYNC.RECONVERGENT B2 ;  /* 0x0000000000027941 */ /* 0x000fea0003800200 */
.L_x_526:
        /* <DEDUP_REMOVED lines=18> */
.L_x_529:
[----:B------:R-:W-:Y:S05]  /*1a60*/  BSYNC.RECONVERGENT B2 ;  /* 0x0000000000027941 */ /* 0x000fea0003800200 */
.L_x_528:
[----:B------:R-:W-:Y:S05]  /*1a70*/  @!P1 BRA `(.L_x_522) ;  /* 0x0000000000389947 */ /* 0x000fea0003800000 */
[----:B------:R-:W0:Y:S01]  /*1a80*/  LDCU.64 UR4, c[0x0][0x380] ;  /* 0x00007000ff0477ac */ /* 0x000e220008000a00 */
[----:B------:R-:W-:Y:S01]  /*1a90*/  IADD3 R5, P0, PT, R0, R9, RZ ;  /* 0x0000000900057210 */ /* 0x000fe20007f1e0ff */
[----:B------:R-:W-:-:S04]  /*1aa0*/  IMAD.MOV R0, RZ, RZ, -R6 ;  /* 0x000000ffff007224 */ /* 0x000fc800078e0a06 */
[----:B------:R-:W-:Y:S01]  /*1ab0*/  IMAD.X R4, RZ, RZ, R11, P0 ;  /* 0x000000ffff047224 */ /* 0x000fe200000e060b */
[----:B0-----:R-:W-:-:S04]  /*1ac0*/  LEA R2, P1, R5, UR4, 0x2 ;  /* 0x0000000405027c11 */ /* 0x001fc8000f8210ff */
[----:B------:R-:W-:-:S09]  /*1ad0*/  LEA.HI.X R5, R5, UR5, R4, 0x2, P1 ;  /* 0x0000000505057c11 */ /* 0x000fd200088f1404 */
.L_x_530:
[----:B------:R-:W-:-:S06]  /*1ae0*/  IMAD.MOV.U32 R3, RZ, RZ, R5 ;  /* 0x000000ffff037224 */ /* 0x000fcc00078e0005 */
[----:B------:R0:W2:Y:S01]  /*1af0*/  LDG.E R3, desc[UR6][R2.64] ;  /* 0x0000000602037981 */ /* 0x0000a2000c1e1900 */
[----:B------:R-:W-:-:S05]  /*1b00*/  VIADD R0, R0, 0x1 ;  /* 0x0000000100007836 */ /* 0x000fca0000000000 */
[----:B------:R-:W-:Y:S02]  /*1b10*/  ISETP.NE.AND P0, PT, R0, RZ, PT ;  /* 0x000000ff0000720c */ /* 0x000fe40003f05270 */
[----:B0-----:R-:W-:-:S05]  /*1b20*/  IADD3 R2, P1, PT, R2, 0x400, RZ ;  /* 0x0000040002027810 */ /* 0x001fca0007f3e0ff */
[----:B------:R-:W-:Y:S02]  /*1b30*/  IMAD.X R5, RZ, RZ, R5, P1 ;  /* 0x000000ffff057224 */ /* 0x000fe400008e0605 */
[----:B--2---:R-:W-:-:S04]  /*1b40*/  IMAD.IADD R10, R3, 0x1, R10 ;  /* 0x00000001030a7824 */ /* 0x004fc800078e020a */
[----:B------:R-:W-:Y:S05]  /*1b50*/  @P0 BRA `(.L_x_530) ;  /* 0xfffffffc00e00947 */ /* 0x000fea000383ffff */
.L_x_522:
[----:B------:R-:W-:Y:S05]  /*1b60*/  BSYNC.RECONVERGENT B1 ;  /* 0x0000000000017941 */ /* 0x000fea0003800200 */
.L_x_520:
[----:B------:R-:W0:Y:S01]  /*1b70*/  S2R R6, SR_LANEID ;  /* 0x0000000000067919 */ /* 0x000e220000000000 */
[----:B------:R-:W-:Y:S01]  /*1b80*/  ISETP.NE.AND P5, PT, R8, RZ, PT ;  /* 0x000000ff0800720c */ /* 0x000fe20003fa5270 */
        /* <DEDUP_REMOVED lines=39> */
[----:B------:R-:W-:-:S07]  /*1e00*/  IMAD.IADD R7, R0, 0x1, R3 ;  /* 0x0000000100077824 */ /* 0x000fce00078e0203 */
.L_x_518:
[----:B------:R-:W-:Y:S05]  /*1e10*/  BSYNC.RECONVERGENT B0 ;  /* 0x0000000000007941 */ /* 0x000fea0003800200 */
.L_x_503:
[----:B------:R-:W-:Y:S05]  /*1e20*/  @P5 EXIT ;  /* 0x000000000000594d */ /* 0x000fea0003800000 */
[----:B------:R-:W3:Y:S01]  /*1e30*/  LDC.64 R2, c[0x0][0x388] ;  /* 0x0000e200ff027b82 */ /* 0x000ee20000000a00 */
[----:B------:R-:W0:Y:S02]  /*1e40*/  LDCU UR4, c[0x0][0x39c] ;  /* 0x00007380ff0477ac */ /* 0x000e240008000800 */
[----:B012---:R-:W-:-:S05]  /*1e50*/  VIADD R7, R7, UR4 ;  /* 0x0000000407077c36 */ /* 0x007fca0008000000 */
[----:B---3--:R-:W-:Y:S01]  /*1e60*/  STG.E desc[UR6][R2.64], R7 ;  /* 0x0000000702007986 */ /* 0x008fe2000c101906 */
[----:B------:R-:W-:Y:S05]  /*1e70*/  EXIT ;  /* 0x000000000000794d */ /* 0x000fea0003800000 */
.L_x_531:
        /* <DEDUP_REMOVED lines=16> */
.L_x_945:


//--------------------- .text._ZN3cub18CUB_300001_SM_10006detail6reduce28DeviceReduceSingleTileKernelINS2_10policy_hubIijN4cuda3std3__44plusIiEEE10Policy1000EPiSC_iS9_iiNS7_10__identityEEEvT0_T1_T2_T3_T4_T6_ --------------------------
	.section	.text._ZN3cub18CUB_300001_SM_10006detail6reduce28DeviceReduceSingleTileKernelINS2_10policy_hubIijN4cuda3std3__44plusIiEEE10Policy1000EPiSC_iS9_iiNS7_10__identityEEEvT0_T1_T2_T3_T4_T6_,"ax",@progbits
	.align	128
        .global         _ZN3cub18CUB_300001_SM_10006detail6reduce28DeviceReduceSingleTileKernelINS2_10policy_hubIijN4cuda3std3__44plusIiEEE10Policy1000EPiSC_iS9_iiNS7_10__identityEEEvT0_T1_T2_T3_T4_T6_
        .type           _ZN3cub18CUB_300001_SM_10006detail6reduce28DeviceReduceSingleTileKernelINS2_10policy_hubIijN4cuda3std3__44plusIiEEE10Policy1000EPiSC_iS9_iiNS7_10__identityEEEvT0_T1_T2_T3_T4_T6_,@function
        .size           _ZN3cub18CUB_300001_SM_10006detail6reduce28DeviceReduceSingleTileKernelINS2_10policy_hubIijN4cuda3std3__44plusIiEEE10Policy1000EPiSC_iS9_iiNS7_10__identityEEEvT0_T1_T2_T3_T4_T6_,(.L_x_946 - _ZN3cub18CUB_300001_SM_10006detail6reduce28DeviceReduceSingleTileKernelINS2_10policy_hubIijN4cuda3std3__44plusIiEEE10Policy1000EPiSC_iS9_iiNS7_10__identityEEEvT0_T1_T2_T3_T4_T6_)
        .other          _ZN3cub18CUB_300001_SM_10006detail6reduce28DeviceReduceSingleTileKernelINS2_10policy_hubIijN4cuda3std3__44plusIiEEE10Policy1000EPiSC_iS9_iiNS7_10__identityEEEvT0_T1_T2_T3_T4_T6_,@"STO_CUDA_ENTRY STV_DEFAULT"
_ZN3cub18CUB_300001_SM_10006detail6reduce28DeviceReduceSingleTileKernelINS2_10policy_hubIijN4cuda3std3__44plusIiEEE10Policy1000EPiSC_iS9_iiNS7_10__identityEEEvT0_T1_T2_T3_T4_T6_:
.text._ZN3cub18CUB_300001_SM_10006detail6reduce28DeviceReduceSingleTileKernelINS2_10policy_hubIijN4cuda3std3__44plusIiEEE10Policy1000EPiSC_iS9_iiNS7_10__identityEEEvT0_T1_T2_T3_T4_T6_:
        /* <DEDUP_REMOVED lines=13> */
.L_x_532:
        /* <DEDUP_REMOVED lines=16> */
.L_x_537:
[----:B------:R-:W-:Y:S05]  /*01d0*/  BSYNC.RECONVERGENT B1 ;  /* 0x0000000000017941 */ /* 0x000fea0003800200 */
.L_x_536:
        /* <DEDUP_REMOVED lines=16> */
.L_x_542:
        /* <DEDUP_REMOVED lines=9> */
.L_x_541:
[----:B------:R-:W-:Y:S05]  /*0370*/  BSYNC.RECONVERGENT B2 ;  /* 0x0000000000027941 */ /* 0x000fea0003800200 */
.L_x_540:
        /* <DEDUP_REMOVED lines=8> */
.L_x_545:
        /* <DEDUP_REMOVED lines=35> */
.L_x_544:
[----:B------:R-:W-:Y:S05]  /*0630*/  BSYNC.RECONVERGENT B2 ;  /* 0x0000000000027941 */ /* 0x000fea0003800200 */
.L_x_543:
        /* <DEDUP_REMOVED lines=22> */
.L_x_547:
[----:B------:R-:W-:Y:S05]  /*07a0*/  BSYNC.RECONVERGENT B2 ;  /* 0x0000000000027941 */ /* 0x000fea0003800200 */
.L_x_546:
        /* <DEDUP_REMOVED lines=10> */
.L_x_539:
[----:B------:R-:W-:Y:S05]  /*0850*/  BSYNC.RECONVERGENT B1 ;  /* 0x0000000000017941 */ /* 0x000fea0003800200 */
.L_x_538:
        /* <DEDUP_REMOVED lines=45> */
.L_x_548:
        /* <DEDUP_REMOVED lines=67> */
.L_x_535:
        /* <DEDUP_REMOVED lines=22> */
.L_x_552:
        /* <DEDUP_REMOVED lines=20> */
.L_x_550:
        /* <DEDUP_REMOVED lines=20> */
.L_x_556:
        /* <DEDUP_REMOVED lines=8> */
.L_x_555:
[----:B------:R-:W-:Y:S05]  /*13c0*/  BSYNC.RECONVERGENT B2 ;  /* 0x0000000000027941 */ /* 0x000fea0003800200 */
.L_x_554:
        /* <DEDUP_REMOVED lines=16> */
.L_x_559:
        /* <DEDUP_REMOVED lines=39> */
.L_x_558:
[----:B------:R-:W-:Y:S05]  /*1740*/  BSYNC.RECONVERGENT B2 ;  /* 0x0000000000027941 */ /* 0x000fea0003800200 */
.L_x_557:
        /* <DEDUP_REMOVED lines=27> */
.L_x_561:
[----:B------:R-:W-:Y:S05]  /*1900*/  BSYNC.RECONVERGENT B2 ;  /* 0x0000000000027941 */ /* 0x000fea0003800200 */
.L_x_560:
        /* <DEDUP_REMOVED lines=10> */
.L_x_553:
[----:B------:R-:W-:Y:S05]  /*19b0*/  BSYNC.RECONVERGENT B1 ;  /* 0x0000000000017941 */ /* 0x000fea0003800200 */
.L_x_551:
        /* <DEDUP_REMOVED lines=43> */
.L_x_534:
        /* <DEDUP_REMOVED lines=12> */
.L_x_564:
[----:B------:R-:W-:Y:S05]  /*1d30*/  BSYNC.RECONVERGENT B1 ;  /* 0x0000000000017941 */ /* 0x000fea0003800200 */
.L_x_563:
        /* <DEDUP_REMOVED lines=16> */
.L_x_569:
        /* <DEDUP_REMOVED lines=9> */
.L_x_568:
[----:B------:R-:W-:Y:S05]  /*1ed0*/  BSYNC.RECONVERGENT B2 ;  /* 0x0000000000027941 */ /* 0x000fea0003800200 */
.L_x_567:
        /* <DEDUP_REMOVED lines=8> */
.L_x_572:
        /* <DEDUP_REMOVED lines=35> */
.L_x_571:
[----:B------:R-:W-:Y:S05]  /*2190*/  BSYNC.RECONVERGENT B2 ;  /* 0x0000000000027941 */ /* 0x000fea0003800200 */
.L_x_570:
        /* <DEDUP_REMOVED lines=22> */
.L_x_574:
[----:B------:R-:W-:Y:S05]  /*2300*/  BSYNC.RECONVERGENT B2 ;  /* 0x0000000000027941 */ /* 0x000fea0003800200 */
.L_x_573:
        /* <DEDUP_REMOVED lines=10> */
.L_x_566:
[----:B------:R-:W-:Y:S05]  /*23b0*/  BSYNC.RECONVERGENT B1 ;  /* 0x0000000000017941 */ /* 0x000fea0003800200 */
.L_x_565:
        /* <DEDUP_REMOVED lines=45> */
.L_x_575:
        /* <DEDUP_REMOVED lines=67> */
.L_x_562:
        /* <DEDUP_REMOVED lines=33> */
.L_x_578:
        /* <DEDUP_REMOVED lines=32> */
.L_x_576:
        /* <DEDUP_REMOVED lines=20> */
.L_x_582:
        /* <DEDUP_REMOVED lines=8> */
.L_x_581:
[----:B------:R-:W-:Y:S05]  /*3090*/  BSYNC.RECONVERGENT B2 ;  /* 0x0000000000027941 */ /* 0x000fea0003800200 */
.L_x_580:
        /* <DEDUP_REMOVED lines=16> */
.L_x_585:
        /* <DEDUP_REMOVED lines=39> */
.L_x_584:
[----:B------:R-:W-:Y:S05]  /*3410*/  BSYNC.RECONVERGENT B2 ;  /* 0x0000000000027941 */ /* 0x000fea0003800200 */
.L_x_583:
        /* <DEDUP_REMOVED lines=27> */
.L_x_587:
[----:B------:R-:W-:Y:S05]  /*35d0*/  BSYNC.RECONVERGENT B2 ;  /* 0x0000000000027941 */ /* 0x000fea0003800200 */
.L_x_586:
        /* <DEDUP_REMOVED lines=10> */
.L_x_579:
[----:B------:R-:W-:Y:S05]  /*3680*/  BSYNC.RECONVERGENT B1 ;  /* 0x0000000000017941 */ /* 0x000fea0003800200 */
.L_x_577:
        /* <DEDUP_REMOVED lines=42> */
.L_x_549:
[----:B------:R-:W-:Y:S05]  /*3930*/  BSYNC.RECONVERGENT B0 ;  /* 0x0000000000007941 */ /* 0x000fea0003800200 */
.L_x_533:
[----:B------:R-:W-:Y:S05]  /*3940*/  @P0 EXIT ;  /* 0x000000000000094d */ /* 0x000fea0003800000 */
[----:B-1----:R-:W1:Y:S01]  /*3950*/  LDC.64 R4, c[0x0][0x388] ;  /* 0x0000e200ff047b82 */ /* 0x002e620000000a00 */
[----:B------:R-:W0:Y:S02]  /*3960*/  LDCU UR4, c[0x0][0x398] ;  /* 0x00007300ff0477ac */ /* 0x000e240008000800 */
[----:B0-234-:R-:W-:-:S05]  /*3970*/  VIADD R3, R3, UR4 ;  /* 0x0000000403037c36 */ /* 0x01dfca0008000000 */
[----:B-1----:R-:W-:Y:S01]  /*3980*/  STG.E desc[UR6][R4.64], R3 ;  /* 0x0000000304007986 */ /* 0x002fe2000c101906 */
[----:B------:R-:W-:Y:S05]  /*3990*/  EXIT ;  /* 0x000000000000794d */ /* 0x000fea0003800000 */
.L_x_588:
        /* <DEDUP_REMOVED lines=14> */
.L_x_946:


//--------------------- .text._ZN3cub18CUB_300001_SM_10006detail6reduce18DeviceReduceKernelINS2_10policy_hubIijN4cuda3std3__44plusIiEEE10Policy1000EN6thrust24THRUST_300001_SM_1000_NS6detail15normal_iteratorINSD_10device_ptrIiEEEEjS9_iNS7_10__identityEEEvT0_PT3_T1_NS0_13GridEvenShareISN_EET2_T4_ --------------------------
	.section	.text._ZN3cub18CUB_300001_SM_10006detail6reduce18DeviceReduceKernelINS2_10policy_hubIijN4cuda3std3__44plusIiEEE10Policy1000EN6thrust24THRUST_300001_SM_1000_NS6detail15normal_iteratorINSD_10device_ptrIiEEEEjS9_iNS7_10__identityEEEvT0_PT3_T1_NS0_13GridEvenShareISN_EET2_T4_,"ax",@progbits
	.align	128
        .global         _ZN3cub18CUB_300001_SM_10006detail6reduce18DeviceReduceKernelINS2_10policy_hubIijN4cuda3std3__44plusIiEEE10Policy1000EN6thrust24THRUST_300001_SM_1000_NS6detail15normal_iteratorINSD_10device_ptrIiEEEEjS9_iNS7_10__identityEEEvT0_PT3_T1_NS0_13GridEvenShareISN_EET2_T4_
        .type           _ZN3cub18CUB_300001_SM_10006detail6reduce18DeviceReduceKernelINS2_10policy_hubIijN4cuda3std3__44plusIiEEE10Policy1000EN6thrust24THRUST_300001_SM_1000_NS6detail15normal_iteratorINSD_10device_ptrIiEEEEjS9_iNS7_10__identityEEEvT0_PT3_T1_NS0_13GridEvenShareISN_EET2_T4_,@function
        .size           _ZN3cub18CUB_300001_SM_10006detail6reduce18DeviceReduceKernelINS2_10policy_hubIijN4cuda3std3__44plusIiEEE10Policy1000EN6thrust24THRUST_300001_SM_1000_NS6detail15normal_iteratorINSD_10device_ptrIiEEEEjS9_iNS7_10__identityEEEvT0_PT3_T1_NS0_13GridEvenShareISN_EET2_T4_,(.L_x_947 - _ZN3cub18CUB_300001_SM_10006detail6reduce18DeviceReduceKernelINS2_10policy_hubIijN4cuda3std3__44plusIiEEE10Policy1000EN6thrust24THRUST_300001_SM_1000_NS6detail15normal_iteratorINSD_10device_ptrIiEEEEjS9_iNS7_10__identityEEEvT0_PT3_T1_NS0_13GridEvenShareISN_EET2_T4_)
        .other          _ZN3cub18CUB_300001_SM_10006detail6reduce18DeviceReduceKernelINS2_10policy_hubIijN4cuda3std3__44plusIiEEE10Policy1000EN6thrust24THRUST_300001_SM_1000_NS6detail15normal_iteratorINSD_10device_ptrIiEEEEjS9_iNS7_10__identityEEEvT0_PT3_T1_NS0_13GridEvenShareISN_EET2_T4_,@"STO_CUDA_ENTRY STV_DEFAULT"
_ZN3cub18CUB_300001_SM_10006detail6reduce18DeviceReduceKernelINS2_10policy_hubIijN4cuda3std3__44plusIiEEE10Policy1000EN6thrust24THRUST_300001_SM_1000_NS6detail15normal_iteratorINSD_10device_ptrIiEEEEjS9_iNS7_10__identityEEEvT0_PT3_T1_NS0_13GridEvenShareISN_EET2_T4_:
.text._ZN3cub18CUB_300001_SM_10006detail6reduce18DeviceReduceKernelINS2_10policy_hubIijN4cuda3std3__44plusIiEEE10Policy1000EN6thrust24THRUST_300001_SM_1000_NS6detail15normal_iteratorINSD_10device_ptrIiEEEEjS9_iNS7_10__identityEEEvT0_PT3_T1_NS0_13GridEvenShareISN_EET2_T4_:
[----:B------:R-:W-:Y:S01]  /*0000*/  LDC R1, c[0x0][0x37c] ;  /* 0x0000df00ff017b82 */ /* 0x000fe20000000800 */
[----:B------:R-:W0:Y:S07]  /*0010*/  S2R R3, SR_CTAID.X ;  /* 0x0000000000037919 */ /* 0x000e2e0000002500 */
[----:B------:R-:W1:Y:S01]  /*0020*/  LDC.64 R8, c[0x0][0x3a8] ;  /* 0x0000ea00ff087b82 */ /* 0x000e620000000a00 */
[----:B------:R-:W2:Y:S01]  /*0030*/  LDCU.64 UR6, c[0x0][0x358] ;  /* 0x00006b00ff0677ac */ /* 0x000ea20008000a00 */
[----:B------:R-:W-:Y:S01]  /*0040*/  BSSY.RECONVERGENT B0, `(.L_x_589) ;  /* 0x0000236000007945 */ /* 0x000fe20003800200 */
[----:B-1----:R-:W-:-:S02]  /*0050*/  IMAD.SHL.U32 R13, R9, 0x1000, RZ ;  /* 0x00001000090d7824 */ /* 0x002fc400078e00ff */
[----:B0-----:R-:W-:-:S05]  /*0060*/  IMAD R0, R3, -0x1000, R8 ;  /* 0xfffff00003007824 */ /* 0x001fca00078e0208 */
[----:B------:R-:W-:-:S13]  /*0070*/  ISETP.GT.U32.AND P0, PT, R0, 0xfff, PT ;  /* 0x00000fff0000780c */ /* 0x000fda0003f04070 */
[----:B--2---:R-:W-:Y:S05]  /*0080*/  @P0 BRA `(.L_x_590) ;  /* 0x0000001000540947 */ /* 0x004fea0003800000 */
[----:B------:R-:W0:Y:S01]  /*0090*/  S2R R2, SR_TID.X ;  /* 0x0000000000027919 */ /* 0x000e220000002100 */
[----:B------:R-:W-:Y:S01]  /*00a0*/  BSSY.RECONVERGENT B1, `(.L_x_591) ;  /* 0x000000a000017945 */ /* 0x000fe20003800200 */
[----:B------:R-:W-:Y:S01]  /*00b0*/  IMAD.MOV.U32 R14, RZ, RZ, RZ ;  /* 0x000000ffff0e7224 */ /* 0x000fe200078e00ff */
[----:B0-----:R-:W-:Y:S01]  /*00c0*/  ISETP.GE.U32.AND P0, PT, R2, R0, PT ;  /* 0x000000000200720c */ /* 0x001fe20003f06070 */
[----:B------:R-:W-:-:S12]  /*00d0*/  IMAD.MOV.U32 R4, RZ, RZ, R2 ;  /* 0x000000ffff047224 */ /* 0x000fd800078e0002 */
[----:B------:R-:W-:Y:S05]  /*00e0*/  @P0 BRA `(.L_x_592) ;  /* 0x0000000000140947 */ /* 0x000fea0003800000 */
[----:B------:R-:W0:Y:S01]  /*00f0*/  LDC.64 R14, c[0x0][0x380] ;  /* 0x0000e000ff0e7b82 */ /* 0x000e220000000a00 */
[----:B------:R-:W-:-:S04]  /*0100*/  IMAD R5, R3, 0x1000, R2 ;  /* 0x0000100003057824 */ /* 0x000fc800078e0202 */
[----:B0-----:R-:W-:-:S06]  /*0110*/  IMAD.WIDE.U32 R14, R5, 0x4, R14 ;  /* 0x00000004050e7825 */ /* 0x001fcc00078e000e */
[----:B------:R0:W5:Y:S01]  /*0120*/  LDG.E R14, desc[UR6][R14.64] ;  /* 0x000000060e0e7981 */ /* 0x000162000c1e1900 */
[----:B------:R-:W-:-:S07]  /*0130*/  VIADD R4, R2, 0x100 ;  /* 0x0000010002047836 */ /* 0x000fce0000000000 */
.L_x_592:
[----:B------:R-:W-:Y:S05]  /*0140*/  BSYNC.RECONVERGENT B1 ;  /* 0x0000000000017941 */ /* 0x000fea0003800200 */
.L_x_591:
        /* <DEDUP_REMOVED lines=11> */
[----:B------:R-:W-:Y:S01]  /*0200*/  LOP3.LUT R8, R5, 0x1fffff0, RZ, 0xc0, !PT ;  /* 0x01fffff005087812 */ /* 0x000fe200078ec0ff */
[----:B------:R-:W-:Y:S01]  /*0210*/  BSSY.RECONVERGENT B3, `(.L_x_597) ;  /* 0x0000041000037945 */ /* 0x000fe20003800200 */
[----:B------:R-:W-:Y:S01]  /*0220*/  LOP3.LUT R7, R4, 0x800, RZ, 0xfc, !PT ;  /* 0x0000080004077812 */ /* 0x000fe200078efcff */
[----:B------:R-:W-:Y:S01]  /*0230*/  IMAD R4, R3, 0x1000, R4 ;  /* 0x0000100003047824 */ /* 0x000fe200078e0204 */
[----:B------:R-:W-:-:S07]  /*0240*/  IADD3 R8, PT, PT, -R8, RZ, RZ ;  /* 0x000000ff08087210 */ /* 0x000fce0007ffe1ff */
.L_x_598:
[----:B------:R-:W1:Y:S01]  /*0250*/  LDC.64 R12, c[0x0][0x380] ;  /* 0x0000e000ff0c7b82 */ /* 0x000e620000000a00 */
[----:B------:R-:W-:-:S04]  /*0260*/  VIADD R21, R4, 0x100 ;  /* 0x0000010004157836 */ /* 0x000fc80000000000 */
[----:B-1----:R-:W-:-:S04]  /*0270*/  IMAD.WIDE.U32 R20, R21, 0x4, R12 ;  /* 0x0000000415147825 */ /* 0x002fc800078e000c */
[C---:B------:R-:W-:Y:S01]  /*0280*/  IMAD.WIDE.U32 R16, R4.reuse, 0x4, R12 ;  /* 0x0000000404107825 */ /* 0x040fe200078e000c */
[----:B0-----:R-:W2:Y:S04]  /*0290*/  LDG.E R15, desc[UR6][R20.64] ;  /* 0x00000006140f7981 */ /* 0x001ea8000c1e1900 */
[----:B------:R0:W2:Y:S01]  /*02a0*/  LDG.E R9, desc[UR6][R16.64] ;  /* 0x0000000610097981 */ /* 0x0000a2000c1e1900 */
[C---:B------:R-:W-:Y:S02]  /*02b0*/  VIADD R29, R4.reuse, 0x600 ;  /* 0x00000600041d7836 */ /* 0x040fe40000000000 */
[C---:B------:R-:W-:Y:S01]  /*02c0*/  VIADD R27, R4.reuse, 0x300 ;  /* 0x00000300041b7836 */ /* 0x040fe20000000000 */
[C---:B------:R-:W-:Y:S01]  /*02d0*/  IADD3 R28, PT, PT, R4.reuse, 0x800, RZ ;  /* 0x00000800041c7810 */ /* 0x040fe20007ffe0ff */
[----:B------:R-:W-:-:S02]  /*02e0*/  VIADD R11, R4, 0x200 ;  /* 0x00000200040b7836 */ /* 0x000fc40000000000 */
[----:B------:R-:W-:-:S04]  /*02f0*/  IMAD.WIDE.U32 R26, R27, 0x4, R12 ;  /* 0x000000041b1a7825 */ /* 0x000fc800078e000c */
[--C-:B0-----:R-:W-:Y:S02]  /*0300*/  IMAD.WIDE.U32 R16, R29, 0x4, R12.reuse ;  /* 0x000000041d107825 */ /* 0x101fe400078e000c */
[----:B------:R-:W3:Y:S02]  /*0310*/  LDG.E R26, desc[UR6][R26.64] ;  /* 0x000000061a1a7981 */ /* 0x000ee4000c1e1900 */
[C---:B------:R-:W-:Y:S02]  /*0320*/  VIADD R19, R4.reuse, 0x400 ;  /* 0x0000040004137836 */ /* 0x040fe40000000000 */
[C---:B------:R-:W-:Y:S01]  /*0330*/  VIADD R23, R4.reuse, 0x500 ;  /* 0x0000050004177836 */ /* 0x040fe20000000000 */
[----:B------:R0:W4:Y:S01]  /*0340*/  LDG.E R22, desc[UR6][R16.64] ;  /* 0x0000000610167981 */ /* 0x000122000c1e1900 */
[----:B------:R-:W-:Y:S02]  /*0350*/  VIADD R29, R4, 0x700 ;  /* 0x00000700041d7836 */ /* 0x000fe40000000000 */
[----:B------:R-:W-:-:S04]  /*0360*/  IMAD.WIDE.U32 R10, R11, 0x4, R12 ;  /* 0x000000040b0a7825 */ /* 0x000fc800078e000c */
[--C-:B------:R-:W-:Y:S01]  /*0370*/  IMAD.WIDE.U32 R18, R19, 0x4, R12.reuse ;  /* 0x0000000413127825 */ /* 0x100fe200078e000c */
[----:B------:R1:W3:Y:S03]  /*0380*/  LDG.E R25, desc[UR6][R10.64] ;  /* 0x000000060a197981 */ /* 0x0002e6000c1e1900 */
[--C-:B------:R-:W-:Y:S01]  /*0390*/  IMAD.WIDE.U32 R20, R23, 0x4, R12.reuse ;  /* 0x0000000417147825 */ /* 0x100fe200078e000c */
[----:B------:R-:W4:Y:S03]  /*03a0*/  LDG.E R24, desc[UR6][R18.64] ;  /* 0x0000000612187981 */ /* 0x000f26000c1e1900 */
[--C-:B0-----:R-:W-:Y:S01]  /*03b0*/  IMAD.WIDE.U32 R16, R29, 0x4, R12.reuse ;  /* 0x000000041d107825 */ /* 0x101fe200078e000c */
[----:B------:R0:W4:Y:S03]  /*03c0*/  LDG.E R23, desc[UR6][R20.64] ;  /* 0x0000000614177981 */ /* 0x000126000c1e1900 */
[----:B------:R-:W-:Y:S01]  /*03d0*/  IMAD.WIDE.U32 R28, R28, 0x4, R12 ;  /* 0x000000041c1c7825 */ /* 0x000fe200078e000c */
[----:B------:R-:W4:Y:S03]  /*03e0*/  LDG.E R19, desc[UR6][R16.64] ;  /* 0x0000000610137981 */ /* 0x000f26000c1e1900 */
[----:B------:R-:W-:-:S02]  /*03f0*/  VIADD R27, R4, 0xa00 ;  /* 0x00000a00041b7836 */ /* 0x000fc40000000000 */
[----:B-1----:R-:W-:Y:S01]  /*0400*/  VIADD R11, R4, 0x900 ;  /* 0x00000900040b7836 */ /* 0x002fe20000000000 */
[----:B------:R1:W4:Y:S01]  /*0410*/  LDG.E R18, desc[UR6][R28.64] ;  /* 0x000000061c127981 */ /* 0x000322000c1e1900 */
[----:B0-----:R-:W-:-:S04]  /*0420*/  IMAD.WIDE.U32 R20, R27, 0x4, R12 ;  /* 0x000000041b147825 */ /* 0x001fc800078e000c */
[----:B------:R-:W-:Y:S02]  /*0430*/  VIADD R27, R4, 0xb00 ;  /* 0x00000b00041b7836 */ /* 0x000fe40000000000 */
[----:B------:R-:W-:-:S04]  /*0440*/  IMAD.WIDE.U32 R10, R11, 0x4, R12 ;  /* 0x000000040b0a7825 */ /* 0x000fc800078e000c */
[----:B-1----:R-:W-:Y:S02]  /*0450*/  VIADD R29, R4, 0xc00 ;  /* 0x00000c00041d7836 */ /* 0x002fe40000000000 */
[----:B------:R-:W4:Y:S02]  /*0460*/  LDG.E R11, desc[UR6][R10.64] ;  /* 0x000000060a0b7981 */ /* 0x000f24000c1e1900 */
[----:B------:R-:W-:-:S06]  /*0470*/  IMAD.WIDE.U32 R16, R29, 0x4, R12 ;  /* 0x000000041d107825 */ /* 0x000fcc00078e000c */
[----:B------:R0:W4:Y:S04]  /*0480*/  LDG.E R16, desc[UR6][R16.64] ;  /* 0x0000000610107981 */ /* 0x000128000c1e1900 */
[----:B------:R1:W4:Y:S01]  /*0490*/  LDG.E R10, desc[UR6][R20.64] ;  /* 0x00000006140a7981 */ /* 0x000322000c1e1900 */
[----:B0-----:R-:W-:Y:S01]  /*04a0*/  VIADD R17, R4, 0xf00 ;  /* 0x00000f0004117836 */ /* 0x001fe20000000000 */
[----:B--2--5:R-:W-:Y:S01]  /*04b0*/  IADD3 R9, PT, PT, R15, R9, R14 ;  /* 0x000000090f097210 */ /* 0x024fe20007ffe00e */
[----:B------:R-:W-:-:S04]  /*04c0*/  IMAD.WIDE.U32 R14, R27, 0x4, R12 ;  /* 0x000000041b0e7825 */ /* 0x000fc800078e000c */
[----:B------:R-:W-:Y:S02]  /*04d0*/  VIADD R27, R4, 0xd00 ;  /* 0x00000d00041b7836 */ /* 0x000fe40000000000 */
[----:B------:R-:W2:Y:S02]  /*04e0*/  LDG.E R15, desc[UR6][R14.64] ;  /* 0x000000060e0f7981 */ /* 0x000ea4000c1e1900 */
[----:B------:R-:W-:-:S04]  /*04f0*/  IMAD.WIDE.U32 R28, R27, 0x4, R12 ;  /* 0x000000041b1c7825 */ /* 0x000fc800078e000c */
[----:B------:R-:W-:Y:S02]  /*0500*/  VIADD R27, R4, 0xe00 ;  /* 0x00000e00041b7836 */ /* 0x000fe40000000000 */
[----:B------:R-:W2:Y:S02]  /*0510*/  LDG.E R29, desc[UR6][R28.64] ;  /* 0x000000061c1d7981 */ /* 0x000ea4000c1e1900 */
[----:B-1----:R-:W-:-:S04]  /*0520*/  IMAD.WIDE.U32 R20, R27, 0x4, R12 ;  /* 0x000000041b147825 */ /* 0x002fc800078e000c */
[----:B------:R-:W-:Y:S02]  /*0530*/  IMAD.WIDE.U32 R12, R17, 0x4, R12 ;  /* 0x00000004110c7825 */ /* 0x000fe400078e000c */
[----:B------:R-:W2:Y:S04]  /*0540*/  LDG.E R20, desc[UR6][R20.64] ;  /* 0x0000000614147981 */ /* 0x000ea8000c1e1900 */
[----:B------:R-:W2:Y:S01]  /*0550*/  LDG.E R12, desc[UR6][R12.64] ;  /* 0x000000060c0c7981 */ /* 0x000ea2000c1e1900 */
[----:B---3--:R-:W-:Y:S02]  /*0560*/  IADD3 R9, PT, PT, R26, R25, R9 ;  /* 0x000000191a097210 */ /* 0x008fe40007ffe009 */
[----:B------:R-:W-:Y:S02]  /*0570*/  IADD3 R8, PT, PT, R8, 0x10, RZ ;  /* 0x0000001008087810 */ /* 0x000fe40007ffe0ff */
[----:B----4-:R-:W-:-:S02]  /*0580*/  IADD3 R9, PT, PT, R23, R24, R9 ;  /* 0x0000001817097210 */ /* 0x010fc40007ffe009 */
[----:B------:R-:W-:Y:S02]  /*0590*/  ISETP.NE.AND P0, PT, R8, RZ, PT ;  /* 0x000000ff0800720c */ /* 0x000fe40003f05270 */
[----:B------:R-:W-:Y:S01]  /*05a0*/  IADD3 R9, PT, PT, R19, R22, R9 ;  /* 0x0000001613097210 */ /* 0x000fe20007ffe009 */
[----:B------:R-:W-:Y:S02]  /*05b0*/  VIADD R7, R7, 0x1000 ;  /* 0x0000100007077836 */ /* 0x000fe40000000000 */
[----:B------:R-:W-:Y:S01]  /*05c0*/  VIADD R4, R4, 0x1000 ;  /* 0x0000100004047836 */ /* 0x000fe20000000000 */
[----:B------:R-:W-:-:S04]  /*05d0*/  IADD3 R9, PT, PT, R11, R18, R9 ;  /* 0x000000120b097210 */ /* 0x000fc80007ffe009 */
[----:B--2---:R-:W-:-:S04]  /*05e0*/  IADD3 R9, PT, PT, R15, R10, R9 ;  /* 0x0000000a0f097210 */ /* 0x004fc80007ffe009 */
[----:B------:R-:W-:-:S04]  /*05f0*/  IADD3 R9, PT, PT, R29, R16, R9 ;  /* 0x000000101d097210 */ /* 0x000fc80007ffe009 */
[----:B------:R-:W-:Y:S01]  /*0600*/  IADD3 R14, PT, PT, R12, R20, R9 ;  /* 0x000000140c0e7210 */ /* 0x000fe20007ffe009 */
[----:B------:R-:W-:Y:S06]  /*0610*/  @P0 BRA `(.L_x_598) ;  /* 0xfffffffc000c0947 */ /* 0x000fec000383ffff */
[----:B------:R-:W-:Y:S05]  /*0620*/  BSYNC.RECONVERGENT B3 ;  /* 0x0000000000037941 */ /* 0x000fea0003800200 */
.L_x_597:
[----:B------:R-:W-:-:S07]  /*0630*/  VIADD R4, R7, 0xfffff800 ;  /* 0xfffff80007047836 */ /* 0x000fce0000000000 */
.L_x_596:
[----:B------:R-:W-:Y:S05]  /*0640*/  BSYNC.RECONVERGENT B2 ;  /* 0x0000000000027941 */ /* 0x000fea0003800200 */
.L_x_595:
[----:B------:R-:W-:-:S13]  /*0650*/  ISETP.NE.AND P0, PT, R6, RZ, PT ;  /* 0x000000ff0600720c */ /* 0x000fda0003f05270 */
[----:B------:R-:W-:Y:S05]  /*0660*/  @!P0 BRA `(.L_x_594) ;  /* 0x0000000400188947 */ /* 0x000fea0003800000 */
[----:B------:R-:W-:Y:S01]  /*0670*/  ISETP.GE.U32.AND P0, PT, R6, 0x8, PT ;  /* 0x000000080600780c */ /* 0x000fe20003f06070 */
[----:B------:R-:W-:Y:S01]  /*0680*/  BSSY.RECONVERGENT B2, `(.L_x_599) ;  /* 0x0000022000027945 */ /* 0x000fe20003800200 */
[----:B------:R-:W-:-:S04]  /*0690*/  LOP3.LUT R24, R5, 0x7, RZ, 0xc0, !PT ;  /* 0x0000000705187812 */ /* 0x000fc800078ec0ff */
[----:B------:R-:W-:-:S07]  /*06a0*/  ISETP.NE.AND P1, PT, R24, RZ, PT ;  /* 0x000000ff1800720c */ /* 0x000fce0003f25270 */
[----:B------:R-:W-:Y:S06]  /*06b0*/  @!P0 BRA `(.L_x_600) ;  /* 0x0000000000788947 */ /* 0x000fec0003800000 */
[----:B------:R-:W1:Y:S01]  /*06c0*/  LDC.64 R10, c[0x0][0x380] ;  /* 0x0000e000ff0a7b82 */ /* 0x000e620000000a00 */
[----:B------:R-:W-:-:S04]  /*06d0*/  IMAD R27, R3, 0x1000, R4 ;  /* 0x00001000031b7824 */ /* 0x000fc800078e0204 */
[C---:B------:R-:W-:Y:S02]  /*06e0*/  VIADD R21, R27.reuse, 0x100 ;  /* 0x000001001b157836 */ /* 0x040fe40000000000 */
[C---:B------:R-:W-:Y:S02]  /*06f0*/  VIADD R17, R27.reuse, 0x300 ;  /* 0x000003001b117836 */ /* 0x040fe40000000000 */
[C---:B------:R-:W-:Y:S01]  /*0700*/  VIADD R23, R27.reuse, 0x200 ;  /* 0x000002001b177836 */ /* 0x040fe20000000000 */
[C---:B------:R-:W-:Y:S01]  /*0710*/  IADD3 R7, PT, PT, R27.reuse, 0x400, RZ ;  /* 0x000004001b077810 */ /* 0x040fe20007ffe0ff */
[C---:B------:R-:W-:Y:S02]  /*0720*/  VIADD R9, R27.reuse, 0x500 ;  /* 0x000005001b097836 */ /* 0x040fe40000000000 */
[C---:B------:R-:W-:Y:S02]  /*0730*/  VIADD R25, R27.reuse, 0x600 ;  /* 0x000006001b197836 */ /* 0x040fe40000000000 */
[----:B-1----:R-:W-:-:S04]  /*0740*/  IMAD.WIDE.U32 R12, R27, 0x4, R10 ;  /* 0x000000041b0c7825 */ /* 0x002fc800078e000a */
[--C-:B------:R-:W-:Y:S01]  /*0750*/  IMAD.WIDE.U32 R20, R21, 0x4, R10.reuse ;  /* 0x0000000415147825 */ /* 0x100fe200078e000a */
[----:B0-----:R0:W2:Y:S03]  /*0760*/  LDG.E R15, desc[UR6][R12.64] ;  /* 0x000000060c0f7981 */ /* 0x0010a6000c1e1900 */
[--C-:B------:R-:W-:Y:S01]  /*0770*/  IMAD.WIDE.U32 R16, R17, 0x4, R10.reuse ;  /* 0x0000000411107825 */ /* 0x100fe200078e000a */
[----:B------:R-:W2:Y:S03]  /*0780*/  LDG.E R18, desc[UR6][R20.64] ;  /* 0x0000000614127981 */ /* 0x000ea6000c1e1900 */
[----:B------:R-:W-:Y:S02]  /*0790*/  IMAD.WIDE.U32 R22, R23, 0x4, R10 ;  /* 0x0000000417167825 */ /* 0x000fe400078e000a */
[----:B------:R-:W3:Y:S02]  /*07a0*/  LDG.E R16, desc[UR6][R16.64] ;  /* 0x0000000610107981 */ /* 0x000ee4000c1e1900 */
[----:B------:R-:W-:-:S02]  /*07b0*/  VIADD R27, R27, 0x700 ;  /* 0x000007001b1b7836 */ /* 0x000fc40000000000 */
[--C-:B------:R-:W-:Y:S01]  /*07c0*/  IMAD.WIDE.U32 R6, R7, 0x4, R10.reuse ;  /* 0x0000000407067825 */ /* 0x100fe200078e000a */
[----:B------:R-:W3:Y:S03]  /*07d0*/  LDG.E R19, desc[UR6][R22.64] ;  /* 0x0000000616137981 */ /* 0x000ee6000c1e1900 */
[--C-:B------:R-:W-:Y:S02]  /*07e0*/  IMAD.WIDE.U32 R8, R9, 0x4, R10.reuse ;  /* 0x0000000409087825 */ /* 0x100fe400078e000a */
[----:B------:R-:W4:Y:S02]  /*07f0*/  LDG.E R7, desc[UR6][R6.64] ;  /* 0x0000000606077981 */ /* 0x000f24000c1e1900 */
[--C-:B0-----:R-:W-:Y:S02]  /*0800*/  IMAD.WIDE.U32 R12, R25, 0x4, R10.reuse ;  /* 0x00000004190c7825 */ /* 0x101fe400078e000a */
[----:B------:R-:W4:Y:S02]  /*0810*/  LDG.E R8, desc[UR6][R8.64] ;  /* 0x0000000608087981 */ /* 0x000f24000c1e1900 */
[----:B------:R-:W-:-:S02]  /*0820*/  IMAD.WIDE.U32 R10, R27, 0x4, R10 ;  /* 0x000000041b0a7825 */ /* 0x000fc400078e000a */
[----:B------:R-:W4:Y:S04]  /*0830*/  LDG.E R13, desc[UR6][R12.64] ;  /* 0x000000060c0d7981 */ /* 0x000f28000c1e1900 */
[----:B------:R-:W4:Y:S01]  /*0840*/  LDG.E R10, desc[UR6][R10.64] ;  /* 0x000000060a0a7981 */ /* 0x000f22000c1e1900 */
[----:B------:R-:W-:Y:S01]  /*0850*/  VIADD R4, R4, 0x800 ;  /* 0x0000080004047836 */ /* 0x000fe20000000000 */
[----:B--2--5:R-:W-:-:S04]  /*0860*/  IADD3 R18, PT, PT, R18, R15, R14 ;  /* 0x0000000f12127210 */ /* 0x024fc80007ffe00e */
[----:B---3--:R-:W-:-:S04]  /*0870*/  IADD3 R18, PT, PT, R16, R19, R18 ;  /* 0x0000001310127210 */ /* 0x008fc80007ffe012 */
[----:B----4-:R-:W-:-:S04]  /*0880*/  IADD3 R18, PT, PT, R8, R7, R18 ;  /* 0x0000000708127210 */ /* 0x010fc80007ffe012 */
[----:B------:R-:W-:-:S07]  /*0890*/  IADD3 R14, PT, PT, R10, R13, R18 ;  /* 0x0000000d0a0e7210 */ /* 0x000fce0007ffe012 */
.L_x_600:
[----:B------:R-:W-:Y:S05]  /*08a0*/  BSYNC.RECONVERGENT B2 ;  /* 0x0000000000027941 */ /* 0x000fea0003800200 */
.L_x_599:
        /* <DEDUP_REMOVED lines=8> */
[C---:B------:R-:W-:Y:S01]  /*0930*/  VIADD R13, R11.reuse, 0x100 ;  /* 0x000001000b0d7836 */ /* 0x040fe20000000000 */
[C---:B------:R-:W-:Y:S01]  /*0940*/  IADD3 R17, PT, PT, R11.reuse, 0x300, RZ ;  /* 0x000003000b117810 */ /* 0x040fe20007ffe0ff */
[C---:B0-----:R-:W-:Y:S02]  /*0950*/  VIADD R15, R11.reuse, 0x200 ;  /* 0x000002000b0f7836 */ /* 0x041fe40000000000 */
[----:B-1----:R-:W-:-:S04]  /*0960*/  IMAD.WIDE.U32 R8, R11, 0x4, R6 ;  /* 0x000000040b087825 */ /* 0x002fc800078e0006 */
[--C-:B------:R-:W-:Y:S02]  /*0970*/  IMAD.WIDE.U32 R10, R13, 0x4, R6.reuse ;  /* 0x000000040d0a7825 */ /* 0x100fe400078e0006 */
[----:B------:R-:W2:Y:S02]  /*0980*/  LDG.E R9, desc[UR6][R8.64] ;  /* 0x0000000608097981 */ /* 0x000ea4000c1e1900 */
[--C-:B------:R-:W-:Y:S02]  /*0990*/  IMAD.WIDE.U32 R12, R15, 0x4, R6.reuse ;  /* 0x000000040f0c7825 */ /* 0x100fe400078e0006 */
[----:B------:R-:W2:Y:S02]  /*09a0*/  LDG.E R10, desc[UR6][R10.64] ;  /* 0x000000060a0a7981 */ /* 0x000ea4000c1e1900 */
[----:B------:R-:W-:Y:S02]  /*09b0*/  IMAD.WIDE.U32 R6, R17, 0x4, R6 ;  /* 0x0000000411067825 */ /* 0x000fe400078e0006 */
[----:B------:R-:W3:Y:S04]  /*09c0*/  LDG.E R13, desc[UR6][R12.64] ;  /* 0x000000060c0d7981 */ /* 0x000ee8000c1e1900 */
[----:B------:R-:W3:Y:S01]  /*09d0*/  LDG.E R6, desc[UR6][R6.64] ;  /* 0x0000000606067981 */ /* 0x000ee2000c1e1900 */
[----:B------:R-:W-:Y:S01]  /*09e0*/  VIADD R4, R4, 0x400 ;  /* 0x0000040004047836 */ /* 0x000fe20000000000 */
[----:B--2--5:R-:W-:-:S04]  /*09f0*/  IADD3 R14, PT, PT, R10, R9, R14 ;  /* 0x000000090a0e7210 */ /* 0x024fc80007ffe00e */
[----:B---3--:R-:W-:-:S07]  /*0a00*/  IADD3 R14, PT, PT, R6, R13, R14 ;  /* 0x0000000d060e7210 */ /* 0x008fce0007ffe00e */
.L_x_602:
[----:B------:R-:W-:Y:S05]  /*0a10*/  BSYNC.RECONVERGENT B2 ;  /* 0x0000000000027941 */ /* 0x000fea0003800200 */
.L_x_601:
[----:B------:R-:W-:Y:S05]  /*0a20*/  @!P1 BRA `(.L_x_594) ;  /* 0x0000000000289947 */ /* 0x000fea0003800000 */
[----:B------:R-:W1:Y:S01]  /*0a30*/  LDC.64 R6, c[0x0][0x380] ;  /* 0x0000e000ff067b82 */ /* 0x000e620000000a00 */
[----:B------:R-:W-:Y:S02]  /*0a40*/  IMAD R9, R3, 0x1000, R4 ;  /* 0x0000100003097824 */ /* 0x000fe400078e0204 */
[----:B------:R-:W-:-:S07]  /*0a50*/  IMAD.MOV R8, RZ, RZ, -R5 ;  /* 0x000000ffff087224 */ /* 0x000fce00078e0a05 */
.L_x_603:
[----:B-1----:R-:W-:-:S06]  /*0a60*/  IMAD.WIDE.U32 R4, R9, 0x4, R6 ;  /* 0x0000000409047825 */ /* 0x002fcc00078e0006 */
[----:B------:R-:W2:Y:S01]  /*0a70*/  LDG.E R5, desc[UR6][R4.64] ;  /* 0x0000000604057981 */ /* 0x000ea2000c1e1900 */
[----:B------:R-:W-:Y:S02]  /*0a80*/  VIADD R8, R8, 0x1 ;  /* 0x0000000108087836 */ /* 0x000fe40000000000 */
[----:B------:R-:W-:-:S03]  /*0a90*/  VIADD R9, R9, 0x100 ;  /* 0x0000010009097836 */ /* 0x000fc60000000000 */
[----:B------:R-:W-:Y:S01]  /*0aa0*/  ISETP.NE.AND P0, PT, R8, RZ, PT ;  /* 0x000000ff0800720c */ /* 0x000fe20003f05270 */
[----:B--2--5:R-:W-:-:S12]  /*0ab0*/  IMAD.IADD R14, R5, 0x1, R14 ;  /* 0x00000001050e7824 */ /* 0x024fd800078e020e */
[----:B------:R-:W-:Y:S05]  /*0ac0*/  @P0 BRA `(.L_x_603) ;  /* 0xfffffffc00e40947 */ /* 0x000fea000383ffff */
.L_x_594:
[----:B------:R-:W-:Y:S05]  /*0ad0*/  BSYNC.RECONVERGENT B1 ;  /* 0x0000000000017941 */ /* 0x000fea0003800200 */
.L_x_593:
[----:B------:R-:W-:-:S13]  /*0ae0*/  ISETP.GE.U32.AND P0, PT, R0, 0x100, PT ;  /* 0x000001000000780c */ /* 0x000fda0003f06070 */
[----:B------:R-:W-:Y:S05]  /*0af0*/  @!P0 BRA `(.L_x_604) ;  /* 0x0000000000ac8947 */ /* 0x000fea0003800000 */
[----:B------:R-:W1:Y:S01]  /*0b00*/  S2R R8, SR_LANEID ;  /* 0x0000000000087919 */ /* 0x000e620000000000 */
[----:B-----5:R-:W2:Y:S01]  /*0b10*/  SHFL.DOWN PT, R0, R14, 0x1, 0x1f ;  /* 0x08201f000e007f89 */ /* 0x020ea200000e0000 */
[C---:B-1----:R-:W-:Y:S02]  /*0b20*/  ISETP.GT.AND P0, PT, R8.reuse, 0x1e, PT ;  /* 0x0000001e0800780c */ /* 0x042fe40003f04270 */
[----:B------:R-:W-:Y:S02]  /*0b30*/  ISETP.NE.AND P1, PT, R8, RZ, PT ;  /* 0x000000ff0800720c */ /* 0x000fe40003f25270 */
[----:B--2---:R-:W-:Y:S02]  /*0b40*/  SEL R5, R0, RZ, !P0 ;  /* 0x000000ff00057207 */ /* 0x004fe40004000000 */
[----:B------:R-:W-:Y:S02]  /*0b50*/  ISETP.GT.AND P0, PT, R8, 0x1d, PT ;  /* 0x0000001d0800780c */ /* 0x000fe40003f04270 */
[----:B------:R-:W-:-:S05]  /*0b60*/  IADD3 R5, PT, PT, R5, R14, RZ ;  /* 0x0000000e05057210 */ /* 0x000fca0007ffe0ff */
[----:B------:R-:W1:Y:S02]  /*0b70*/  SHFL.DOWN PT, R0, R5, 0x2, 0x1f ;  /* 0x08401f0005007f89 */ /* 0x000e6400000e0000 */
[----:B------:R-:W-:Y:S01]  /*0b80*/  @!P1 MOV R6, 0x400 ;  /* 0x0000040000069802 */ /* 0x000fe20000000f00 */
[----:B------:R-:W2:Y:S01]  /*0b90*/  @!P1 S2R R9, SR_CgaCtaId ;  /* 0x0000000000099919 */ /* 0x000ea20000008800 */
[----:B-1----:R-:W-:Y:S02]  /*0ba0*/  SEL R0, R0, RZ, !P0 ;  /* 0x000000ff00007207 */ /* 0x002fe40004000000 */
[----:B------:R-:W-:-:S03]  /*0bb0*/  ISETP.GT.AND P0, PT, R8, 0x1b, PT ;  /* 0x0000001b0800780c */ /* 0x000fc60003f04270 */
[----:B------:R-:W-:-:S05]  /*0bc0*/  IMAD.IADD R0, R5, 0x1, R0 ;  /* 0x0000000105007824 */ /* 0x000fca00078e0200 */
[----:B------:R-:W1:Y:S01]  /*0bd0*/  SHFL.DOWN PT, R4, R0, 0x4, 0x1f ;  /* 0x08801f0000047f89 */ /* 0x000e6200000e0000 */
[----:B--2---:R-:W-:Y:S02]  /*0be0*/  @!P1 LEA R9, R9, R6, 0x18 ;  /* 0x0000000609099211 */ /* 0x004fe400078ec0ff */
[----:B-1----:R-:W-:Y:S02]  /*0bf0*/  SEL R7, R4, RZ, !P0 ;  /* 0x000000ff04077207 */ /* 0x002fe40004000000 */
[----:B------:R-:W-:-:S03]  /*0c00*/  ISETP.GT.AND P0, PT, R8, 0x17, PT ;  /* 0x000000170800780c */ /* 0x000fc60003f04270 */
[----:B------:R-:W-:Y:S01]  /*0c10*/  IMAD.IADD R7, R0, 0x1, R7 ;  /* 0x0000000100077824 */ /* 0x000fe200078e0207 */
[----:B------:R-:W-:-:S04]  /*0c20*/  @!P1 SHF.R.U32.HI R0, RZ, 0x3, R2 ;  /* 0x00000003ff009819 */ /* 0x000fc80000011602 */
[----:B------:R-:W1:Y:S01]  /*0c30*/  SHFL.DOWN PT, R4, R7, 0x8, 0x1f ;  /* 0x09001f0007047f89 */ /* 0x000e6200000e0000 */
[----:B------:R-:W-:-:S05]  /*0c40*/  @!P1 LOP3.LUT R0, R0, 0x7c, RZ, 0xc0, !PT ;  /* 0x0000007c00009812 */ /* 0x000fca00078ec0ff */
[----:B------:R-:W-:Y:S01]  /*0c50*/  @!P1 IMAD.IADD R0, R0, 0x1, R9 ;  /* 0x0000000100009824 */ /* 0x000fe200078e0209 */
[----:B-1----:R-:W-:Y:S02]  /*0c60*/  SEL R4, R4, RZ, !P0 ;  /* 0x000000ff04047207 */ /* 0x002fe40004000000 */
[----:B------:R-:W-:-:S03]  /*0c70*/  ISETP.GT.AND P0, PT, R8, 0xf, PT ;  /* 0x0000000f0800780c */ /* 0x000fc60003f04270 */
[----:B------:R-:W-:-:S05]  /*0c80*/  IMAD.IADD R4, R7, 0x1, R4 ;  /* 0x0000000107047824 */ /* 0x000fca00078e0204 */
[----:B------:R-:W1:Y:S02]  /*0c90*/  SHFL.DOWN PT, R5, R4, 0x10, 0x1f ;  /* 0x0a001f0004057f89 */ /* 0x000e6400000e0000 */
[----:B-1----:R-:W-:Y:S02]  /*0ca0*/  SEL R5, R5, RZ, !P0 ;  /* 0x000000ff05057207 */ /* 0x002fe40004000000 */
        /* <DEDUP_REMOVED lines=8> */
[----:B--2---:R-:W-:Y:S04]  /*0d30*/  LDS R0, [UR4+0xc] ;  /* 0x00000c04ff007984 */ /* 0x004fe80008000800 */
[----:B------:R-:W1:Y:S04]  /*0d40*/  LDS.128 R4, [UR4+0x10] ;  /* 0x00001004ff047984 */ /* 0x000e680008000c00 */
[----:B------:R-:W2:Y:S01]  /*0d50*/  LDS.64 R8, [UR4+0x20] ;  /* 0x00002004ff087984 */ /* 0x000ea20008000a00 */
[----:B-1----:R-:W-:-:S04]  /*0d60*/  IADD3 R0, PT, PT, R4, R0, R11 ;  /* 0x0000000004007210 */ /* 0x002fc80007ffe00b */
[----:B------:R-:W-:-:S04]  /*0d70*/  IADD3 R0, PT, PT, R6, R0, R5 ;  /* 0x0000000006007210 */ /* 0x000fc80007ffe005 */
[----:B--2---:R-:W-:-:S05]  /*0d80*/  IADD3 R0, PT, PT, R8, R0, R7 ;  /* 0x0000000008007210 */ /* 0x004fca0007ffe007 */
[----:B------:R-:W-:Y:S01]  /*0d90*/  IMAD.IADD R11, R0, 0x1, R9 ;  /* 0x00000001000b7824 */ /* 0x000fe200078e0209 */
[----:B------:R-:W-:Y:S06]  /*0da0*/  BRA `(.L_x_605) ;  /* 0x00000014007c7947 */ /* 0x000fec0003800000 */
.L_x_604:
[----:B------:R-:W-:Y:S01]  /*0db0*/  LOP3.LUT R4, R2, 0x3e0, RZ, 0xc0, !PT ;  /* 0x000003e002047812 */ /* 0x000fe200078ec0ff */
[----:B------:R-:W1:Y:S03]  /*0dc0*/  S2R R10, SR_LANEID ;  /* 0x00000000000a7919 */ /* 0x000e660000000000 */
[----:B------:R-:W-:Y:S02]  /*0dd0*/  LOP3.LUT R7, RZ, R4, RZ, 0x33, !PT ;  /* 0x00000004ff077212 */ /* 0x000fe400078e33ff */
[----:B------:R-:W-:-:S03]  /*0de0*/  IADD3 R5, PT, PT, R4, 0x20, RZ ;  /* 0x0000002004057810 */ /* 0x000fc60007ffe0ff */
[----:B------:R-:W-:Y:S01]  /*0df0*/  IMAD.IADD R7, R0, 0x1, R7 ;  /* 0x0000000100077824 */ /* 0x000fe200078e0207 */
[----:B------:R-:W-:-:S04]  /*0e00*/  ISETP.GT.U32.AND P0, PT, R5, R0, PT ;  /* 0x000000000500720c */ /* 0x000fc80003f04070 */
[----:B------:R-:W-:-:S05]  /*0e10*/  SEL R7, R7, 0x1f, P0 ;  /* 0x0000001f07077807 */ /* 0x000fca0000000000 */
[----:B-----5:R-:W2:Y:S01]  /*0e20*/  SHFL.DOWN PT, R4, R14, 0x1, R7 ;  /* 0x082000000e047989 */ /* 0x020ea200000e0007 */
[CC--:B-1----:R-:W-:Y:S01]  /*0e30*/  ISETP.GE.AND P0, PT, R10.reuse, R7.reuse, PT ;  /* 0x000000070a00720c */ /* 0x0c2fe20003f06270 */
[C---:B------:R-:W-:Y:S01]  /*0e40*/  VIADD R6, R10.reuse, 0x2 ;  /* 0x000000020a067836 */ /* 0x040fe20000000000 */
[C---:B------:R-:W-:Y:S01]  /*0e50*/  ISETP.NE.AND P1, PT, R10.reuse, RZ, PT ;  /* 0x000000ff0a00720c */ /* 0x040fe20003f25270 */
[----:B------:R-:W-:Y:S01]  /*0e60*/  VIADD R8, R10, 0x4 ;  /* 0x000000040a087836 */ /* 0x000fe20000000000 */
[----:B--2---:R-:W-:Y:S02]  /*0e70*/  SEL R5, R4, RZ, !P0 ;  /* 0x000000ff04057207 */ /* 0x004fe40004000000 */
[----:B------:R-:W-:-:S03]  /*0e80*/  ISETP.GT.AND P0, PT, R6, R7, PT ;  /* 0x000000070600720c */ /* 0x000fc60003f04270 */
[----:B------:R-:W-:-:S06]  /*0e90*/  IMAD.IADD R4, R5, 0x1, R14 ;  /* 0x0000000105047824 */ /* 0x000fcc00078e020e */
[----:B------:R-:W1:Y:S01]  /*0ea0*/  @!P1 S2R R11, SR_CgaCtaId ;  /* 0x00000000000b9919 */ /* 0x000e620000008800 */
[----:B------:R-:W-:Y:S01]  /*0eb0*/  @!P1 SHF.R.U32.HI R9, RZ, 0x3, R2 ;  /* 0x00000003ff099819 */ /* 0x000fe20000011602 */
[----:B------:R-:W2:Y:S03]  /*0ec0*/  SHFL.DOWN PT, R5, R4, 0x2, R7 ;  /* 0x0840000004057989 */ /* 0x000ea600000e0007 */
[----:B------:R-:W-:Y:S02]  /*0ed0*/  @!P1 LOP3.LUT R9, R9, 0x7c, RZ, 0xc0, !PT ;  /* 0x0000007c09099812 */ /* 0x000fe400078ec0ff */
[----:B--2---:R-:W-:Y:S02]  /*0ee0*/  SEL R5, R5, RZ, !P0 ;  /* 0x000000ff05057207 */ /* 0x004fe40004000000 */
[----:B------:R-:W-:-:S03]  /*0ef0*/  ISETP.GT.AND P0, PT, R8, R7, PT ;  /* 0x000000070800720c */ /* 0x000fc60003f04270 */
[----:B------:R-:W-:Y:S01]  /*0f00*/  IMAD.IADD R6, R4, 0x1, R5 ;  /* 0x0000000104067824 */ /* 0x000fe200078e0205 */
[----:B------:R-:W-:-:S04]  /*0f10*/  IADD3 R4, PT, PT, R10, 0x8, RZ ;  /* 0x000000080a047810 */ /* 0x000fc80007ffe0ff */
[----:B------:R-:W2:Y:S02]  /*0f20*/  SHFL.DOWN PT, R5, R6, 0x4, R7 ;  /* 0x0880000006057989 */ /* 0x000ea400000e0007 */
[----:B--2---:R-:W-:Y:S02]  /*0f30*/  SEL R5, R5, RZ, !P0 ;  /* 0x000000ff05057207 */ /* 0x004fe40004000000 */
[----:B------:R-:W-:-:S03]  /*0f40*/  ISETP.GT.AND P0, PT, R4, R7, PT ;  /* 0x000000070400720c */ /* 0x000fc60003f04270 */
[----:B------:R-:W-:Y:S02]  /*0f50*/  IMAD.IADD R8, R6, 0x1, R5 ;  /* 0x0000000106087824 */ /* 0x000fe400078e0205 */
[----:B------:R-:W-:Y:S01]  /*0f60*/  VIADD R6, R10, 0x10 ;  /* 0x000000100a067836 */ /* 0x000fe20000000000 */
[----:B------:R-:W-:Y:S02]  /*0f70*/  @!P1 MOV R10, 0x400 ;  /* 0x00000400000a9802 */ /* 0x000fe40000000f00 */
[----:B------:R-:W2:Y:S02]  /*0f80*/  SHFL.DOWN PT, R5, R8, 0x8, R7 ;  /* 0x0900000008057989 */ /* 0x000ea400000e0007 */
[----:B-1----:R-:W-:-:S05]  /*0f90*/  @!P1 LEA R10, R11, R10, 0x18 ;  /* 0x0000000a0b0a9211 */ /* 0x002fca00078ec0ff */
[----:B------:R-:W-:Y:S01]  /*0fa0*/  @!P1 IMAD.IADD R10, R9, 0x1, R10 ;  /* 0x00000001090a9824 */ /* 0x000fe200078e020a */
[----:B--2---:R-:W-:Y:S02]  /*0fb0*/  SEL R5, R5, RZ, !P0 ;  /* 0x000000ff05057207 */ /* 0x004fe40004000000 */
[----:B------:R-:W-:-:S03]  /*0fc0*/  ISETP.GT.AND P0, PT, R6, R7, PT ;  /* 0x000000070600720c */ /* 0x000fc60003f04270 */
[----:B------:R-:W-:-:S05]  /*0fd0*/  IMAD.IADD R4, R8, 0x1, R5 ;  /* 0x0000000108047824 */ /* 0x000fca00078e0205 */
[----:B------:R-:W1:Y:S02]  /*0fe0*/  SHFL.DOWN PT, R5, R4, 0x10, R7 ;  /* 0x0a00000004057989 */ /* 0x000e6400000e0007 */
[----:B-1----:R-:W-:Y:S02]  /*0ff0*/  SEL R5, R5, RZ, !P0 ;  /* 0x000000ff05057207 */ /* 0x002fe40004000000 */
[----:B------:R-:W-:-:S03]  /*1000*/  ISETP.NE.AND P0, PT, R2, RZ, PT ;  /* 0x000000ff0200720c */ /* 0x000fc60003f05270 */
[----:B------:R-:W-:-:S05]  /*1010*/  IMAD.IADD R11, R4, 0x1, R5 ;  /* 0x00000001040b7824 */ /* 0x000fca00078e0205 */
[----:B------:R1:W-:Y:S01]  /*1020*/  @!P1 STS [R10+0x8], R11 ;  /* 0x0000080b0a009388 */ /* 0x0003e20000000800 */
[----:B------:R-:W-:Y:S06]  /*1030*/  BAR.SYNC.DEFER_BLOCKING 0x0 ;  /* 0x0000000000007b1d */ /* 0x000fec0000010000 */
[----:B------:R-:W-:Y:S05]  /*1040*/  @P0 BRA `(.L_x_605) ;  /* 0x0000001000d40947 */ /* 0x000fea0003800000 */
[----:B------:R-:W2:Y:S01]  /*1050*/  S2UR UR5, SR_CgaCtaId ;  /* 0x00000000000579c3 */ /* 0x000ea20000008800 */
[----:B------:R-:W-:Y:S01]  /*1060*/  UMOV UR4, 0x400 ;  /* 0x0000040000047882 */ /* 0x000fe20000000000 */
[C---:B------:R-:W-:Y:S02]  /*1070*/  ISETP.GT.U32.AND P2, PT, R0.reuse, 0x40, PT ;  /* 0x000000400000780c */ /* 0x040fe40003f44070 */
[C---:B------:R-:W-:Y:S02]  /*1080*/  ISETP.GT.U32.AND P1, PT, R0.reuse, 0x20, PT ;  /* 0x000000200000780c */ /* 0x040fe40003f24070 */
[----:B------:R-:W-:Y:S01]  /*1090*/  ISETP.GT.U32.AND P3, PT, R0, 0x80, PT ;  /* 0x000000800000780c */ /* 0x000fe20003f64070 */
[----:B--2---:R-:W-:-:S09]  /*10a0*/  ULEA UR4, UR5, UR4, 0x18 ;  /* 0x0000000405047291 */ /* 0x004fd2000f8ec0ff */
[----:B------:R-:W2:Y:S04]  /*10b0*/  LDS.128 R4, [UR4+0x10] ;  /* 0x00001004ff047984 */ /* 0x000ea80008000c00 */
[----:B------:R-:W3:Y:S04]  /*10c0*/  LDS R2, [UR4+0xc] ;  /* 0x00000c04ff027984 */ /* 0x000ee80008000800 */
[----:B------:R-:W4:Y:S01]  /*10d0*/  LDS.64 R8, [UR4+0x20] ;  /* 0x00002004ff087984 */ /* 0x000f220008000a00 */
[----:B--2---:R-:W-:Y:S02]  /*10e0*/  SEL R4, R4, RZ, P2 ;  /* 0x000000ff04047207 */ /* 0x004fe40001000000 */
[----:B------:R-:W-:-:S02]  /*10f0*/  ISETP.GT.U32.AND P2, PT, R0, 0x60, PT ;  /* 0x000000600000780c */ /* 0x000fc40003f44070 */
[----:B---3--:R-:W-:Y:S02]  /*1100*/  SEL R2, R2, RZ, P1 ;  /* 0x000000ff02027207 */ /* 0x008fe40000800000 */
[----:B------:R-:W-:Y:S02]  /*1110*/  SEL R5, R5, RZ, P2 ;  /* 0x000000ff05057207 */ /* 0x000fe40001000000 */
[----:B------:R-:W-:Y:S02]  /*1120*/  IADD3 R2, PT, PT, R4, R2, R11 ;  /* 0x0000000204027210 */ /* 0x000fe40007ffe00b */
[----:B------:R-:W-:Y:S02]  /*1130*/  ISETP.GT.U32.AND P1, PT, R0, 0xa0, PT ;  /* 0x000000a00000780c */ /* 0x000fe40003f24070 */
[----:B------:R-:W-:Y:S02]  /*1140*/  SEL R6, R6, RZ, P3 ;  /* 0x000000ff06067207 */ /* 0x000fe40001800000 */
[----:B------:R-:W-:-:S02]  /*1150*/  ISETP.GT.U32.AND P2, PT, R0, 0xc0, PT ;  /* 0x000000c00000780c */ /* 0x000fc40003f44070 */
[----:B------:R-:W-:Y:S02]  /*1160*/  ISETP.GT.U32.AND P3, PT, R0, 0xe0, PT ;  /* 0x000000e00000780c */ /* 0x000fe40003f64070 */
[----:B------:R-:W-:Y:S02]  /*1170*/  SEL R7, R7, RZ, P1 ;  /* 0x000000ff07077207 */ /* 0x000fe40000800000 */
[----:B------:R-:W-:Y:S02]  /*1180*/  IADD3 R2, PT, PT, R6, R2, R5 ;  /* 0x0000000206027210 */ /* 0x000fe40007ffe005 */
[----:B----4-:R-:W-:Y:S02]  /*1190*/  SEL R8, R8, RZ, P2 ;  /* 0x000000ff08087207 */ /* 0x010fe40001000000 */
[----:B------:R-:W-:Y:S02]  /*11a0*/  SEL R9, R9, RZ, P3 ;  /* 0x000000ff09097207 */ /* 0x000fe40001800000 */
[----:B------:R-:W-:-:S05]  /*11b0*/  IADD3 R2, PT, PT, R8, R2, R7 ;  /* 0x0000000208027210 */ /* 0x000fca0007ffe007 */
[----:B-1----:R-:W-:Y:S01]  /*11c0*/  IMAD.IADD R11, R2, 0x1, R9 ;  /* 0x00000001020b7824 */ /* 0x002fe200078e0209 */
[----:B------:R-:W-:Y:S06]  /*11d0*/  BRA `(.L_x_605) ;  /* 0x0000001000707947 */ /* 0x000fec0003800000 */
.L_x_590:
[----:B------:R-:W0:Y:S01]  /*11e0*/  S2R R2, SR_TID.X ;  /* 0x0000000000027919 */ /* 0x000e220000002100 */
[----:B------:R-:W1:Y:S02]  /*11f0*/  LDCU.64 UR4, c[0x0][0x380] ;  /* 0x00007000ff0477ac */ /* 0x000e640008000a00 */
[----:B-1----:R-:W-:Y:S01]  /*1200*/  MOV R4, UR4 ;  /* 0x0000000400047c02 */ /* 0x002fe20008000f00 */
[----:B------:R-:W-:Y:S02]  /*1210*/  IMAD.U32 R5, RZ, RZ, UR5 ;  /* 0x00000005ff057e24 */ /* 0x000fe4000f8e00ff */
[----:B0-----:R-:W-:-:S04]  /*1220*/  IMAD R7, R3, 0x1000, R2 ;  /* 0x0000100003077824 */ /* 0x001fc800078e0202 */
[----:B------:R-:W-:-:S05]  /*1230*/  IMAD.WIDE.U32 R6, R7, 0x4, R4 ;  /* 0x0000000407067825 */ /* 0x000fca00078e0004 */
        /* <DEDUP_REMOVED lines=16> */
[----:B------:R-:W-:-:S02]  /*1340*/  ISETP.GE.U32.AND P0, PT, R0, R13, PT ;  /* 0x0000000d0000720c */ /* 0x000fc40003f06070 */
        /* <DEDUP_REMOVED lines=9> */
[----:B------:R-:W-:Y:S01]  /*13e0*/  IMAD R9, R3, 0x1000, R13 ;  /* 0x0000100003097824 */ /* 0x000fe200078e020d */
[----:B------:R-:W-:Y:S01]  /*13f0*/  LOP3.LUT R6, RZ, R2, RZ, 0x33, !PT ;  /* 0x00000002ff067212 */ /* 0x000fe200078e33ff */
[----:B------:R-:W-:Y:S01]  /*1400*/  VIADD R0, R8, 0xfffff000 ;  /* 0xfffff00008007836 */ /* 0x000fe20000000000 */
[----:B------:R-:W-:Y:S02]  /*1410*/  UMOV UR4, URZ ;  /* 0x000000ff00047c82 */ /* 0x000fe40008000000 */
[----:B------:R-:W-:Y:S02]  /*1420*/  IADD3 R6, PT, PT, -R13, R8, R6 ;  /* 0x000000080d067210 */ /* 0x000fe40007ffe106 */
[C---:B------:R-:W-:Y:S02]  /*1430*/  ISETP.GT.U32.AND P0, PT, R9.reuse, R0, PT ;  /* 0x000000000900720c */ /* 0x040fe40003f04070 */
[----:B------:R-:W-:Y:S01]  /*1440*/  IADD3 R7, PT, PT, R9, 0x800, R2 ;  /* 0x0000080009077810 */ /* 0x000fe20007ffe002 */
[----:B------:R-:W-:-:S02]  /*1450*/  IMAD.MOV.U32 R2, RZ, RZ, R9 ;  /* 0x000000ffff027224 */ /* 0x000fc400078e0009 */
[----:B------:R-:W-:-:S08]  /*1460*/  IMAD R6, R3, -0x1000, R6 ;  /* 0xfffff00003067824 */ /* 0x000fd000078e0206 */
[----:B------:R-:W-:Y:S05]  /*1470*/  @P0 BRA `(.L_x_607) ;  /* 0x00000000009c0947 */ /* 0x000fea0003800000 */
[----:B------:R-:W0:Y:S08]  /*1480*/  LDC R8, c[0x0][0x3a8] ;  /* 0x0000ea00ff087b82 */ /* 0x000e300000000800 */
[----:B------:R-:W1:Y:S02]  /*1490*/  LDC.64 R4, c[0x0][0x380] ;  /* 0x0000e000ff047b82 */ /* 0x000e640000000a00 */
.L_x_608:
[----:B------:R-:W2:Y:S02]  /*14a0*/  S2R R10, SR_TID.X ;  /* 0x00000000000a7919 */ /* 0x000ea40000002100 */
[----:B--2---:R-:W-:-:S04]  /*14b0*/  IMAD.IADD R11, R10, 0x1, R9 ;  /* 0x000000010a0b7824 */ /* 0x004fc800078e0209 */
[----:B-1----:R-:W-:-:S05]  /*14c0*/  IMAD.WIDE.U32 R10, R11, 0x4, R4 ;  /* 0x000000040b0a7825 */ /* 0x002fca00078e0004 */
        /* <DEDUP_REMOVED lines=10> */
[----:B------:R-:W5:Y:S01]  /*1570*/  LDG.E R21, desc[UR6][R10.64+0x2c00] ;  /* 0x002c00060a157981 */ /* 0x000f62000c1e1900 */
[----:B--2---:R-:W-:-:S03]  /*1580*/  IADD3 R20, PT, PT, R20, R18, R27 ;  /* 0x0000001214147210 */ /* 0x004fc60007ffe01b */
[----:B------:R-:W2:Y:S04]  /*1590*/  LDG.E R18, desc[UR6][R10.64+0x2800] ;  /* 0x002800060a127981 */ /* 0x000ea8000c1e1900 */
[----:B------:R-:W2:Y:S01]  /*15a0*/  LDG.E R27, desc[UR6][R10.64+0x3800] ;  /* 0x003800060a1b7981 */ /* 0x000ea2000c1e1900 */
[----:B---3--:R-:W-:-:S03]  /*15b0*/  IADD3 R24, PT, PT, R23, R22, R20 ;  /* 0x0000001617187210 */ /* 0x008fc60007ffe014 */
[----:B------:R-:W3:Y:S04]  /*15c0*/  LDG.E R23, desc[UR6][R10.64+0x3000] ;  /* 0x003000060a177981 */ /* 0x000ee8000c1e1900 */
[----:B------:R-:W3:Y:S04]  /*15d0*/  LDG.E R20, desc[UR6][R10.64+0x3400] ;  /* 0x003400060a147981 */ /* 0x000ee8000c1e1900 */
[----:B------:R-:W3:Y:S01]  /*15e0*/  LDG.E R22, desc[UR6][R10.64+0x3c00] ;  /* 0x003c00060a167981 */ /* 0x000ee2000c1e1900 */
[----:B----4-:R-:W-:-:S04]  /*15f0*/  IADD3 R14, PT, PT, R17, R14, R24 ;  /* 0x0000000e110e7210 */ /* 0x010fc80007ffe018 */
[----:B-----5:R-:W-:-:S04]  /*1600*/  IADD3 R14, PT, PT, R19, R16, R14 ;  /* 0x00000010130e7210 */ /* 0x020fc80007ffe00e */
[----:B------:R-:W-:Y:S02]  /*1610*/  IADD3 R12, PT, PT, R15, R12, R14 ;  /* 0x0000000c0f0c7210 */ /* 0x000fe40007ffe00e */
[----:B0-----:R-:W-:-:S04]  /*1620*/  IADD3 R14, PT, PT, -R9, R8, RZ ;  /* 0x00000008090e7210 */ /* 0x001fc80007ffe1ff */
[----:B------:R-:W-:Y:S02]  /*1630*/  ISETP.GE.U32.AND P0, PT, R14, R13, PT ;  /* 0x0000000d0e00720c */ /* 0x000fe40003f06070 */
[----:B--2---:R-:W-:-:S04]  /*1640*/  IADD3 R12, PT, PT, R21, R18, R12 ;  /* 0x00000012150c7210 */ /* 0x004fc80007ffe00c */
[----:B---3--:R-:W-:-:S04]  /*1650*/  IADD3 R12, PT, PT, R20, R23, R12 ;  /* 0x00000017140c7210 */ /* 0x008fc80007ffe00c */
[----:B------:R-:W-:-:S03]  /*1660*/  IADD3 R27, PT, PT, R22, R27, R12 ;  /* 0x0000001b161b7210 */ /* 0x000fc60007ffe00c */
[----:B------:R-:W-:Y:S05]  /*1670*/  @!P0 BRA `(.L_x_606) ;  /* 0x00000008009c8947 */ /* 0x000fea0003800000 */
[C---:B------:R-:W-:Y:S01]  /*1680*/  IMAD.IADD R9, R13.reuse, 0x1, R9 ;  /* 0x000000010d097824 */ /* 0x040fe200078e0209 */
[----:B------:R-:W-:Y:S01]  /*1690*/  UIADD3 UR4, UPT, UPT, UR4, 0x1, URZ ;  /* 0x0000000104047890 */ /* 0x000fe2000fffe0ff */
[----:B------:R-:W-:Y:S02]  /*16a0*/  IMAD.IADD R2, R13, 0x1, R2 ;  /* 0x000000010d027824 */ /* 0x000fe400078e0202 */
[----:B------:R-:W-:Y:S01]  /*16b0*/  IMAD.IADD R6, R6, 0x1, -R13 ;  /* 0x0000000106067824 */ /* 0x000fe200078e0a0d */
[----:B------:R-:W-:Y:S01]  /*16c0*/  ISETP.GT.U32.AND P0, PT, R9, R0, PT ;  /* 0x000000000900720c */ /* 0x000fe20003f04070 */
[----:B------:R-:W-:-:S12]  /*16d0*/  IMAD.IADD R7, R13, 0x1, R7 ;  /* 0x000000010d077824 */ /* 0x000fd800078e0207 */
[----:B------:R-:W-:Y:S05]  /*16e0*/  @!P0 BRA `(.L_x_608) ;  /* 0xfffffffc006c8947 */ /* 0x000fea000383ffff */
.L_x_607:
[----:B------:R-:W0:Y:S01]  /*16f0*/  S2R R13, SR_TID.X ;  /* 0x00000000000d7919 */ /* 0x000e220000002100 */
[----:B------:R-:W-:Y:S01]  /*1700*/  IMAD.IADD R0, R8, 0x1, -R9 ;  /* 0x0000000108007824 */ /* 0x000fe200078e0a09 */
[----:B------:R-:W-:Y:S04]  /*1710*/  BSSY.RECONVERGENT B1, `(.L_x_606) ;  /* 0x000009d000017945 */ /* 0x000fe80003800200 */
[----:B0-----:R-:W-:-:S04]  /*1720*/  ISETP.GE.AND P0, PT, R13, R0, PT ;  /* 0x000000000d00720c */ /* 0x001fc80003f06270 */
[----:B------:R-:W-:-:S13]  /*1730*/  ISETP.GE.U32.OR P0, PT, R9, R8, P0 ;  /* 0x000000080900720c */ /* 0x000fda0000706470 */
[----:B------:R-:W-:Y:S05]  /*1740*/  @P0 BRA `(.L_x_609) ;  /* 0x0000000800640947 */ /* 0x000fea0003800000 */
[----:B------:R-:W0:Y:S01]  /*1750*/  LDC R10, c[0x0][0x3ac] ;  /* 0x0000eb00ff0a7b82 */ /* 0x000e220000000800 */
[----:B------:R-:W-:Y:S01]  /*1760*/  LOP3.LUT R11, RZ, R13, RZ, 0x33, !PT ;  /* 0x0000000dff0b7212 */ /* 0x000fe200078e33ff */
[----:B------:R-:W-:Y:S06]  /*1770*/  BSSY.RECONVERGENT B2, `(.L_x_610) ;  /* 0x000004f000027945 */ /* 0x000fec0003800200 */
[----:B------:R-:W1:Y:S01]  /*1780*/  LDC R0, c[0x0][0x3ac] ;  /* 0x0000eb00ff007b82 */ /* 0x000e620000000800 */
[----:B0-----:R-:W-:-:S05]  /*1790*/  IMAD.SHL.U32 R10, R10, 0x1000, RZ ;  /* 0x000010000a0a7824 */ /* 0x001fca00078e00ff */
[----:B------:R-:W-:-:S04]  /*17a0*/  LEA R10, R3, R10, 0xc ;  /* 0x0000000a030a7211 */ /* 0x000fc800078e60ff */
[----:B------:R-:W-:Y:S01]  /*17b0*/  IADD3 R8, PT, PT, -R10, R8, R11 ;  /* 0x000000080a087210 */ /* 0x000fe20007ffe10b */
[----:B-1----:R-:W-:Y:S02]  /*17c0*/  IMAD R11, R0, UR4, RZ ;  /* 0x00000004000b7c24 */ /* 0x002fe4000f8e02ff */
[----:B------:R-:W-:Y:S02]  /*17d0*/  IMAD.MOV.U32 R0, RZ, RZ, R13 ;  /* 0x000000ffff007224 */ /* 0x000fe400078e000d */
        /* <DEDUP_REMOVED lines=8> */
[----:B------:R-:W-:-:S05]  /*1860*/  LOP3.LUT R0, R0, 0x1fffff0, RZ, 0xc0, !PT ;  /* 0x01fffff000007812 */ /* 0x000fca00078ec0ff */
[----:B------:R-:W-:-:S07]  /*1870*/  IMAD.MOV R0, RZ, RZ, -R0 ;  /* 0x000000ffff007224 */ /* 0x000fce00078e0a00 */
.L_x_613:
[C---:B------:R-:W-:Y:S02]  /*1880*/  VIADD R15, R7.reuse, 0xfffff800 ;  /* 0xfffff800070f7836 */ /* 0x040fe40000000000 */
[----:B------:R-:W-:Y:S02]  /*1890*/  VIADD R21, R7, 0xfffff900 ;  /* 0xfffff90007157836 */ /* 0x000fe40000000000 */
[----:B------:R-:W-:-:S04]  /*18a0*/  IMAD.WIDE.U32 R14, R15, 0x4, R4 ;  /* 0x000000040f0e7825 */ /* 0x000fc800078e0004 */
[--C-:B------:R-:W-:Y:S01]  /*18b0*/  IMAD.WIDE.U32 R20, R21, 0x4, R4.reuse ;  /* 0x0000000415147825 */ /* 0x100fe200078e0004 */
[----:B------:R0:W2:Y:S04]  /*18c0*/  LDG.E R28, desc[UR6][R14.64] ;  /* 0x000000060e1c7981 */ /* 0x0000a8000c1e1900 */
[----:B------:R-:W2:Y:S01]  /*18d0*/  LDG.E R29, desc[UR6][R20.64] ;  /* 0x00000006141d7981 */ /* 0x000ea2000c1e1900 */
[C---:B------:R-:W-:Y:S02]  /*18e0*/  VIADD R17, R7.reuse, 0xfffffa00 ;  /* 0xfffffa0007117836 */ /* 0x040fe40000000000 */
[----:B------:R-:W-:Y:S02]  /*18f0*/  VIADD R19, R7, 0xfffffb00 ;  /* 0xfffffb0007137836 */ /* 0x000fe40000000000 */
[----:B------:R-:W-:-:S04]  /*1900*/  IMAD.WIDE.U32 R16, R17, 0x4, R4 ;  /* 0x0000000411107825 */ /* 0x000fc800078e0004 */
[--C-:B------:R-:W-:Y:S01]  /*1910*/  IMAD.WIDE.U32 R18, R19, 0x4, R4.reuse ;  /* 0x0000000413127825 */ /* 0x100fe200078e0004 */
[----:B------:R1:W3:Y:S04]  /*1920*/  LDG.E R13, desc[UR6][R16.64] ;  /* 0x00000006100d7981 */ /* 0x0002e8000c1e1900 */
[----:B------:R4:W3:Y:S01]  /*1930*/  LDG.E R12, desc[UR6][R18.64] ;  /* 0x00000006120c7981 */ /* 0x0008e2000c1e1900 */
[C---:B------:R-:W-:Y:S01]  /*1940*/  VIADD R22, R7.reuse, 0xfffffd00 ;  /* 0xfffffd0007167836 */ /* 0x040fe20000000000 */
[C---:B------:R-:W-:Y:S01]  /*1950*/  IADD3 R23, PT, PT, R7.reuse, -0x400, RZ ;  /* 0xfffffc0007177810 */ /* 0x040fe20007ffe0ff */
[----:B------:R-:W-:Y:S02]  /*1960*/  VIADD R26, R7, 0xfffffe00 ;  /* 0xfffffe00071a7836 */ /* 0x000fe40000000000 */
[----:B0-----:R-:W-:-:S04]  /*1970*/  IMAD.WIDE.U32 R14, R22, 0x4, R4 ;  /* 0x00000004160e7825 */ /* 0x001fc800078e0004 */
[--C-:B-1----:R-:W-:Y:S02]  /*1980*/  IMAD.WIDE.U32 R16, R26, 0x4, R4.reuse ;  /* 0x000000041a107825 */ /* 0x102fe400078e0004 */
[----:B------:R0:W5:Y:S02]  /*1990*/  LDG.E R26, desc[UR6][R14.64] ;  /* 0x000000060e1a7981 */ /* 0x000164000c1e1900 */
[C-C-:B------:R-:W-:Y:S02]  /*19a0*/  IMAD.WIDE.U32 R24, R7.reuse, 0x4, R4.reuse ;  /* 0x0000000407187825 */ /* 0x140fe400078e0004 */
[----:B------:R-:W5:Y:S02]  /*19b0*/  LDG.E R16, desc[UR6][R16.64] ;  /* 0x0000000610107981 */ /* 0x000f64000c1e1900 */
[----:B----4-:R-:W-:Y:S02]  /*19c0*/  VIADD R19, R7, 0xffffff00 ;  /* 0xffffff0007137836 */ /* 0x010fe40000000000 */
[----:B------:R-:W-:Y:S01]  /*19d0*/  IMAD.WIDE.U32 R20, R23, 0x4, R4 ;  /* 0x0000000417147825 */ /* 0x000fe200078e0004 */
[----:B------:R-:W4:Y:S03]  /*19e0*/  LDG.E R24, desc[UR6][R24.64] ;  /* 0x0000000618187981 */ /* 0x000f26000c1e1900 */
[----:B0-----:R-:W-:-:S02]  /*19f0*/  VIADD R15, R7, 0x200 ;  /* 0x00000200070f7836 */ /* 0x001fc40000000000 */
[----:B------:R-:W-:Y:S02]  /*1a00*/  VIADD R23, R7, 0x100 ;  /* 0x0000010007177836 */ /* 0x000fe40000000000 */
[--C-:B------:R-:W-:Y:S01]  /*1a10*/  IMAD.WIDE.U32 R18, R19, 0x4, R4.reuse ;  /* 0x0000000413127825 */ /* 0x100fe200078e0004 */
[----:B------:R0:W5:Y:S03]  /*1a20*/  LDG.E R25, desc[UR6][R20.64] ;  /* 0x0000000614197981 */ /* 0x000166000c1e1900 */
[----:B------:R-:W-:Y:S02]  /*1a30*/  IMAD.WIDE.U32 R22, R23, 0x4, R4 ;  /* 0x0000000417167825 */ /* 0x000fe400078e0004 */
[----:B------:R-:W4:Y:S04]  /*1a40*/  LDG.E R19, desc[UR6][R18.64] ;  /* 0x0000000612137981 */ /* 0x000f28000c1e1900 */
[----:B------:R1:W4:Y:S01]  /*1a50*/  LDG.E R23, desc[UR6][R22.64] ;  /* 0x0000000616177981 */ /* 0x000322000c1e1900 */
[----:B0-----:R-:W-:-:S04]  /*1a60*/  VIADD R21, R7, 0x300 ;  /* 0x0000030007157836 */ /* 0x001fc80000000000 */
[----:B------:R-:W-:-:S04]  /*1a70*/  IMAD.WIDE.U32 R20, R21, 0x4, R4 ;  /* 0x0000000415147825 */ /* 0x000fc800078e0004 */
[----:B-1----:R-:W-:Y:S02]  /*1a80*/  VIADD R22, R7, 0x700 ;  /* 0x0000070007167836 */ /* 0x002fe40000000000 */
[----:B------:R-:W4:Y:S01]  /*1a90*/  LDG.E R21, desc[UR6][R20.64] ;  /* 0x0000000614157981 */ /* 0x000f22000c1e1900 */
[----:B--2---:R-:W-:Y:S01]  /*1aa0*/  IADD3 R27, PT, PT, R29, R28, R27 ;  /* 0x0000001c1d1b7210 */ /* 0x004fe20007ffe01b */
[----:B------:R-:W-:Y:S01]  /*1ab0*/  IMAD.WIDE.U32 R28, R15, 0x4, R4 ;  /* 0x000000040f1c7825 */ /* 0x000fe200078e0004 */
[----:B------:R-:W-:-:S05]  /*1ac0*/  IADD3 R15, PT, PT, R7, 0x400, RZ ;  /* 0x00000400070f7810 */ /* 0x000fca0007ffe0ff */
[----:B------:R0:W2:Y:S01]  /*1ad0*/  LDG.E R28, desc[UR6][R28.64] ;  /* 0x000000061c1c7981 */ /* 0x0000a2000c1e1900 */
[----:B------:R-:W-:-:S05]  /*1ae0*/  IMAD.WIDE.U32 R14, R15, 0x4, R4 ;  /* 0x000000040f0e7825 */ /* 0x000fca00078e0004 */
[----:B------:R1:W2:Y:S01]  /*1af0*/  LDG.E R17, desc[UR6][R14.64] ;  /* 0x000000060e117981 */ /* 0x0002a2000c1e1900 */
[----:B---3--:R-:W-:Y:S01]  /*1b00*/  IADD3 R27, PT, PT, R12, R13, R27 ;  /* 0x0000000d0c1b7210 */ /* 0x008fe20007ffe01b */
[----:B0-----:R-:W-:-:S04]  /*1b10*/  VIADD R29, R7, 0x500 ;  /* 0x00000500071d7836 */ /* 0x001fc80000000000 */
[----:B------:R-:W-:-:S04]  /*1b20*/  IMAD.WIDE.U32 R12, R29, 0x4, R4 ;  /* 0x000000041d0c7825 */ /* 0x000fc800078e0004 */
[----:B-1----:R-:W-:Y:S01]  /*1b30*/  VIADD R15, R7, 0x600 ;  /* 0x00000600070f7836 */ /* 0x002fe20000000000 */
[----:B------:R0:W3:Y:S03]  /*1b40*/  LDG.E R18, desc[UR6][R12.64] ;  /* 0x000000060c127981 */ /* 0x0000e6000c1e1900 */
[----:B------:R-:W-:-:S04]  /*1b50*/  IMAD.WIDE.U32 R14, R15, 0x4, R4 ;  /* 0x000000040f0e7825 */ /* 0x000fc800078e0004 */
[----:B0-----:R-:W-:Y:S02]  /*1b60*/  IMAD.WIDE.U32 R12, R22, 0x4, R4 ;  /* 0x00000004160c7825 */ /* 0x001fe400078e0004 */
[----:B------:R-:W3:Y:S04]  /*1b70*/  LDG.E R22, desc[UR6][R14.64] ;  /* 0x000000060e167981 */ /* 0x000ee8000c1e1900 */
[----:B------:R-:W3:Y:S01]  /*1b80*/  LDG.E R20, desc[UR6][R12.64] ;  /* 0x000000060c147981 */ /* 0x000ee2000c1e1900 */
[----:B------:R-:W-:Y:S01]  /*1b90*/  VIADD R0, R0, 0x10 ;  /* 0x0000001000007836 */ /* 0x000fe20000000000 */
[----:B-----5:R-:W-:-:S04]  /*1ba0*/  IADD3 R25, PT, PT, R26, R25, R27 ;  /* 0x000000191a197210 */ /* 0x020fc80007ffe01b */
[----:B----4-:R-:W-:Y:S02]  /*1bb0*/  IADD3 R16, PT, PT, R19, R16, R25 ;  /* 0x0000001013107210 */ /* 0x010fe40007ffe019 */
[----:B------:R-:W-:Y:S02]  /*1bc0*/  ISETP.NE.AND P0, PT, R0, RZ, PT ;  /* 0x000000ff0000720c */ /* 0x000fe40003f05270 */
[----:B------:R-:W-:Y:S01]  /*1bd0*/  IADD3 R16, PT, PT, R23, R24, R16 ;  /* 0x0000001817107210 */ /* 0x000fe20007ffe010 */
[----:B------:R-:W-:Y:S02]  /*1be0*/  VIADD R11, R11, 0x1000 ;  /* 0x000010000b0b7836 */ /* 0x000fe40000000000 */
[----:B------:R-:W-:Y:S01]  /*1bf0*/  VIADD R7, R7, 0x1000 ;  /* 0x0000100007077836 */ /* 0x000fe20000000000 */
[----:B--2---:R-:W-:-:S04]  /*1c00*/  IADD3 R16, PT, PT, R21, R28, R16 ;  /* 0x0000001c15107210 */ /* 0x004fc80007ffe010 */
[----:B---3--:R-:W-:-:S04]  /*1c10*/  IADD3 R17, PT, PT, R18, R17, R16 ;  /* 0x0000001112117210 */ /* 0x008fc80007ffe010 */
[----:B------:R-:W-:Y:S01]  /*1c20*/  IADD3 R27, PT, PT, R20, R22, R17 ;  /* 0x00000016141b7210 */ /* 0x000fe20007ffe011 */
[----:B------:R-:W-:Y:S06]  /*1c30*/  @P0 BRA `(.L_x_613) ;  /* 0xfffffffc00100947 */ /* 0x000fec000383ffff */
[----:B------:R-:W-:Y:S05]  /*1c40*/  BSYNC.RECONVERGENT B3 ;  /* 0x0000000000037941 */ /* 0x000fea0003800200 */
.L_x_612:
[----:B------:R-:W-:-:S07]  /*1c50*/  IADD3 R0, PT, PT, R11, -0x800, RZ ;  /* 0xfffff8000b007810 */ /* 0x000fce0007ffe0ff */
.L_x_611:
[----:B------:R-:W-:Y:S05]  /*1c60*/  BSYNC.RECONVERGENT B2 ;  /* 0x0000000000027941 */ /* 0x000fea0003800200 */
.L_x_610:
[----:B------:R-:W-:-:S13]  /*1c70*/  ISETP.NE.AND P0, PT, R10, RZ, PT ;  /* 0x000000ff0a00720c */ /* 0x000fda0003f05270 */
[----:B------:R-:W-:Y:S05]  /*1c80*/  @!P0 BRA `(.L_x_609) ;  /* 0x0000000400148947 */ /* 0x000fea0003800000 */
[----:B------:R-:W-:Y:S01]  /*1c90*/  ISETP.GE.U32.AND P0, PT, R10, 0x8, PT ;  /* 0x000000080a00780c */ /* 0x000fe20003f06070 */
[----:B------:R-:W-:Y:S01]  /*1ca0*/  BSSY.RECONVERGENT B2, `(.L_x_614) ;  /* 0x0000021000027945 */ /* 0x000fe20003800200 */
[----:B------:R-:W-:-:S04]  /*1cb0*/  LOP3.LUT R23, R8, 0x7, RZ, 0xc0, !PT ;  /* 0x0000000708177812 */ /* 0x000fc800078ec0ff */
[----:B------:R-:W-:-:S07]  /*1cc0*/  ISETP.NE.AND P1, PT, R23, RZ, PT ;  /* 0x000000ff1700720c */ /* 0x000fce0003f25270 */
[----:B------:R-:W-:Y:S06]  /*1cd0*/  @!P0 BRA `(.L_x_615) ;  /* 0x0000000000748947 */ /* 0x000fec0003800000 */
[----:B------:R-:W-:-:S04]  /*1ce0*/  IMAD.IADD R11, R0, 0x1, R9 ;  /* 0x00000001000b7824 */ /* 0x000fc800078e0209 */
[C---:B------:R-:W-:Y:S02]  /*1cf0*/  VIADD R19, R11.reuse, 0x100 ;  /* 0x000001000b137836 */ /* 0x040fe40000000000 */
[C---:B------:R-:W-:Y:S02]  /*1d00*/  VIADD R21, R11.reuse, 0x200 ;  /* 0x000002000b157836 */ /* 0x040fe40000000000 */
[C---:B------:R-:W-:Y:S02]  /*1d10*/  VIADD R13, R11.reuse, 0x300 ;  /* 0x000003000b0d7836 */ /* 0x040fe40000000000 */
[----:B------:R-:W-:-:S04]  /*1d20*/  IMAD.WIDE.U32 R16, R11, 0x4, R4 ;  /* 0x000000040b107825 */ /* 0x000fc800078e0004 */
[--C-:B------:R-:W-:Y:S01]  /*1d30*/  IMAD.WIDE.U32 R18, R19, 0x4, R4.reuse ;  /* 0x0000000413127825 */ /* 0x100fe200078e0004 */
[----:B------:R0:W2:Y:S03]  /*1d40*/  LDG.E R22, desc[UR6][R16.64] ;  /* 0x0000000610167981 */ /* 0x0000a6000c1e1900 */
[--C-:B------:R-:W-:Y:S01]  /*1d50*/  IMAD.WIDE.U32 R20, R21, 0x4, R4.reuse ;  /* 0x0000000415147825 */ /* 0x100fe200078e0004 */
[----:B------:R1:W2:Y:S03]  /*1d60*/  LDG.E R7, desc[UR6][R18.64] ;  /* 0x0000000612077981 */ /* 0x0002a6000c1e1900 */
[C---:B------:R-:W-:Y:S02]  /*1d70*/  VIADD R15, R11.reuse, 0x400 ;  /* 0x000004000b0f7836 */ /* 0x040fe40000000000 */
[C---:B------:R-:W-:Y:S01]  /*1d80*/  VIADD R25, R11.reuse, 0x500 ;  /* 0x000005000b197836 */ /* 0x040fe20000000000 */
[----:B------:R-:W-:Y:S01]  /*1d90*/  IADD3 R29, PT, PT, R11, 0x600, RZ ;  /* 0x000006000b1d7810 */ /* 0x000fe20007ffe0ff */
[----:B------:R-:W-:Y:S01]  /*1da0*/  IMAD.WIDE.U32 R12, R13, 0x4, R4 ;  /* 0x000000040d0c7825 */ /* 0x000fe200078e0004 */
[----:B------:R-:W3:Y:S03]  /*1db0*/  LDG.E R20, desc[UR6][R20.64] ;  /* 0x0000000614147981 */ /* 0x000ee6000c1e1900 */
[----:B------:R-:W-:-:S02]  /*1dc0*/  VIADD R24, R11, 0x700 ;  /* 0x000007000b187836 */ /* 0x000fc40000000000 */
[--C-:B------:R-:W-:Y:S01]  /*1dd0*/  IMAD.WIDE.U32 R14, R15, 0x4, R4.reuse ;  /* 0x000000040f0e7825 */ /* 0x100fe200078e0004 */
[----:B------:R-:W3:Y:S03]  /*1de0*/  LDG.E R12, desc[UR6][R12.64] ;  /* 0x000000060c0c7981 */ /* 0x000ee6000c1e1900 */
[--C-:B------:R-:W-:Y:S02]  /*1df0*/  IMAD.WIDE.U32 R10, R25, 0x4, R4.reuse ;  /* 0x00000004190a7825 */ /* 0x100fe400078e0004 */
[----:B------:R-:W4:Y:S02]  /*1e00*/  LDG.E R14, desc[UR6][R14.64] ;  /* 0x000000060e0e7981 */ /* 0x000f24000c1e1900 */
[--C-:B0-----:R-:W-:Y:S02]  /*1e10*/  IMAD.WIDE.U32 R16, R29, 0x4, R4.reuse ;  /* 0x000000041d107825 */ /* 0x101fe400078e0004 */
[----:B------:R-:W4:Y:S02]  /*1e20*/  LDG.E R10, desc[UR6][R10.64] ;  /* 0x000000060a0a7981 */ /* 0x000f24000c1e1900 */
[----:B-1----:R-:W-:-:S02]  /*1e30*/  IMAD.WIDE.U32 R18, R24, 0x4, R4 ;  /* 0x0000000418127825 */ /* 0x002fc400078e0004 */
[----:B------:R-:W5:Y:S04]  /*1e40*/  LDG.E R16, desc[UR6][R16.64] ;  /* 0x0000000610107981 */ /* 0x000f68000c1e1900 */
[----:B------:R-:W5:Y:S01]  /*1e50*/  LDG.E R18, desc[UR6][R18.64] ;  /* 0x0000000612127981 */ /* 0x000f62000c1e1900 */
[----:B------:R-:W-:Y:S01]  /*1e60*/  VIADD R0, R0, 0x800 ;  /* 0x0000080000007836 */ /* 0x000fe20000000000 */
[----:B--2---:R-:W-:-:S04]  /*1e70*/  IADD3 R7, PT, PT, R7, R22, R27 ;  /* 0x0000001607077210 */ /* 0x004fc80007ffe01b */
[----:B---3--:R-:W-:-:S04]  /*1e80*/  IADD3 R7, PT, PT, R12, R20, R7 ;  /* 0x000000140c077210 */ /* 0x008fc80007ffe007 */
[----:B----4-:R-:W-:-:S04]  /*1e90*/  IADD3 R7, PT, PT, R10, R14, R7 ;  /* 0x0000000e0a077210 */ /* 0x010fc80007ffe007 */
[----:B-----5:R-:W-:-:S07]  /*1ea0*/  IADD3 R27, PT, PT, R18, R16, R7 ;  /* 0x00000010121b7210 */ /* 0x020fce0007ffe007 */
.L_x_615:
[----:B------:R-:W-:Y:S05]  /*1eb0*/  BSYNC.RECONVERGENT B2 ;  /* 0x0000000000027941 */ /* 0x000fea0003800200 */
.L_x_614:
[----:B------:R-:W-:Y:S05]  /*1ec0*/  @!P1 BRA `(.L_x_609) ;  /* 0x0000000000849947 */ /* 0x000fea0003800000 */
[----:B------:R-:W-:Y:S01]  /*1ed0*/  ISETP.GE.U32.AND P0, PT, R23, 0x4, PT ;  /* 0x000000041700780c */ /* 0x000fe20003f06070 */
[----:B------:R-:W-:Y:S01]  /*1ee0*/  BSSY.RECONVERGENT B2, `(.L_x_616) ;  /* 0x0000012000027945 */ /* 0x000fe20003800200 */
[----:B------:R-:W-:-:S11]  /*1ef0*/  LOP3.LUT P1, RZ, R8, 0x3, RZ, 0xc0, !PT ;  /* 0x0000000308ff7812 */ /* 0x000fd6000782c0ff */
[----:B------:R-:W-:Y:S05]  /*1f00*/  @!P0 BRA `(.L_x_617) ;  /* 0x00000000003c8947 */ /* 0x000fea0003800000 */
[----:B------:R-:W-:-:S04]  /*1f10*/  IMAD.IADD R7, R0, 0x1, R9 ;  /* 0x0000000100077824 */ /* 0x000fc800078e0209 */
[C---:B------:R-:W-:Y:S02]  /*1f20*/  VIADD R11, R7.reuse, 0x100 ;  /* 0x00000100070b7836 */ /* 0x040fe40000000000 */
[----:B------:R-:W-:-:S04]  /*1f30*/  IMAD.WIDE.U32 R8, R7, 0x4, R4 ;  /* 0x0000000407087825 */ /* 0x000fc800078e0004 */
[C---:B------:R-:W-:Y:S02]  /*1f40*/  VIADD R13, R7.reuse, 0x200 ;  /* 0x00000200070d7836 */ /* 0x040fe40000000000 */
[----:B------:R-:W-:Y:S01]  /*1f50*/  VIADD R15, R7, 0x300 ;  /* 0x00000300070f7836 */ /* 0x000fe20000000000 */
[----:B------:R-:W2:Y:S01]  /*1f60*/  LDG.E R8, desc[UR6][R8.64] ;  /* 0x0000000608087981 */ /* 0x000ea2000c1e1900 */
[----:B------:R-:W-:-:S04]  /*1f70*/  IMAD.WIDE.U32 R10, R11, 0x4, R4 ;  /* 0x000000040b0a7825 */ /* 0x000fc800078e0004 */
[--C-:B------:R-:W-:Y:S02]  /*1f80*/  IMAD.WIDE.U32 R12, R13, 0x4, R4.reuse ;  /* 0x000000040d0c7825 */ /* 0x100fe400078e0004 */
[----:B------:R-:W2:Y:S02]  /*1f90*/  LDG.E R10, desc[UR6][R10.64] ;  /* 0x000000060a0a7981 */ /* 0x000ea4000c1e1900 */
[----:B------:R-:W-:Y:S02]  /*1fa0*/  IMAD.WIDE.U32 R14, R15, 0x4, R4 ;  /* 0x000000040f0e7825 */ /* 0x000fe400078e0004 */
[----:B------:R-:W3:Y:S04]  /*1fb0*/  LDG.E R12, desc[UR6][R12.64] ;  /* 0x000000060c0c7981 */ /* 0x000ee8000c1e1900 */
[----:B------:R-:W3:Y:S01]  /*1fc0*/  LDG.E R14, desc[UR6][R14.64] ;  /* 0x000000060e0e7981 */ /* 0x000ee2000c1e1900 */
[----:B------:R-:W-:-:S02]  /*1fd0*/  IADD3 R0, PT, PT, R0, 0x400, RZ ;  /* 0x0000040000007810 */ /* 0x000fc40007ffe0ff */
[----:B--2---:R-:W-:-:S04]  /*1fe0*/  IADD3 R27, PT, PT, R10, R8, R27 ;  /* 0x000000080a1b7210 */ /* 0x004fc80007ffe01b */
[----:B---3--:R-:W-:-:S07]  /*1ff0*/  IADD3 R27, PT, PT, R14, R12, R27 ;  /* 0x0000000c0e1b7210 */ /* 0x008fce0007ffe01b */
.L_x_617:
[----:B------:R-:W-:Y:S05]  /*2000*/  BSYNC.RECONVERGENT B2 ;  /* 0x0000000000027941 */ /* 0x000fea0003800200 */
.L_x_616:
[----:B------:R-:W-:Y:S05]  /*2010*/  @!P1 BRA `(.L_x_609) ;  /* 0x0000000000309947 */ /* 0x000fea0003800000 */
[----:B------:R-:W-:Y:S01]  /*2020*/  LOP3.LUT R6, R6, 0xffff, RZ, 0xc0, !PT ;  /* 0x0000ffff06067812 */ /* 0x000fe200078ec0ff */
[----:B------:R-:W-:-:S03]  /*2030*/  IMAD.IADD R9, R0, 0x1, R2 ;  /* 0x0000000100097824 */ /* 0x000fc600078e0202 */
[----:B------:R-:W-:-:S04]  /*2040*/  LEA.HI R6, R6, 0x1, RZ, 0x18 ;  /* 0x0000000106067811 */ /* 0x000fc800078fc0ff */
[----:B------:R-:W-:-:S05]  /*2050*/  LOP3.LUT R6, R6, 0x3, RZ, 0xc0, !PT ;  /* 0x0000000306067812 */ /* 0x000fca00078ec0ff */
[----:B------:R-:W-:-:S07]  /*2060*/  IMAD.MOV R0, RZ, RZ, -R6 ;  /* 0x000000ffff007224 */ /* 0x000fce00078e0a06 */
.L_x_618:
[----:B------:R-:W-:-:S06]  /*2070*/  IMAD.WIDE.U32 R6, R9, 0x4, R4 ;  /* 0x0000000409067825 */ /* 0x000fcc00078e0004 */
[----:B------:R-:W2:Y:S01]  /*2080*/  LDG.E R6, desc[UR6][R6.64] ;  /* 0x0000000606067981 */ /* 0x000ea2000c1e1900 */
[----:B------:R-:W-:Y:S02]  /*2090*/  VIADD R0, R0, 0x1 ;  /* 0x0000000100007836 */ /* 0x000fe40000000000 */
[----:B------:R-:W-:-:S03]  /*20a0*/  VIADD R9, R9, 0x100 ;  /* 0x0000010009097836 */ /* 0x000fc60000000000 */
[----:B------:R-:W-:Y:S01]  /*20b0*/  ISETP.NE.AND P0, PT, R0, RZ, PT ;  /* 0x000000ff0000720c */ /* 0x000fe20003f05270 */
[----:B--2---:R-:W-:-:S12]  /*20c0*/  IMAD.IADD R27, R6, 0x1, R27 ;  /* 0x00000001061b7824 */ /* 0x004fd800078e021b */
[----:B------:R-:W-:Y:S05]  /*20d0*/  @P0 BRA `(.L_x_618) ;  /* 0xfffffffc00e40947 */ /* 0x000fea000383ffff */
.L_x_609:
[----:B------:R-:W-:Y:S05]  /*20e0*/  BSYNC.RECONVERGENT B1 ;  /* 0x0000000000017941 */ /* 0x000fea0003800200 */
.L_x_606:
[----:B------:R-:W0:Y:S01]  /*20f0*/  S2R R9, SR_LANEID ;  /* 0x0000000000097919 */ /* 0x000e220000000000 */
[----:B------:R-:W1:Y:S01]  /*2100*/  SHFL.DOWN PT, R0, R27, 0x1, 0x1f ;  /* 0x08201f001b007f89 */ /* 0x000e6200000e0000 */
[----:B------:R-:W2:Y:S01]  /*2110*/  S2R R8, SR_TID.X ;  /* 0x0000000000087919 */ /* 0x000ea20000002100 */
[C---:B0-----:R-:W-:Y:S02]  /*2120*/  ISETP.GT.AND P0, PT, R9.reuse, 0x1e, PT ;  /* 0x0000001e0900780c */ /* 0x041fe40003f04270 */
[C---:B------:R-:W-:Y:S02]  /*2130*/  ISETP.NE.AND P1, PT, R9.reuse, RZ, PT ;  /* 0x000000ff0900720c */ /* 0x040fe40003f25270 */
[----:B-1----:R-:W-:Y:S02]  /*2140*/  SEL R0, R0, RZ, !P0 ;  /* 0x000000ff00007207 */ /* 0x002fe40004000000 */
[----:B------:R-:W-:-:S03]  /*2150*/  ISETP.GT.AND P0, PT, R9, 0x1d, PT ;  /* 0x0000001d0900780c */ /* 0x000fc60003f04270 */
[----:B------:R-:W-:-:S05]  /*2160*/  IMAD.IADD R0, R0, 0x1, R27 ;  /* 0x0000000100007824 */ /* 0x000fca00078e021b */
[----:B------:R-:W0:Y:S01]  /*2170*/  SHFL.DOWN PT, R2, R0, 0x2, 0x1f ;  /* 0x08401f0000027f89 */ /* 0x000e2200000e0000 */
[----:B------:R-:W1:Y:S01]  /*2180*/  @!P1 S2R R6, SR_CgaCtaId ;  /* 0x0000000000069919 */ /* 0x000e620000008800 */
[----:B0-----:R-:W-:Y:S02]  /*2190*/  SEL R5, R2, RZ, !P0 ;  /* 0x000000ff02057207 */ /* 0x001fe40004000000 */
[----:B------:R-:W-:Y:S02]  /*21a0*/  ISETP.GT.AND P0, PT, R9, 0x1b, PT ;  /* 0x0000001b0900780c */ /* 0x000fe40003f04270 */
[----:B------:R-:W-:-:S05]  /*21b0*/  IADD3 R5, PT, PT, R0, R5, RZ ;  /* 0x0000000500057210 */ /* 0x000fca0007ffe0ff */
[----:B------:R-:W0:Y:S02]  /*21c0*/  SHFL.DOWN PT, R2, R5, 0x4, 0x1f ;  /* 0x08801f0005027f89 */ /* 0x000e2400000e0000 */
[----:B0-----:R-:W-:Y:S02]  /*21d0*/  SEL R2, R2, RZ, !P0 ;  /* 0x000000ff02027207 */ /* 0x001fe40004000000 */
[----:B------:R-:W-:-:S03]  /*21e0*/  ISETP.GT.AND P0, PT, R9, 0x17, PT ;  /* 0x000000170900780c */ /* 0x000fc60003f04270 */
[----:B------:R-:W-:Y:S01]  /*21f0*/  IMAD.IADD R2, R5, 0x1, R2 ;  /* 0x0000000105027824 */ /* 0x000fe200078e0202 */
[----:B------:R-:W-:-:S04]  /*2200*/  @!P1 MOV R5, 0x400 ;  /* 0x0000040000059802 */ /* 0x000fc80000000f00 */
[----:B------:R-:W0:Y:S01]  /*2210*/  SHFL.DOWN PT, R4, R2, 0x8, 0x1f ;  /* 0x09001f0002047f89 */ /* 0x000e2200000e0000 */
[----:B-1----:R-:W-:Y:S02]  /*2220*/  @!P1 LEA R5, R6, R5, 0x18 ;  /* 0x0000000506059211 */ /* 0x002fe400078ec0ff */
[----:B0-----:R-:W-:Y:S02]  /*2230*/  SEL R7, R4, RZ, !P0 ;  /* 0x000000ff04077207 */ /* 0x001fe40004000000 */
[----:B------:R-:W-:Y:S02]  /*2240*/  ISETP.GT.AND P0, PT, R9, 0xf, PT ;  /* 0x0000000f0900780c */ /* 0x000fe40003f04270 */
[----:B--2---:R-:W-:Y:S01]  /*2250*/  @!P1 SHF.R.U32.HI R4, RZ, 0x3, R8 ;  /* 0x00000003ff049819 */ /* 0x004fe20000011608 */
[----:B------:R-:W-:-:S03]  /*2260*/  IMAD.IADD R7, R2, 0x1, R7 ;  /* 0x0000000102077824 */ /* 0x000fc600078e0207 */
[----:B------:R-:W-:Y:S02]  /*2270*/  @!P1 LOP3.LUT R4, R4, 0x7c, RZ, 0xc0, !PT ;  /* 0x0000007c04049812 */ /* 0x000fe400078ec0ff */
[----:B------:R-:W0:Y:S03]  /*2280*/  SHFL.DOWN PT, R0, R7, 0x10, 0x1f ;  /* 0x0a001f0007007f89 */ /* 0x000e2600000e0000 */
[----:B------:R-:W-:Y:S01]  /*2290*/  @!P1 IMAD.IADD R4, R4, 0x1, R5 ;  /* 0x0000000104049824 */ /* 0x000fe200078e0205 */
        /* <DEDUP_REMOVED lines=15> */
[----:B------:R-:W-:-:S07]  /*2390*/  IMAD.IADD R11, R0, 0x1, R9 ;  /* 0x00000001000b7824 */ /* 0x000fce00078e0209 */
.L_x_605:
[----:B------:R-:W-:Y:S05]  /*23a0*/  BSYNC.RECONVERGENT B0 ;  /* 0x0000000000007941 */ /* 0x000fea0003800200 */
.L_x_589:
[----:B------:R-:W-:Y:S05]  /*23b0*/  @P0 EXIT ;  /* 0x000000000000094d */ /* 0x000fea0003800000 */
[----:B---3--:R-:W3:Y:S02]  /*23c0*/  LDC.64 R4, c[0x0][0x388] ;  /* 0x0000e200ff047b82 */ /* 0x008ee40000000a00 */
[----:B---3--:R-:W-:-:S05]  /*23d0*/  IMAD.WIDE.U32 R2, R3, 0x4, R4 ;  /* 0x0000000403027825 */ /* 0x008fca00078e0004 */
[----:B------:R-:W-:Y:S01]  /*23e0*/  STG.E desc[UR6][R2.64], R11 ;  /* 0x0000000b02007986 */ /* 0x000fe2000c101906 */
[----:B------:R-:W-:Y:S05]  /*23f0*/  EXIT ;  /* 0x000000000000794d */ /* 0x000fea0003800000 */
.L_x_619:
        /* <DEDUP_REMOVED lines=16> */
.L_x_947:


//--------------------- .text._ZN3cub18CUB_300001_SM_10006detail6reduce28DeviceReduceSingleTileKernelINS2_10policy_hubIijN4cuda3std3__44plusIiEEE10Policy1000EN6thrust24THRUST_300001_SM_1000_NS6detail15normal_iteratorINSD_10device_ptrIiEEEEPijS9_iiNS7_10__identityEEEvT0_T1_T2_T3_T4_T6_ --------------------------
	.section	.text._ZN3cub18CUB_300001_SM_10006detail6reduce28DeviceReduceSingleTileKernelINS2_10policy_hubIijN4cuda3std3__44plusIiEEE10Policy1000EN6thrust24THRUST_300001_SM_1000_NS6detail15normal_iteratorINSD_10device_ptrIiEEEEPijS9_iiNS7_10__identityEEEvT0_T1_T2_T3_T4_T6_,"ax",@progbits
	.align	128
        .global         _ZN3cub18CUB_300001_SM_10006detail6reduce28DeviceReduceSingleTileKernelINS2_10policy_hubIijN4cuda3std3__44plusIiEEE10Policy1000EN6thrust24THRUST_300001_SM_1000_NS6detail15normal_iteratorINSD_10device_ptrIiEEEEPijS9_iiNS7_10__identityEEEvT0_T1_T2_T3_T4_T6_
        .type           _ZN3cub18CUB_300001_SM_10006detail6reduce28DeviceReduceSingleTileKernelINS2_10policy_hubIijN4cuda3std3__44plusIiEEE10Policy1000EN6thrust24THRUST_300001_SM_1000_NS6detail15normal_iteratorINSD_10device_ptrIiEEEEPijS9_iiNS7_10__identityEEEvT0_T1_T2_T3_T4_T6_,@function
        .size           _ZN3cub18CUB_300001_SM_10006detail6reduce28DeviceReduceSingleTileKernelINS2_10policy_hubIijN4cuda3std3__44plusIiEEE10Policy1000EN6thrust24THRUST_300001_SM_1000_NS6detail15normal_iteratorINSD_10device_ptrIiEEEEPijS9_iiNS7_10__identityEEEvT0_T1_T2_T3_T4_T6_,(.L_x_948 - _ZN3cub18CUB_300001_SM_10006detail6reduce28DeviceReduceSingleTileKernelINS2_10policy_hubIijN4cuda3std3__44plusIiEEE10Policy1000EN6thrust24THRUST_300001_SM_1000_NS6detail15normal_iteratorINSD_10device_ptrIiEEEEPijS9_iiNS7_10__identityEEEvT0_T1_T2_T3_T4_T6_)
        .other          _ZN3cub18CUB_300001_SM_10006detail6reduce28DeviceReduceSingleTileKernelINS2_10policy_hubIijN4cuda3std3__44plusIiEEE10Policy1000EN6thrust24THRUST_300001_SM_1000_NS6detail15normal_iteratorINSD_10device_ptrIiEEEEPijS9_iiNS7_10__identityEEEvT0_T1_T2_T3_T4_T6_,@"STO_CUDA_ENTRY STV_DEFAULT"
_ZN3cub18CUB_300001_SM_10006detail6reduce28DeviceReduceSingleTileKernelINS2_10policy_hubIijN4cuda3std3__44plusIiEEE10Policy1000EN6thrust24THRUST_300001_SM_1000_NS6detail15normal_iteratorINSD_10device_ptrIiEEEEPijS9_iiNS7_10__identityEEEvT0_T1_T2_T3_T4_T6_:
.text._ZN3cub18CUB_300001_SM_10006detail6reduce28DeviceReduceSingleTileKernelINS2_10policy_hubIijN4cuda3std3__44plusIiEEE10Policy1000EN6thrust24THRUST_300001_SM_1000_NS6detail15normal_iteratorINSD_10device_ptrIiEEEEPijS9_iiNS7_10__identityEEEvT0_T1_T2_T3_T4_T6_:
        /* <DEDUP_REMOVED lines=13> */
.L_x_620:
[----:B------:R-:W-:Y:S01]  /*00d0*/  ISETP.GT.U32.AND P0, PT, R2, 0xfff, PT ;  /* 0x00000fff0200780c */ /* 0x000fe20003f04070 */
[----:B------:R-:W-:-:S12]  /*00e0*/  BSSY.RECONVERGENT B0, `(.L_x_621) ;  /* 0x00001e7000007945 */ /* 0x000fd80003800200 */
        /* <DEDUP_REMOVED lines=11> */
.L_x_624:
[----:B------:R-:W-:Y:S05]  /*01a0*/  BSYNC.RECONVERGENT B1 ;  /* 0x0000000000017941 */ /* 0x000fea0003800200 */
.L_x_623:
        /* <DEDUP_REMOVED lines=17> */
.L_x_629:
        /* <DEDUP_REMOVED lines=31> */
.L_x_628:
[----:B------:R-:W-:Y:S05]  /*04b0*/  BSYNC.RECONVERGENT B2 ;  /* 0x0000000000027941 */ /* 0x000fea0003800200 */
.L_x_627:
        /* <DEDUP_REMOVED lines=21> */
.L_x_631:
[----:B------:R-:W-:Y:S05]  /*0610*/  BSYNC.RECONVERGENT B2 ;  /* 0x0000000000027941 */ /* 0x000fea0003800200 */
.L_x_630:
        /* <DEDUP_REMOVED lines=11> */
[----:B------:R-:W3:Y:S01]  /*06d0*/  LDG.E R10, desc[UR6][R6.64+0xc00] ;  /* 0x000c0006060a7981 */ /* 0x000ee2000c1e1900 */
[----:B------:R-:W-:Y:S01]  /*06e0*/  VIADD R5, R5, 0x400 ;  /* 0x0000040005057836 */ /* 0x000fe20000000000 */
[----:B--2--5:R-:W-:-:S04]  /*06f0*/  IADD3 R0, PT, PT, R4, R9, R0 ;  /* 0x0000000904007210 */ /* 0x024fc80007ffe000 */
[----:B---3--:R-:W-:-:S07]  /*0700*/  IADD3 R0, PT, PT, R10, R11, R0 ;  /* 0x0000000b0a007210 */ /* 0x008fce0007ffe000 */
.L_x_633:
[----:B------:R-:W-:Y:S05]  /*0710*/  BSYNC.RECONVERGENT B2 ;  /* 0x0000000000027941 */ /* 0x000fea0003800200 */
.L_x_632:
[----:B------:R-:W-:Y:S05]  /*0720*/  @!P1 BRA `(.L_x_626) ;  /* 0x0000000000309947 */ /* 0x000fea0003800000 */
[----:B------:R-:W0:Y:S02]  /*0730*/  LDC.64 R6, c[0x0][0x380] ;  /* 0x0000e000ff067b82 */ /* 0x000e240000000a00 */
[----:B0-----:R-:W-:-:S04]  /*0740*/  IMAD.WIDE.U32 R4, R5, 0x4, R6 ;  /* 0x0000000405047825 */ /* 0x001fc800078e0006 */
[----:B------:R-:W-:Y:S02]  /*0750*/  IMAD.MOV R6, RZ, RZ, -R8 ;  /* 0x000000ffff067224 */ /* 0x000fe400078e0a08 */
[----:B------:R-:W-:-:S07]  /*0760*/  IMAD.MOV.U32 R7, RZ, RZ, R5 ;  /* 0x000000ffff077224 */ /* 0x000fce00078e0005 */
.L_x_634:
[----:B------:R-:W-:-:S06]  /*0770*/  IMAD.MOV.U32 R5, RZ, RZ, R7 ;  /* 0x000000ffff057224 */ /* 0x000fcc00078e0007 */
[----:B------:R0:W2:Y:S01]  /*0780*/  LDG.E R5, desc[UR6][R4.64] ;  /* 0x0000000604057981 */ /* 0x0000a2000c1e1900 */
[----:B------:R-:W-:-:S05]  /*0790*/  VIADD R6, R6, 0x1 ;  /* 0x0000000106067836 */ /* 0x000fca0000000000 */
[----:B------:R-:W-:Y:S02]  /*07a0*/  ISETP.NE.AND P0, PT, R6, RZ, PT ;  /* 0x000000ff0600720c */ /* 0x000fe40003f05270 */
[----:B0-----:R-:W-:-:S05]  /*07b0*/  IADD3 R4, P1, PT, R4, 0x400, RZ ;  /* 0x0000040004047810 */ /* 0x001fca0007f3e0ff */
[----:B------:R-:W-:Y:S02]  /*07c0*/  IMAD.X R7, RZ, RZ, R7, P1 ;  /* 0x000000ffff077224 */ /* 0x000fe400008e0607 */
[----:B--2--5:R-:W-:-:S04]  /*07d0*/  IMAD.IADD R0, R5, 0x1, R0 ;  /* 0x0000000105007824 */ /* 0x024fc800078e0200 */
[----:B------:R-:W-:Y:S05]  /*07e0*/  @P0 BRA `(.L_x_634) ;  /* 0xfffffffc00e00947 */ /* 0x000fea000383ffff */
.L_x_626:
[----:B------:R-:W-:Y:S05]  /*07f0*/  BSYNC.RECONVERGENT B1 ;  /* 0x0000000000017941 */ /* 0x000fea0003800200 */
.L_x_625:
[----:B------:R-:W-:-:S13]  /*0800*/  ISETP.GE.U32.AND P0, PT, R2, 0x100, PT ;  /* 0x000001000200780c */ /* 0x000fda0003f06070 */
        /* <DEDUP_REMOVED lines=38> */
[----:B-1----:R-:W1:Y:S01]  /*0a70*/  LDS.64 R2, [UR4+0x20] ;  /* 0x00002004ff027984 */ /* 0x002e620008000a00 */
[----:B0-----:R-:W-:-:S04]  /*0a80*/  IADD3 R0, PT, PT, R4, R0, R9 ;  /* 0x0000000004007210 */ /* 0x001fc80007ffe009 */
[----:B------:R-:W-:-:S04]  /*0a90*/  IADD3 R0, PT, PT, R6, R0, R5 ;  /* 0x0000000006007210 */ /* 0x000fc80007ffe005 */
[----:B-1----:R-:W-:-:S05]  /*0aa0*/  IADD3 R0, PT, PT, R2, R0, R7 ;  /* 0x0000000002007210 */ /* 0x002fca0007ffe007 */
[----:B------:R-:W-:Y:S01]  /*0ab0*/  IMAD.IADD R9, R0, 0x1, R3 ;  /* 0x0000000100097824 */ /* 0x000fe200078e0203 */
[----:B------:R-:W-:Y:S06]  /*0ac0*/  BRA `(.L_x_636) ;  /* 0x0000001400207947 */ /* 0x000fec0003800000 */
.L_x_635:
[----:B------:R-:W-:Y:S01]  /*0ad0*/  LOP3.LUT R4, R3, 0x3e0, RZ, 0xc0, !PT ;  /* 0x000003e003047812 */ /* 0x000fe200078ec0ff */
[----:B------:R-:W1:Y:S03]  /*0ae0*/  S2R R10, SR_LANEID ;  /* 0x00000000000a7919 */ /* 0x000e660000000000 */
[----:B0-----:R-:W-:Y:S01]  /*0af0*/  LOP3.LUT R7, RZ, R4, RZ, 0x33, !PT ;  /* 0x00000004ff077212 */ /* 0x001fe200078e33ff */
[----:B------:R-:W-:-:S04]  /*0b00*/  VIADD R5, R4, 0x20 ;  /* 0x0000002004057836 */ /* 0x000fc80000000000 */
[----:B------:R-:W-:Y:S01]  /*0b10*/  IMAD.IADD R7, R7, 0x1, R2 ;  /* 0x0000000107077824 */ /* 0x000fe200078e0202 */
[----:B------:R-:W-:-:S04]  /*0b20*/  ISETP.GT.U32.AND P0, PT, R5, R2, PT ;  /* 0x000000020500720c */ /* 0x000fc80003f04070 */
        /* <DEDUP_REMOVED lines=40> */
[----:B------:R-:W-:Y:S01]  /*0db0*/  ISETP.GT.U32.AND P3, PT, R2, 0x80, PT ;  /* 0x000000800200780c */ /* 0x000fe20003f64070 */
[----:B-1----:R-:W-:-:S09]  /*0dc0*/  ULEA UR4, UR5, UR4, 0x18 ;  /* 0x0000000405047291 */ /* 0x002fd2000f8ec0ff */
[----:B------:R-:W1:Y:S04]  /*0dd0*/  LDS.128 R4, [UR4+0x10] ;  /* 0x00001004ff047984 */ /* 0x000e680008000c00 */
[----:B------:R-:W2:Y:S04]  /*0de0*/  LDS R0, [UR4+0xc] ;  /* 0x00000c04ff007984 */ /* 0x000ea80008000800 */
[----:B------:R-:W3:Y:S01]  /*0df0*/  LDS.64 R10, [UR4+0x20] ;  /* 0x00002004ff0a7984 */ /* 0x000ee20008000a00 */
[----:B-1----:R-:W-:Y:S02]  /*0e00*/  SEL R4, R4, RZ, P2 ;  /* 0x000000ff04047207 */ /* 0x002fe40001000000 */
[----:B------:R-:W-:-:S02]  /*0e10*/  ISETP.GT.U32.AND P2, PT, R2, 0x60, PT ;  /* 0x000000600200780c */ /* 0x000fc40003f44070 */
[----:B--2---:R-:W-:Y:S02]  /*0e20*/  SEL R0, R0, RZ, P1 ;  /* 0x000000ff00007207 */ /* 0x004fe40000800000 */
        /* <DEDUP_REMOVED lines=8> */
[----:B---3--:R-:W-:Y:S02]  /*0eb0*/  SEL R10, R10, RZ, P2 ;  /* 0x000000ff0a0a7207 */ /* 0x008fe40001000000 */
[----:B------:R-:W-:Y:S02]  /*0ec0*/  SEL R11, R11, RZ, P3 ;  /* 0x000000ff0b0b7207 */ /* 0x000fe40001800000 */
[----:B------:R-:W-:-:S05]  /*0ed0*/  IADD3 R0, PT, PT, R10, R0, R7 ;  /* 0x000000000a007210 */ /* 0x000fca0007ffe007 */
[----:B0-----:R-:W-:Y:S01]  /*0ee0*/  IMAD.IADD R9, R0, 0x1, R11 ;  /* 0x0000000100097824 */ /* 0x001fe200078e020b */
[----:B------:R-:W-:Y:S06]  /*0ef0*/  BRA `(.L_x_636) ;  /* 0x0000001000147947 */ /* 0x000fec0003800000 */
.L_x_622:
[----:B------:R-:W0:Y:S01]  /*0f00*/  S2R R0, SR_TID.X ;  /* 0x0000000000007919 */ /* 0x000e220000002100 */
[----:B------:R-:W1:Y:S02]  /*0f10*/  LDCU.64 UR4, c[0x0][0x380] ;  /* 0x00007000ff0477ac */ /* 0x000e640008000a00 */
[----:B-1----:R-:W-:Y:S02]  /*0f20*/  IMAD.U32 R12, RZ, RZ, UR4 ;  /* 0x00000004ff0c7e24 */ /* 0x002fe4000f8e00ff */
[----:B------:R-:W-:Y:S02]  /*0f30*/  IMAD.U32 R13, RZ, RZ, UR5 ;  /* 0x00000005ff0d7e24 */ /* 0x000fe4000f8e00ff */
        /* <DEDUP_REMOVED lines=17> */
[----:B------:R-:W-:Y:S01]  /*1050*/  UMOV UR4, 0x1000 ;  /* 0x0000100000047882 */ /* 0x000fe20000000000 */
[----:B--2---:R-:W-:-:S04]  /*1060*/  IADD3 R3, PT, PT, R7, R6, R3 ;  /* 0x0000000607037210 */ /* 0x004fc80007ffe003 */
[----:B---3--:R-:W-:-:S04]  /*1070*/  IADD3 R3, PT, PT, R9, R8, R3 ;  /* 0x0000000809037210 */ /* 0x008fc80007ffe003 */
[----:B----4-:R-:W-:-:S04]  /*1080*/  IADD3 R3, PT, PT, R11, R10, R3 ;  /* 0x0000000a0b037210 */ /* 0x010fc80007ffe003 */
[----:B-----5:R-:W-:-:S04]  /*1090*/  IADD3 R3, PT, PT, R15, R14, R3 ;  /* 0x0000000e0f037210 */ /* 0x020fc80007ffe003 */
[----:B------:R-:W-:Y:S01]  /*10a0*/  IADD3 R16, PT, PT, R17, R16, R3 ;  /* 0x0000001011107210 */ /* 0x000fe20007ffe003 */
[----:B------:R-:W-:-:S05]  /*10b0*/  VIADD R3, R2, 0xfffff000 ;  /* 0xfffff00002037836 */ /* 0x000fca0000000000 */
[----:B------:R-:W-:Y:S02]  /*10c0*/  ISETP.GE.U32.AND P0, PT, R3, 0x1000, PT ;  /* 0x000010000300780c */ /* 0x000fe40003f06070 */
[----:B------:R-:W-:-:S04]  /*10d0*/  IADD3 R16, PT, PT, R19, R18, R16 ;  /* 0x0000001213107210 */ /* 0x000fc80007ffe010 */
[----:B------:R-:W-:-:S05]  /*10e0*/  IADD3 R21, PT, PT, R21, R20, R16 ;  /* 0x0000001415157210 */ /* 0x000fca0007ffe010 */
[----:B------:R-:W-:Y:S02]  /*10f0*/  IMAD.IADD R7, R22, 0x1, R21 ;  /* 0x0000000116077824 */ /* 0x000fe400078e0215 */
[----:B------:R-:W-:Y:S05]  /*1100*/  @!P0 BRA `(.L_x_637) ;  /* 0x00000000008c8947 */ /* 0x000fea0003800000 */
[----:B------:R-:W0:Y:S01]  /*1110*/  LDC R2, c[0x0][0x390] ;  /* 0x0000e400ff027b82 */ /* 0x000e220000000800 */
[----:B------:R-:W-:-:S07]  /*1120*/  UMOV UR4, 0x1000 ;  /* 0x0000100000047882 */ /* 0x000fce0000000000 */
[----:B------:R-:W1:Y:S02]  /*1130*/  LDC.64 R12, c[0x0][0x380] ;  /* 0x0000e000ff0c7b82 */ /* 0x000e640000000a00 */
.L_x_639:
[----:B------:R-:W-:-:S04]  /*1140*/  VIADD R5, R0, UR4 ;  /* 0x0000000400057c36 */ /* 0x000fc80008000000 */
        /* <DEDUP_REMOVED lines=17> */
[----:B--2---:R-:W-:Y:S01]  /*1260*/  IADD3 R16, PT, PT, R18, R16, R7 ;  /* 0x0000001012107210 */ /* 0x004fe20007ffe007 */
[----:B0-----:R-:W-:-:S05]  /*1270*/  VIADD R7, R2, -UR4 ;  /* 0x8000000402077c36 */ /* 0x001fca0008000000 */
[----:B------:R-:W-:Y:S02]  /*1280*/  ISETP.GE.U32.AND P0, PT, R7, 0x1000, PT ;  /* 0x000010000700780c */ /* 0x000fe40003f06070 */
        /* <DEDUP_REMOVED lines=8> */
[----:B------:R-:W-:-:S06]  /*1310*/  UIADD3 UR4, UPT, UPT, UR4, 0x1000, URZ ;  /* 0x0000100004047890 */ /* 0x000fcc000fffe0ff */
[----:B------:R-:W-:-:S13]  /*1320*/  ISETP.LT.U32.AND P0, PT, R3, UR4, PT ;  /* 0x0000000403007c0c */ /* 0x000fda000bf01070 */
[----:B------:R-:W-:Y:S05]  /*1330*/  @!P0 BRA `(.L_x_639) ;  /* 0xfffffffc00808947 */ /* 0x000fea000383ffff */
.L_x_637:
[----:B------:R-:W-:Y:S01]  /*1340*/  VIADD R3, R2, -UR4 ;  /* 0x8000000402037c36 */ /* 0x000fe20008000000 */
[----:B------:R-:W-:Y:S04]  /*1350*/  BSSY.RECONVERGENT B1, `(.L_x_638) ;  /* 0x0000095000017945 */ /* 0x000fe80003800200 */
[----:B------:R-:W-:-:S04]  /*1360*/  ISETP.GE.AND P0, PT, R0, R3, PT ;  /* 0x000000030000720c */ /* 0x000fc80003f06270 */
[----:B------:R-:W-:-:S13]  /*1370*/  ISETP.LE.U32.OR P0, PT, R2, UR4, P0 ;  /* 0x0000000402007c0c */ /* 0x000fda0008703470 */
[----:B------:R-:W-:Y:S05]  /*1380*/  @P0 BRA `(.L_x_640) ;  /* 0x0000000800440947 */ /* 0x000fea0003800000 */
[----:B------:R-:W-:Y:S01]  /*1390*/  LOP3.LUT R3, RZ, R0, RZ, 0x33, !PT ;  /* 0x00000000ff037212 */ /* 0x000fe200078e33ff */
[----:B------:R-:W-:Y:S01]  /*13a0*/  BSSY.RECONVERGENT B2, `(.L_x_641) ;  /* 0x000004a000027945 */ /* 0x000fe20003800200 */
[----:B------:R-:W-:Y:S02]  /*13b0*/  IMAD.MOV.U32 R5, RZ, RZ, R0 ;  /* 0x000000ffff057224 */ /* 0x000fe400078e0000 */
[----:B------:R-:W-:-:S04]  /*13c0*/  IADD3 R3, PT, PT, R2, -UR4, R3 ;  /* 0x8000000402037c10 */ /* 0x000fc8000fffe003 */
[C---:B------:R-:W-:Y:S02]  /*13d0*/  ISETP.GE.U32.AND P0, PT, R3.reuse, 0xf00, PT ;  /* 0x00000f000300780c */ /* 0x040fe40003f06070 */
[----:B------:R-:W-:-:S04]  /*13e0*/  LEA.HI R3, R3, 0x1, RZ, 0x18 ;  /* 0x0000000103037811 */ /* 0x000fc800078fc0ff */
[----:B------:R-:W-:-:S07]  /*13f0*/  LOP3.LUT R4, R3, 0xf, RZ, 0xc0, !PT ;  /* 0x0000000f03047812 */ /* 0x000fce00078ec0ff */
[----:B------:R-:W-:Y:S05]  /*1400*/  @!P0 BRA `(.L_x_642) ;  /* 0x00000004000c8947 */ /* 0x000fea0003800000 */
[----:B------:R-:W-:Y:S01]  /*1410*/  LOP3.LUT R6, R3, 0x1fffff0, RZ, 0xc0, !PT ;  /* 0x01fffff003067812 */ /* 0x000fe200078ec0ff */
[----:B------:R-:W-:Y:S01]  /*1420*/  BSSY.RECONVERGENT B3, `(.L_x_643) ;  /* 0x0000040000037945 */ /* 0x000fe20003800200 */
[C---:B------:R-:W-:Y:S01]  /*1430*/  LOP3.LUT R5, R0.reuse, 0x800, RZ, 0xfc, !PT ;  /* 0x0000080000057812 */ /* 0x040fe200078efcff */
[----:B------:R-:W-:Y:S02]  /*1440*/  VIADD R2, R0, UR4 ;  /* 0x0000000400027c36 */ /* 0x000fe40008000000 */
[----:B------:R-:W-:-:S07]  /*1450*/  IMAD.MOV R6, RZ, RZ, -R6 ;  /* 0x000000ffff067224 */ /* 0x000fce00078e0a06 */
.L_x_644:
[----:B------:R-:W-:-:S04]  /*1460*/  IMAD.WIDE.U32 R26, R2, 0x4, R12 ;  /* 0x00000004021a7825 */ /* 0x000fc800078e000c */
[C---:B------:R-:W-:Y:S02]  /*1470*/  VIADD R9, R2.reuse, 0x100 ;  /* 0x0000010002097836 */ /* 0x040fe40000000000 */
[----:B------:R-:W-:Y:S01]  /*1480*/  VIADD R15, R2, 0x400 ;  /* 0x00000400020f7836 */ /* 0x000fe20000000000 */
[----:B------:R0:W2:Y:S01]  /*1490*/  LDG.E R26, desc[UR6][R26.64] ;  /* 0x000000061a1a7981 */ /* 0x0000a2000c1e1900 */
[----:B------:R-:W-:-:S04]  /*14a0*/  IMAD.WIDE.U32 R8, R9, 0x4, R12 ;  /* 0x0000000409087825 */ /* 0x000fc800078e000c */
[C---:B------:R-:W-:Y:S01]  /*14b0*/  VIADD R17, R2.reuse, 0x200 ;  /* 0x0000020002117836 */ /* 0x040fe20000000000 */
[----:B------:R1:W2:Y:S01]  /*14c0*/  LDG.E R25, desc[UR6][R8.64] ;  /* 0x0000000608197981 */ /* 0x0002a2000c1e1900 */
[C---:B------:R-:W-:Y:S02]  /*14d0*/  VIADD R11, R2.reuse, 0x300 ;  /* 0x00000300020b7836 */ /* 0x040fe40000000000 */
[----:B0-----:R-:W-:Y:S02]  /*14e0*/  VIADD R27, R2, 0x700 ;  /* 0x00000700021b7836 */ /* 0x001fe40000000000 */
[----:B------:R-:W-:-:S04]  /*14f0*/  IMAD.WIDE.U32 R14, R15, 0x4, R12 ;  /* 0x000000040f0e7825 */ /* 0x000fc800078e000c */
[--C-:B------:R-:W-:Y:S01]  /*1500*/  IMAD.WIDE.U32 R16, R17, 0x4, R12.reuse ;  /* 0x0000000411107825 */ /* 0x100fe200078e000c */
[----:B------:R0:W3:Y:S03]  /*1510*/  LDG.E R22, desc[UR6][R14.64] ;  /* 0x000000060e167981 */ /* 0x0000e6000c1e1900 */
[----:B------:R-:W-:Y:S01]  /*1520*/  VIADD R29, R2, 0x500 ;  /* 0x00000500021d7836 */ /* 0x000fe20000000000 */
[----:B------:R-:W4:Y:S01]  /*1530*/  LDG.E R24, desc[UR6][R16.64] ;  /* 0x0000000610187981 */ /* 0x000f22000c1e1900 */
[----:B------:R-:W-:-:S04]  /*1540*/  IMAD.WIDE.U32 R10, R11, 0x4, R12 ;  /* 0x000000040b0a7825 */ /* 0x000fc800078e000c */
[--C-:B-1----:R-:W-:Y:S01]  /*1550*/  IMAD.WIDE.U32 R8, R27, 0x4, R12.reuse ;  /* 0x000000041b087825 */ /* 0x102fe200078e000c */
[----:B------:R-:W4:Y:S03]  /*1560*/  LDG.E R23, desc[UR6][R10.64] ;  /* 0x000000060a177981 */ /* 0x000f26000c1e1900 */
[----:B------:R-:W-:Y:S02]  /*1570*/  VIADD R27, R2, 0x900 ;  /* 0x00000900021b7836 */ /* 0x000fe40000000000 */
[----:B------:R-:W-:-:S04]  /*1580*/  IMAD.WIDE.U32 R28, R29, 0x4, R12 ;  /* 0x000000041d1c7825 */ /* 0x000fc800078e000c */
[C---:B------:R-:W-:Y:S01]  /*1590*/  VIADD R19, R2.reuse, 0x600 ;  /* 0x0000060002137836 */ /* 0x040fe20000000000 */
[----:B------:R1:W5:Y:S01]  /*15a0*/  LDG.E R11, desc[UR6][R8.64] ;  /* 0x00000006080b7981 */ /* 0x000362000c1e1900 */
[C---:B0-----:R-:W-:Y:S02]  /*15b0*/  VIADD R15, R2.reuse, 0xa00 ;  /* 0x00000a00020f7836 */ /* 0x041fe40000000000 */
[----:B------:R-:W-:Y:S01]  /*15c0*/  VIADD R20, R2, 0x800 ;  /* 0x0000080002147836 */ /* 0x000fe20000000000 */
[----:B------:R0:W3:Y:S01]  /*15d0*/  LDG.E R21, desc[UR6][R28.64] ;  /* 0x000000061c157981 */ /* 0x0000e2000c1e1900 */
[----:B------:R-:W-:-:S04]  /*15e0*/  IMAD.WIDE.U32 R18, R19, 0x4, R12 ;  /* 0x0000000413127825 */ /* 0x000fc800078e000c */
[----:B-1----:R-:W-:-:S04]  /*15f0*/  IMAD.WIDE.U32 R8, R27, 0x4, R12 ;  /* 0x000000041b087825 */ /* 0x002fc800078e000c */
[--C-:B------:R-:W-:Y:S02]  /*1600*/  IMAD.WIDE.U32 R14, R15, 0x4, R12.reuse ;  /* 0x000000040f0e7825 */ /* 0x100fe400078e000c */
[----:B------:R-:W5:Y:S02]  /*1610*/  LDG.E R9, desc[UR6][R8.64] ;  /* 0x0000000608097981 */ /* 0x000f64000c1e1900 */
[--C-:B------:R-:W-:Y:S02]  /*1620*/  IMAD.WIDE.U32 R16, R20, 0x4, R12.reuse ;  /* 0x0000000414107825 */ /* 0x100fe400078e000c */
[----:B------:R1:W5:Y:S02]  /*1630*/  LDG.E R20, desc[UR6][R18.64] ;  /* 0x0000000612147981 */ /* 0x000364000c1e1900 */
[C---:B0-----:R-:W-:Y:S02]  /*1640*/  VIADD R29, R2.reuse, 0xb00 ;  /* 0x00000b00021d7836 */ /* 0x041fe40000000000 */
[----:B------:R-:W-:Y:S01]  /*1650*/  VIADD R27, R2, 0xc00 ;  /* 0x00000c00021b7836 */ /* 0x000fe20000000000 */
[----:B------:R0:W5:Y:S01]  /*1660*/  LDG.E R10, desc[UR6][R16.64] ;  /* 0x00000006100a7981 */ /* 0x000162000c1e1900 */
[----:B------:R-:W-:-:S03]  /*1670*/  IMAD.WIDE.U32 R28, R29, 0x4, R12 ;  /* 0x000000041d1c7825 */ /* 0x000fc600078e000c */
[----:B------:R0:W5:Y:S01]  /*1680*/  LDG.E R8, desc[UR6][R14.64] ;  /* 0x000000060e087981 */ /* 0x000162000c1e1900 */
[C---:B-1----:R-:W-:Y:S02]  /*1690*/  VIADD R19, R2.reuse, 0xe00 ;  /* 0x00000e0002137836 */ /* 0x042fe40000000000 */
[C---:B------:R-:W-:Y:S02]  /*16a0*/  VIADD R18, R2.reuse, 0xf00 ;  /* 0x00000f0002127836 */ /* 0x040fe40000000000 */
[----:B0-----:R-:W-:Y:S02]  /*16b0*/  IMAD.WIDE.U32 R16, R27, 0x4, R12 ;  /* 0x000000041b107825 */ /* 0x001fe400078e000c */
[----:B------:R-:W5:Y:S02]  /*16c0*/  LDG.E R27, desc[UR6][R28.64] ;  /* 0x000000061c1b7981 */ /* 0x000f64000c1e1900 */
[----:B------:R-:W-:-:S04]  /*16d0*/  VIADD R15, R2, 0xd00 ;  /* 0x00000d00020f7836 */ /* 0x000fc80000000000 */
[--C-:B------:R-:W-:Y:S01]  /*16e0*/  IMAD.WIDE.U32 R14, R15, 0x4, R12.reuse ;  /* 0x000000040f0e7825 */ /* 0x100fe200078e000c */
[----:B------:R0:W5:Y:S05]  /*16f0*/  LDG.E R28, desc[UR6][R16.64] ;  /* 0x00000006101c7981 */ /* 0x00016a000c1e1900 */
[----:B------:R-:W5:Y:S01]  /*1700*/  LDG.E R15, desc[UR6][R14.64] ;  /* 0x000000060e0f7981 */ /* 0x000f62000c1e1900 */
[----:B0-----:R-:W-:-:S04]  /*1710*/  IMAD.WIDE.U32 R16, R19, 0x4, R12 ;  /* 0x0000000413107825 */ /* 0x001fc800078e000c */
[----:B------:R-:W-:Y:S02]  /*1720*/  IMAD.WIDE.U32 R18, R18, 0x4, R12 ;  /* 0x0000000412127825 */ /* 0x000fe400078e000c */
[----:B------:R-:W5:Y:S04]  /*1730*/  LDG.E R16, desc[UR6][R16.64] ;  /* 0x0000000610107981 */ /* 0x000f68000c1e1900 */
[----:B------:R-:W5:Y:S01]  /*1740*/  LDG.E R19, desc[UR6][R18.64] ;  /* 0x0000000612137981 */ /* 0x000f62000c1e1900 */
[----:B------:R-:W-:-:S05]  /*1750*/  VIADD R6, R6, 0x10 ;  /* 0x0000001006067836 */ /* 0x000fca0000000000 */
[----:B------:R-:W-:Y:S01]  /*1760*/  ISETP.NE.AND P0, PT, R6, RZ, PT ;  /* 0x000000ff0600720c */ /* 0x000fe20003f05270 */
[----:B------:R-:W-:Y:S02]  /*1770*/  VIADD R5, R5, 0x1000 ;  /* 0x0000100005057836 */ /* 0x000fe40000000000 */
[----:B------:R-:W-:Y:S01]  /*1780*/  VIADD R2, R2, 0x1000 ;  /* 0x0000100002027836 */ /* 0x000fe20000000000 */
[----:B--2---:R-:W-:-:S04]  /*1790*/  IADD3 R25, PT, PT, R25, R26, R7 ;  /* 0x0000001a19197210 */ /* 0x004fc80007ffe007 */
[----:B----4-:R-:W-:-:S04]  /*17a0*/  IADD3 R23, PT, PT, R23, R24, R25 ;  /* 0x0000001817177210 */ /* 0x010fc80007ffe019 */
[----:B---3--:R-:W-:-:S04]  /*17b0*/  IADD3 R21, PT, PT, R21, R22, R23 ;  /* 0x0000001615157210 */ /* 0x008fc80007ffe017 */
[----:B-----5:R-:W-:-:S04]  /*17c0*/  IADD3 R11, PT, PT, R11, R20, R21 ;  /* 0x000000140b0b7210 */ /* 0x020fc80007ffe015 */
[----:B------:R-:W-:-:S04]  /*17d0*/  IADD3 R9, PT, PT, R9, R10, R11 ;  /* 0x0000000a09097210 */ /* 0x000fc80007ffe00b */
[----:B------:R-:W-:-:S04]  /*17e0*/  IADD3 R8, PT, PT, R27, R8, R9 ;  /* 0x000000081b087210 */ /* 0x000fc80007ffe009 */
[----:B------:R-:W-:-:S04]  /*17f0*/  IADD3 R8, PT, PT, R15, R28, R8 ;  /* 0x0000001c0f087210 */ /* 0x000fc80007ffe008 */
[----:B------:R-:W-:Y:S01]  /*1800*/  IADD3 R7, PT, PT, R19, R16, R8 ;  /* 0x0000001013077210 */ /* 0x000fe20007ffe008 */
[----:B------:R-:W-:Y:S06]  /*1810*/  @P0 BRA `(.L_x_644) ;  /* 0xfffffffc00100947 */ /* 0x000fec000383ffff */
[----:B------:R-:W-:Y:S05]  /*1820*/  BSYNC.RECONVERGENT B3 ;  /* 0x0000000000037941 */ /* 0x000fea0003800200 */
.L_x_643:
[----:B------:R-:W-:-:S07]  /*1830*/  VIADD R5, R5, 0xfffff800 ;  /* 0xfffff80005057836 */ /* 0x000fce0000000000 */
.L_x_642:
[----:B------:R-:W-:Y:S05]  /*1840*/  BSYNC.RECONVERGENT B2 ;  /* 0x0000000000027941 */ /* 0x000fea0003800200 */
.L_x_641:
[----:B------:R-:W-:-:S13]  /*1850*/  ISETP.NE.AND P0, PT, R4, RZ, PT ;  /* 0x000000ff0400720c */ /* 0x000fda0003f05270 */
[----:B------:R-:W-:Y:S05]  /*1860*/  @!P0 BRA `(.L_x_640) ;  /* 0x00000004000c8947 */ /* 0x000fea0003800000 */
[----:B------:R-:W-:Y:S01]  /*1870*/  ISETP.GE.U32.AND P0, PT, R4, 0x8, PT ;  /* 0x000000080400780c */ /* 0x000fe20003f06070 */
[----:B------:R-:W-:Y:S01]  /*1880*/  BSSY.RECONVERGENT B2, `(.L_x_645) ;  /* 0x0000021000027945 */ /* 0x000fe20003800200 */
[----:B------:R-:W-:-:S04]  /*1890*/  LOP3.LUT R24, R3, 0x7, RZ, 0xc0, !PT ;  /* 0x0000000703187812 */ /* 0x000fc800078ec0ff */
[----:B------:R-:W-:-:S07]  /*18a0*/  ISETP.NE.AND P1, PT, R24, RZ, PT ;  /* 0x000000ff1800720c */ /* 0x000fce0003f25270 */
[----:B------:R-:W-:Y:S06]  /*18b0*/  @!P0 BRA `(.L_x_646) ;  /* 0x0000000000748947 */ /* 0x000fec0003800000 */
[----:B------:R-:W-:-:S04]  /*18c0*/  VIADD R9, R5, UR4 ;  /* 0x0000000405097c36 */ /* 0x000fc80008000000 */
[C---:B------:R-:W-:Y:S02]  /*18d0*/  VIADD R21, R9.reuse, 0x100 ;  /* 0x0000010009157836 */ /* 0x040fe40000000000 */
[C---:B------:R-:W-:Y:S02]  /*18e0*/  VIADD R11, R9.reuse, 0x300 ;  /* 0x00000300090b7836 */ /* 0x040fe40000000000 */
[C---:B------:R-:W-:Y:S02]  /*18f0*/  VIADD R23, R9.reuse, 0x200 ;  /* 0x0000020009177836 */ /* 0x040fe40000000000 */
[----:B------:R-:W-:-:S04]  /*1900*/  IMAD.WIDE.U32 R16, R9, 0x4, R12 ;  /* 0x0000000409107825 */ /* 0x000fc800078e000c */
[--C-:B------:R-:W-:Y:S01]  /*1910*/  IMAD.WIDE.U32 R20, R21, 0x4, R12.reuse ;  /* 0x0000000415147825 */ /* 0x100fe200078e000c */
[----:B------:R0:W2:Y:S03]  /*1920*/  LDG.E R2, desc[UR6][R16.64] ;  /* 0x0000000610027981 */ /* 0x0000a6000c1e1900 */
[C---:B------:R-:W-:Y:S01]  /*1930*/  VIADD R15, R9.reuse, 0x400 ;  /* 0x00000400090f7836 */ /* 0x040fe20000000000 */
[----:B------:R-:W2:Y:S01]  /*1940*/  LDG.E R4, desc[UR6][R20.64] ;  /* 0x0000000614047981 */ /* 0x000ea2000c1e1900 */
[----:B------:R-:W-:Y:S02]  /*1950*/  VIADD R19, R9, 0x500 ;  /* 0x0000050009137836 */ /* 0x000fe40000000000 */
[----:B------:R-:W-:-:S04]  /*1960*/  IMAD.WIDE.U32 R10, R11, 0x4, R12 ;  /* 0x000000040b0a7825 */ /* 0x000fc800078e000c */
[--C-:B------:R-:W-:Y:S02]  /*1970*/  IMAD.WIDE.U32 R22, R23, 0x4, R12.reuse ;  /* 0x0000000417167825 */ /* 0x100fe400078e000c */
[----:B------:R-:W3:Y:S02]  /*1980*/  LDG.E R10, desc[UR6][R10.64] ;  /* 0x000000060a0a7981 */ /* 0x000ee4000c1e1900 */
[C---:B------:R-:W-:Y:S02]  /*1990*/  VIADD R25, R9.reuse, 0x600 ;  /* 0x0000060009197836 */ /* 0x040fe40000000000 */
[----:B------:R-:W-:Y:S01]  /*19a0*/  VIADD R27, R9, 0x700 ;  /* 0x00000700091b7836 */ /* 0x000fe20000000000 */
[----:B------:R-:W3:Y:S01]  /*19b0*/  LDG.E R6, desc[UR6][R22.64] ;  /* 0x0000000616067981 */ /* 0x000ee2000c1e1900 */
[----:B------:R-:W-:-:S04]  /*19c0*/  IMAD.WIDE.U32 R14, R15, 0x4, R12 ;  /* 0x000000040f0e7825 */ /* 0x000fc800078e000c */
[--C-:B------:R-:W-:Y:S02]  /*19d0*/  IMAD.WIDE.U32 R8, R19, 0x4, R12.reuse ;  /* 0x0000000413087825 */ /* 0x100fe400078e000c */
[----:B------:R-:W4:Y:S02]  /*19e0*/  LDG.E R15, desc[UR6][R14.64] ;  /* 0x000000060e0f7981 */ /* 0x000f24000c1e1900 */
[--C-:B------:R-:W-:Y:S02]  /*19f0*/  IMAD.WIDE.U32 R18, R25, 0x4, R12.reuse ;  /* 0x0000000419127825 */ /* 0x100fe400078e000c */
[----:B------:R-:W4:Y:S02]  /*1a00*/  LDG.E R8, desc[UR6][R8.64] ;  /* 0x0000000608087981 */ /* 0x000f24000c1e1900 */
[----:B0-----:R-:W-:Y:S02]  /*1a10*/  IMAD.WIDE.U32 R16, R27, 0x4, R12 ;  /* 0x000000041b107825 */ /* 0x001fe400078e000c */
[----:B------:R-:W5:Y:S04]  /*1a20*/  LDG.E R19, desc[UR6][R18.64] ;  /* 0x0000000612137981 */ /* 0x000f68000c1e1900 */
[----:B------:R-:W5:Y:S01]  /*1a30*/  LDG.E R16, desc[UR6][R16.64] ;  /* 0x0000000610107981 */ /* 0x000f62000c1e1900 */
[----:B------:R-:W-:Y:S01]  /*1a40*/  VIADD R5, R5, 0x800 ;  /* 0x0000080005057836 */ /* 0x000fe20000000000 */
[----:B--2---:R-:W-:-:S04]  /*1a50*/  IADD3 R7, PT, PT, R4, R2, R7 ;  /* 0x0000000204077210 */ /* 0x004fc80007ffe007 */
[----:B---3--:R-:W-:-:S04]  /*1a60*/  IADD3 R6, PT, PT, R10, R6, R7 ;  /* 0x000000060a067210 */ /* 0x008fc80007ffe007 */
[----:B----4-:R-:W-:-:S04]  /*1a70*/  IADD3 R6, PT, PT, R8, R15, R6 ;  /* 0x0000000f08067210 */ /* 0x010fc80007ffe006 */
[----:B-----5:R-:W-:-:S07]  /*1a80*/  IADD3 R7, PT, PT, R16, R19, R6 ;  /* 0x0000001310077210 */ /* 0x020fce0007ffe006 */
.L_x_646:
[----:B------:R-:W-:Y:S05]  /*1a90*/  BSYNC.RECONVERGENT B2 ;  /* 0x0000000000027941 */ /* 0x000fea0003800200 */
.L_x_645:
        /* <DEDUP_REMOVED lines=18> */
[----:B------:R-:W-:Y:S01]  /*1bc0*/  VIADD R5, R5, 0x400 ;  /* 0x0000040005057836 */ /* 0x000fe20000000000 */
[----:B--2---:R-:W-:-:S04]  /*1bd0*/  IADD3 R7, PT, PT, R8, R2, R7 ;  /* 0x0000000208077210 */ /* 0x004fc80007ffe007 */
[----:B---3--:R-:W-:-:S07]  /*1be0*/  IADD3 R7, PT, PT, R14, R10, R7 ;  /* 0x0000000a0e077210 */ /* 0x008fce0007ffe007 */
.L_x_648:
[----:B------:R-:W-:Y:S05]  /*1bf0*/  BSYNC.RECONVERGENT B2 ;  /* 0x0000000000027941 */ /* 0x000fea0003800200 */
.L_x_647:
[----:B------:R-:W-:Y:S05]  /*1c00*/  @!P1 BRA `(.L_x_640) ;  /* 0x0000000000249947 */ /* 0x000fea0003800000 */
[----:B------:R-:W-:Y:S02]  /*1c10*/  VIADD R5, R5, UR4 ;  /* 0x0000000405057c36 */ /* 0x000fe40008000000 */
[----:B------:R-:W-:-:S07]  /*1c20*/  IMAD.MOV R4, RZ, RZ, -R4 ;  /* 0x000000ffff047224 */ /* 0x000fce00078e0a04 */
.L_x_649:
[----:B------:R-:W-:-:S06]  /*1c30*/  IMAD.WIDE.U32 R2, R5, 0x4, R12 ;  /* 0x0000000405027825 */ /* 0x000fcc00078e000c */
[----:B------:R-:W2:Y:S01]  /*1c40*/  LDG.E R2, desc[UR6][R2.64] ;  /* 0x0000000602027981 */ /* 0x000ea2000c1e1900 */
[----:B------:R-:W-:Y:S02]  /*1c50*/  VIADD R4, R4, 0x1 ;  /* 0x0000000104047836 */ /* 0x000fe40000000000 */
[----:B------:R-:W-:-:S03]  /*1c60*/  VIADD R5, R5, 0x100 ;  /* 0x0000010005057836 */ /* 0x000fc60000000000 */
[----:B------:R-:W-:Y:S01]  /*1c70*/  ISETP.NE.AND P0, PT, R4, RZ, PT ;  /* 0x000000ff0400720c */ /* 0x000fe20003f05270 */
[----:B--2---:R-:W-:-:S12]  /*1c80*/  IMAD.IADD R7, R2, 0x1, R7 ;  /* 0x0000000102077824 */ /* 0x004fd800078e0207 */
[----:B------:R-:W-:Y:S05]  /*1c90*/  @P0 BRA `(.L_x_649) ;  /* 0xfffffffc00e40947 */ /* 0x000fea000383ffff */
.L_x_640:
[----:B------:R-:W-:Y:S05]  /*1ca0*/  BSYNC.RECONVERGENT B1 ;  /* 0x0000000000017941 */ /* 0x000fea0003800200 */
.L_x_638:
        /* <DEDUP_REMOVED lines=36> */
[----:B--2---:R-:W0:Y:S04]  /*1ef0*/  LDS.128 R4, [UR4+0x10] ;  /* 0x00001004ff047984 */ /* 0x004e280008000c00 */
[----:B------:R-:W1:Y:S01]  /*1f00*/  LDS.64 R2, [UR4+0x20] ;  /* 0x00002004ff027984 */ /* 0x000e620008000a00 */
[----:B0-----:R-:W-:-:S04]  /*1f10*/  IADD3 R0, PT, PT, R4, R0, R9 ;  /* 0x0000000004007210 */ /* 0x001fc80007ffe009 */
[----:B------:R-:W-:-:S04]  /*1f20*/  IADD3 R0, PT, PT, R6, R0, R5 ;  /* 0x0000000006007210 */ /* 0x000fc80007ffe005 */
[----:B-1----:R-:W-:-:S05]  /*1f30*/  IADD3 R0, PT, PT, R2, R0, R7 ;  /* 0x0000000002007210 */ /* 0x002fca0007ffe007 */
[----:B------:R-:W-:-:S07]  /*1f40*/  IMAD.IADD R9, R0, 0x1, R3 ;  /* 0x0000000100097824 */ /* 0x000fce00078e0203 */
.L_x_636:
[----:B------:R-:W-:Y:S05]  /*1f50*/  BSYNC.RECONVERGENT B0 ;  /* 0x0000000000007941 */ /* 0x000fea0003800200 */
.L_x_621:
[----:B------:R-:W-:Y:S05]  /*1f60*/  @P0 EXIT ;  /* 0x000000000000094d */ /* 0x000fea0003800000 */
[----:B-1----:R-:W1:Y:S01]  /*1f70*/  LDC.64 R2, c[0x0][0x388] ;  /* 0x0000e200ff027b82 */ /* 0x002e620000000a00 */
[----:B------:R-:W0:Y:S02]  /*1f80*/  LDCU UR4, c[0x0][0x398] ;  /* 0x00007300ff0477ac */ /* 0x000e240008000800 */
[----:B0-2---:R-:W-:-:S05]  /*1f90*/  VIADD R9, R9, UR4 ;  /* 0x0000000409097c36 */ /* 0x005fca0008000000 */
[----:B-1----:R-:W-:Y:S01]  /*1fa0*/  STG.E desc[UR6][R2.64], R9 ;  /* 0x0000000902007986 */ /* 0x002fe2000c101906 */
[----:B------:R-:W-:Y:S05]  /*1fb0*/  EXIT ;  /* 0x000000000000794d */ /* 0x000fea0003800000 */
.L_x_650:
        /* <DEDUP_REMOVED lines=12> */
.L_x_948:


//--------------------- .text._ZN3cub18CUB_300001_SM_10006detail9transform16transform_kernelINS2_10policy_hubILb0EN4cuda3std3__45tupleIJN6thrust24THRUST_300001_SM_1000_NS6detail15normal_iteratorINSA_10device_ptrIfEEEESF_EEEE10policy1000ElNS7_4plusIfEESF_JPfSL_EEEvT0_iT1_T2_DpNS2_10kernel_argIT3_EE --------------------------
	.section	.text._ZN3cub18CUB_300001_SM_10006detail9transform16transform_kernelINS2_10policy_hubILb0EN4cuda3std3__45tupleIJN6thrust24THRUST_300001_SM_1000_NS6detail15normal_iteratorINSA_10device_ptrIfEEEESF_EEEE10policy1000ElNS7_4plusIfEESF_JPfSL_EEEvT0_iT1_T2_DpNS2_10kernel_argIT3_EE,"ax",@progbits
	.align	128
        .global         _ZN3cub18CUB_300001_SM_10006detail9transform16transform_kernelINS2_10policy_hubILb0EN4cuda3std3__45tupleIJN6thrust24THRUST_300001_SM_1000_NS6detail15normal_iteratorINSA_10device_ptrIfEEEESF_EEEE10policy1000ElNS7_4plusIfEESF_JPfSL_EEEvT0_iT1_T2_DpNS2_10kernel_argIT3_EE
        .type           _ZN3cub18CUB_300001_SM_10006detail9transform16transform_kernelINS2_10policy_hubILb0EN4cuda3std3__45tupleIJN6thrust24THRUST_300001_SM_1000_NS6detail15normal_iteratorINSA_10device_ptrIfEEEESF_EEEE10policy1000ElNS7_4plusIfEESF_JPfSL_EEEvT0_iT1_T2_DpNS2_10kernel_argIT3_EE,@function
        .size           _ZN3cub18CUB_300001_SM_10006detail9transform16transform_kernelINS2_10policy_hubILb0EN4cuda3std3__45tupleIJN6thrust24THRUST_300001_SM_1000_NS6detail15normal_iteratorINSA_10device_ptrIfEEEESF_EEEE10policy1000ElNS7_4plusIfEESF_JPfSL_EEEvT0_iT1_T2_DpNS2_10kernel_argIT3_EE,(.L_x_924 - _ZN3cub18CUB_300001_SM_10006detail9transform16transform_kernelINS2_10policy_hubILb0EN4cuda3std3__45tupleIJN6thrust24THRUST_300001_SM_1000_NS6detail15normal_iteratorINSA_10device_ptrIfEEEESF_EEEE10policy1000ElNS7_4plusIfEESF_JPfSL_EEEvT0_iT1_T2_DpNS2_10kernel_argIT3_EE)
        .other          _ZN3cub18CUB_300001_SM_10006detail9transform16transform_kernelINS2_10policy_hubILb0EN4cuda3std3__45tupleIJN6thrust24THRUST_300001_SM_1000_NS6detail15normal_iteratorINSA_10device_ptrIfEEEESF_EEEE10policy1000ElNS7_4plusIfEESF_JPfSL_EEEvT0_iT1_T2_DpNS2_10kernel_argIT3_EE,@"STO_CUDA_ENTRY STV_DEFAULT"
_ZN3cub18CUB_300001_SM_10006detail9transform16transform_kernelINS2_10policy_hubILb0EN4cuda3std3__45tupleIJN6thrust24THRUST_300001_SM_1000_NS6detail15normal_iteratorINSA_10device_ptrIfEEEESF_EEEE10policy1000ElNS7_4plusIfEESF_JPfSL_EEEvT0_iT1_T2_DpNS2_10kernel_argIT3_EE:
.text._ZN3cub18CUB_300001_SM_10006detail9transform16transform_kernelINS2_10policy_hubILb0EN4cuda3std3__45tupleIJN6thrust24THRUST_300001_SM_1000_NS6detail15normal_iteratorINSA_10device_ptrIfEEEESF_EEEE10policy1000ElNS7_4plusIfEESF_JPfSL_EEEvT0_iT1_T2_DpNS2_10kernel_argIT3_EE:
[----:B------:R-:W-:Y:S01]  /*0000*/  LDC R1, c[0x0][0x37c] ;  /* 0x0000df00ff017b82 */ /* 0x000fe20000000800 */
[----:B------:R-:W1:Y:S07]  /*0010*/  LDCU UR24, c[0x0][0x388] ;  /* 0x00007100ff1877ac */ /* 0x000e6e0008000800 */
[----:B------:R-:W2:Y:S01]  /*0020*/  S2UR UR5, SR_CTAID.X ;  /* 0x00000000000579c3 */ /* 0x000ea20000002500 */
[----:B------:R-:W3:Y:S01]  /*0030*/  LDCU UR7, c[0x0][0x370] ;  /* 0x00006e00ff0777ac */ /* 0x000ee20008000800 */
[----:B------:R-:W4:Y:S06]  /*0040*/  LDCU.64 UR22, c[0x0][0x358] ;  /* 0x00006b00ff1677ac */ /* 0x000f2c0008000a00 */
[----:B------:R-:W5:Y:S01]  /*0050*/  LDC.64 R2, c[0x0][0x380] ;  /* 0x0000e000ff027b82 */ /* 0x000f620000000a00 */
[----:B-1----:R-:W-:-:S04]  /*0060*/  USHF.L.U32 UR19, UR24, 0x7, URZ ;  /* 0x0000000718137899 */ /* 0x002fc800080006ff */
[----:B------:R-:W-:Y:S02]  /*0070*/  USHF.R.S32.HI UR8, URZ, 0x1f, UR19 ;  /* 0x0000001fff087899 */ /* 0x000fe40008011413 */
[----:B--2---:R-:W-:Y:S02]  /*0080*/  UIMAD.WIDE.U32 UR20, UR19, UR5, URZ ;  /* 0x00000005131472a5 */ /* 0x004fe4000f8e00ff */
[----:B------:R-:W-:Y:S02]  /*0090*/  UIMAD UR6, UR8, UR5, URZ ;  /* 0x00000005080672a4 */ /* 0x000fe4000f8e02ff */
[----:B------:R-:W-:Y:S02]  /*00a0*/  UIADD3 UR4, UPT, UPT, UR5, 0x2, URZ ;  /* 0x0000000205047890 */ /* 0x000fe4000fffe0ff */
[----:B------:R-:W-:Y:S02]  /*00b0*/  UIADD3 UR6, UPT, UPT, UR21, UR6, URZ ;  /* 0x0000000615067290 */ /* 0x000fe4000fffe0ff */
[----:B---3--:R-:W-:Y:S01]  /*00c0*/  UISETP.GE.U32.AND UP0, UPT, UR4, UR7, UPT ;  /* 0x000000070400728c */ /* 0x008fe2000bf06070 */
[----:B-----5:R-:W-:-:S03]  /*00d0*/  IADD3 R0, P0, PT, R2, -UR20, RZ ;  /* 0x8000001402007c10 */ /* 0x020fc6000ff1e0ff */
[----:B------:R-:W-:Y:S01]  /*00e0*/  UISETP.EQ.OR UP0, UPT, UR5, URZ, UP0 ;  /* 0x000000ff0500728c */ /* 0x000fe20008702670 */
[----:B------:R-:W-:Y:S02]  /*00f0*/  IADD3.X R2, PT, PT, R3, ~UR6, RZ, P0, !PT ;  /* 0x8000000603027c10 */ /* 0x000fe400087fe4ff */
[----:B------:R-:W-:-:S04]  /*0100*/  ISETP.LT.U32.AND P0, PT, R0, UR19, PT ;  /* 0x0000001300007c0c */ /* 0x000fc8000bf01070 */
[----:B------:R-:W-:-:S04]  /*0110*/  ISETP.LT.AND.EX P0, PT, R2, UR8, PT, P0 ;  /* 0x0000000802007c0c */ /* 0x000fc8000bf01300 */
[----:B------:R-:W-:Y:S01]  /*0120*/  SEL R0, R0, UR19, P0 ;  /* 0x0000001300007c07 */ /* 0x000fe20008000000 */
[----:B----4-:R-:W-:Y:S08]  /*0130*/  BRA.U UP0, `(.L_x_651) ;  /* 0x0000000100e47547 */ /* 0x010ff0000b800000 */
[----:B------:R-:W1:Y:S01]  /*0140*/  S2R R2, SR_TID.X ;  /* 0x0000000000027919 */ /* 0x000e620000002100 */
[----:B------:R-:W-:Y:S01]  /*0150*/  ELECT P0, URZ, PT ;  /* 0x0000000000ff782f */ /* 0x000fe20003800000 */
[----:B------:R-:W-:Y:S03]  /*0160*/  BSSY.RECONVERGENT B0, `(.L_x_652) ;  /* 0x000002e000007945 */ /* 0x000fe60003800200 */
[----:B-1----:R-:W-:-:S13]  /*0170*/  ISETP.GT.U32.OR P0, PT, R2, 0x1f, !P0 ;  /* 0x0000001f0200780c */ /* 0x002fda0004704470 */
[----:B------:R-:W-:Y:S05]  /*0180*/  @P0 BRA `(.L_x_653) ;  /* 0x0000000000ac0947 */ /* 0x000fea0003800000 */
[----:B------:R-:W1:Y:S01]  /*0190*/  S2UR UR18, SR_CgaCtaId ;  /* 0x00000000001279c3 */ /* 0x000e620000008800 */
[----:B------:R-:W2:Y:S01]  /*01a0*/  LDCU UR15, c[0x0][0x3a0] ;  /* 0x00007400ff0f77ac */ /* 0x000ea20008000800 */
[----:B------:R-:W3:Y:S01]  /*01b0*/  LDCU UR17, c[0x0][0x3b0] ;  /* 0x00007600ff1177ac */ /* 0x000ee20008000800 */
[----:B------:R-:W-:Y:S01]  /*01c0*/  ULEA UR14, UR24, 0xf, 0x9 ;  /* 0x0000000f180e7891 */ /* 0x000fe2000f8e48ff */
[----:B------:R-:W-:Y:S01]  /*01d0*/  UMOV UR7, 0x400 ;  /* 0x0000040000077882 */ /* 0x000fe20000000000 */
[----:B------:R-:W-:Y:S01]  /*01e0*/  UMOV UR10, 0x1 ;  /* 0x00000001000a7882 */ /* 0x000fe20000000000 */
[----:B------:R-:W4:Y:S01]  /*01f0*/  LDCU.64 UR4, c[0x0][0x398] ;  /* 0x00007300ff0477ac */ /* 0x000f220008000a00 */
[----:B------:R-:W-:-:S04]  /*0200*/  UIADD3 UR10, UPT, UPT, -UR10, 0x100000, URZ ;  /* 0x001000000a0a7890 */ /* 0x000fc8000fffe1ff */
[----:B------:R-:W-:Y:S02]  /*0210*/  USHF.L.U32 UR11, UR10, 0xb, URZ ;  /* 0x0000000b0a0b7899 */ /* 0x000fe400080006ff */
[----:B------:R-:W-:Y:S02]  /*0220*/  USHF.L.U32 UR10, UR10, 0x1, URZ ;  /* 0x000000010a0a7899 */ /* 0x000fe400080006ff */
[----:B--2---:R-:W-:Y:S01]  /*0230*/  UIADD3 UR15, UPT, UPT, UR14, UR15, URZ ;  /* 0x0000000f0e0f7290 */ /* 0x004fe2000fffe0ff */
[----:B------:R-:W2:Y:S01]  /*0240*/  LDCU.64 UR12, c[0x0][0x3a8] ;  /* 0x00007500ff0c77ac */ /* 0x000ea20008000a00 */
[----:B---3--:R-:W-:Y:S02]  /*0250*/  UIADD3 UR14, UPT, UPT, UR14, UR17, URZ ;  /* 0x000000110e0e7290 */ /* 0x008fe4000fffe0ff */
[----:B-1----:R-:W-:Y:S02]  /*0260*/  ULEA UR17, UR18, UR7, 0x18 ;  /* 0x0000000712117291 */ /* 0x002fe4000f8ec0ff */
[----:B------:R-:W-:-:S02]  /*0270*/  UIADD3 UR16, UPT, UPT, UR7, 0x80, URZ ;  /* 0x0000008007107890 */ /* 0x000fc4000fffe0ff */
[----:B------:R-:W-:Y:S02]  /*0280*/  USHF.L.U64.HI UR9, UR20, 0x2, UR6 ;  /* 0x0000000214097899 */ /* 0x000fe40008010206 */
[----:B------:R-:W-:Y:S02]  /*0290*/  USHF.L.U32 UR8, UR20, 0x2, URZ ;  /* 0x0000000214087899 */ /* 0x000fe400080006ff */
[----:B------:R-:W-:Y:S02]  /*02a0*/  ULOP3.LUT UR15, UR15, 0xfffffff0, URZ, 0xc0, !UPT ;  /* 0xfffffff00f0f7892 */ /* 0x000fe4000f8ec0ff */
[----:B------:R-:W-:Y:S01]  /*02b0*/  ULOP3.LUT UR14, UR14, 0xfffffff0, URZ, 0xc0, !UPT ;  /* 0xfffffff00e0e7892 */ /* 0x000fe2000f8ec0ff */
[----:B------:R-:W1:Y:S02]  /*02c0*/  FENCE.VIEW.ASYNC.S ;  /* 0x00000000000073c6 */ /* 0x000e640000000000 */
[----:B-1----:R1:W3:Y:S02]  /*02d0*/  SYNCS.EXCH.64 URZ, [UR17], UR10 ;  /* 0x0000000a11ff75b2 */ /* 0x0022e40008000100 */
[----:B------:R-:W-:Y:S01]  /*02e0*/  @!PT LDS RZ, [RZ] ;  /* 0x00000000fffff984 */ /* 0x000fe20000000800 */
[----:B------:R-:W-:Y:S01]  /*02f0*/  @!PT LDS RZ, [RZ] ;  /* 0x00000000fffff984 */ /* 0x000fe20000000800 */
[----:B------:R-:W-:Y:S01]  /*0300*/  @!PT LDS RZ, [RZ] ;  /* 0x00000000fffff984 */ /* 0x000fe20000000800 */
[----:B------:R-:W-:Y:S01]  /*0310*/  @!PT LDS RZ, [RZ] ;  /* 0x00000000fffff984 */ /* 0x000fe20000000800 */
[----:B---3--:R3:W-:Y:S06]  /*0320*/  MEMBAR.ALL.CTA ;  /* 0x0000000000007992 */ /* 0x0087ec0000008000 */
[----:B---3--:R-:W3:Y:S01]  /*0330*/  FENCE.VIEW.ASYNC.S ;  /* 0x00000000000073c6 */ /* 0x008ee20000000000 */
[----:B------:R-:W-:-:S02]  /*0340*/  ULEA UR16, UR18, UR16, 0x18 ;  /* 0x0000001012107291 */ /* 0x000fc4000f8ec0ff */
[----:B----4-:R-:W-:Y:S02]  /*0350*/  UIADD3.64 UR4, UPT, UPT, UR8, UR4, URZ ;  /* 0x0000000408047297 */ /* 0x010fe4000fffe0ff */
[----:B------:R-:W-:Y:S02]  /*0360*/  USHF.R.U32.HI UR7, URZ, 0x4, UR15 ;  /* 0x00000004ff077899 */ /* 0x000fe4000801160f */
[----:B--2---:R-:W-:Y:S02]  /*0370*/  UIADD3.64 UR8, UPT, UPT, UR8, UR12, URZ ;  /* 0x0000000c08087297 */ /* 0x004fe4000fffe0ff */
[----:B------:R-:W-:Y:S02]  /*0380*/  UIADD3 UR15, UPT, UPT, UR15, UR14, URZ ;  /* 0x0000000e0f0f7290 */ /* 0x000fe4000fffe0ff */
[----:B------:R-:W-:Y:S02]  /*0390*/  ULEA UR12, UR24, UR16, 0x9 ;  /* 0x00000010180c7291 */ /* 0x000fe4000f8e48ff */
[----:B------:R-:W-:-:S02]  /*03a0*/  USHF.R.U32.HI UR14, URZ, 0x4, UR14 ;  /* 0x00000004ff0e7899 */ /* 0x000fc4000801160e */
[----:B------:R-:W-:Y:S01]  /*03b0*/  UPRMT UR7, UR7, 0x5410, URZ ;  /* 0x0000541007077896 */ /* 0x000fe200080000ff */
[----:B------:R-:W-:Y:S01]  /*03c0*/  IMAD.U32 R2, RZ, RZ, UR15 ;  /* 0x0000000fff027e24 */ /* 0x000fe2000f8e00ff */
[----:B------:R-:W-:Y:S02]  /*03d0*/  UIADD3 UR12, UPT, UPT, UR12, 0x80, URZ ;  /* 0x000000800c0c7890 */ /* 0x000fe4000fffe0ff */
[----:B------:R-:W-:Y:S01]  /*03e0*/  UPRMT UR14, UR14, 0x5410, URZ ;  /* 0x000054100e0e7896 */ /* 0x000fe200080000ff */
[----:B------:R-:W-:-:S04]  /*03f0*/  UMOV UR13, UR17 ;  /* 0x00000011000d7c82 */ /* 0x000fc80008000000 */
[----:B---3--:R1:W-:Y:S04]  /*0400*/  UBLKCP.S.G [UR16], [UR4], UR7 ;  /* 0x00000010040073ba */ /* 0x0083e80008000207 */
[----:B------:R1:W-:Y:S01]  /*0410*/  UBLKCP.S.G [UR12], [UR8], UR14 ;  /* 0x0000000c080073ba */ /* 0x0003e2000800020e */
[----:B------:R1:W-:Y:S01]  /*0420*/  SYNCS.ARRIVE.TRANS64 RZ, [UR17], R2 ;  /* 0x00000002ffff79a7 */ /* 0x0003e20008000011 */
[----:B------:R-:W-:Y:S01]  /*0430*/  NOP ;  /* 0x0000000000007918 */ /* 0x000fe20000000000 */
.L_x_653:
[----:B-1----:R-:W-:Y:S05]  /*0440*/  BSYNC.RECONVERGENT B0 ;  /* 0x0000000000007941 */ /* 0x002fea0003800200 */
.L_x_652:
[----:B------:R-:W1:Y:S08]  /*0450*/  S2UR UR5, SR_CgaCtaId ;  /* 0x00000000000579c3 */ /* 0x000e700000008800 */
[----:B------:R-:W-:Y:S01]  /*0460*/  BAR.SYNC.DEFER_BLOCKING 0x0 ;  /* 0x0000000000007b1d */ /* 0x000fe20000010000 */
[----:B------:R-:W-:-:S05]  /*0470*/  SHF.L.U32 R2, RZ, 0x1f, RZ ;  /* 0x0000001fff027819 */ /* 0x000fca00000006ff */
[----:B------:R-:W-:Y:S02]  /*0480*/  UMOV UR4, 0x400 ;  /* 0x0000040000047882 */ /* 0x000fe40000000000 */
[----:B-1----:R-:W-:-:S12]  /*0490*/  ULEA UR4, UR5, UR4, 0x18 ;  /* 0x0000000405047291 */ /* 0x002fd8000f8ec0ff */
.L_x_654:
[----:B------:R-:W1:Y:S02]  /*04a0*/  SYNCS.PHASECHK.TRANS64.TRYWAIT P0, [UR4], R2 ;  /* 0x00000002ff0075a7 */ /* 0x000e640008001104 */
[----:B-1----:R-:W-:Y:S05]  /*04b0*/  @!P0 BRA `(.L_x_654) ;  /* 0xfffffffc00f88947 */ /* 0x002fea000383ffff */
[----:B------:R-:W-:Y:S05]  /*04c0*/  BRA `(.L_x_655) ;  /* 0x0000001400407947 */ /* 0x000fea0003800000 */
.L_x_651:
[----:B------:R-:W1:Y:S01]  /*04d0*/  S2R R3, SR_TID.Y ;  /* 0x0000000000037919 */ /* 0x000e620000002200 */
[----:B------:R-:W2:Y:S01]  /*04e0*/  LDCU UR9, c[0x0][0x360] ;  /* 0x00006c00ff0977ac */ /* 0x000ea20008000800 */
[----:B------:R-:W-:Y:S01]  /*04f0*/  IMAD.SHL.U32 R4, R0, 0x4, RZ ;  /* 0x0000000400047824 */ /* 0x000fe200078e00ff */
[----:B------:R-:W-:Y:S01]  /*0500*/  BSSY.RECONVERGENT B0, `(.L_x_656) ;  /* 0x00000aa000007945 */ /* 0x000fe20003800200 */
[----:B------:R-:W1:Y:S01]  /*0510*/  S2R R6, SR_TID.Z ;  /* 0x0000000000067919 */ /* 0x000e620000002300 */
[----:B------:R-:W2:Y:S01]  /*0520*/  LDCU UR10, c[0x0][0x364] ;  /* 0x00006c80ff0a77ac */ /* 0x000ea20008000800 */
[----:B------:R-:W3:Y:S01]  /*0530*/  LDC R2, c[0x0][0x368] ;  /* 0x0000da00ff027b82 */ /* 0x000ee20000000800 */
[----:B------:R-:W-:Y:S01]  /*0540*/  SHF.R.S32.HI R5, RZ, 0x1f, R4 ;  /* 0x0000001fff057819 */ /* 0x000fe20000011404 */
[----:B------:R-:W4:Y:S03]  /*0550*/  S2R R8, SR_TID.X ;  /* 0x0000000000087919 */ /* 0x000f260000002100 */
[----:B------:R-:W-:-:S02]  /*0560*/  SHF.R.U64 R4, R4, 0x2, R5 ;  /* 0x0000000204047819 */ /* 0x000fc40000001205 */
[----:B------:R-:W-:Y:S01]  /*0570*/  SHF.R.U32.HI R5, RZ, 0x2, R5 ;  /* 0x00000002ff057819 */ /* 0x000fe20000011605 */
[----:B--2---:R-:W-:Y:S02]  /*0580*/  UIMAD UR4, UR9, UR10, URZ ;  /* 0x0000000a090472a4 */ /* 0x004fe4000f8e02ff */
[----:B-1----:R-:W-:Y:S02]  /*0590*/  IMAD R3, R6, UR10, R3 ;  /* 0x0000000a06037c24 */ /* 0x002fe4000f8e0203 */
[----:B------:R-:W-:Y:S02]  /*05a0*/  IMAD.MOV.U32 R6, RZ, RZ, RZ ;  /* 0x000000ffff067224 */ /* 0x000fe400078e00ff */
[----:B----4-:R-:W-:Y:S02]  /*05b0*/  IMAD R3, R3, UR9, R8 ;  /* 0x0000000903037c24 */ /* 0x010fe4000f8e0208 */
[----:B---3--:R-:W-:Y:S01]  /*05c0*/  IMAD R8, R2, UR4, RZ ;  /* 0x0000000402087c24 */ /* 0x008fe2000f8e02ff */
[----:B------:R-:W-:-:S02]  /*05d0*/  UMOV UR4, URZ ;  /* 0x000000ff00047c82 */ /* 0x000fc40008000000 */
[----:B------:R-:W-:-:S04]  /*05e0*/  ISETP.GT.U32.AND P0, PT, R4, R3, PT ;  /* 0x000000030400720c */ /* 0x000fc80003f04070 */
[----:B------:R-:W-:-:S13]  /*05f0*/  ISETP.GT.U32.AND.EX P0, PT, R5, RZ, PT, P0 ;  /* 0x000000ff0500720c */ /* 0x000fda0003f04100 */
[----:B------:R-:W-:Y:S05]  /*0600*/  @!P0 BRA `(.L_x_657) ;  /* 0x0000000800648947 */ /* 0x000fea0003800000 */
[----:B------:R-:W-:Y:S01]  /*0610*/  IMAD.IADD R9, R8, 0x1, R3 ;  /* 0x0000000108097824 */ /* 0x000fe200078e0203 */
[----:B------:R-:W-:Y:S01]  /*0620*/  BSSY.RECONVERGENT B1, `(.L_x_658) ;  /* 0x0000024000017945 */ /* 0x000fe20003800200 */
[----:B------:R-:W-:-:S03]  /*0630*/  IMAD.MOV.U32 R12, RZ, RZ, -0x1 ;  /* 0xffffffffff0c7424 */ /* 0x000fc600078e00ff */
[CC--:B------:R-:W-:Y:S02]  /*0640*/  ISETP.GT.U32.AND P1, PT, R4.reuse, R9.reuse, PT ;  /* 0x000000090400720c */ /* 0x0c0fe40003f24070 */
[CC--:B------:R-:W-:Y:S02]  /*0650*/  ISETP.GT.U32.AND P0, PT, R4.reuse, R9.reuse, PT ;  /* 0x000000090400720c */ /* 0x0c0fe40003f04070 */
[C---:B------:R-:W-:Y:S02]  /*0660*/  ISETP.GT.U32.AND.EX P1, PT, R5.reuse, RZ, PT, P1 ;  /* 0x000000ff0500720c */ /* 0x040fe40003f24110 */
[----:B------:R-:W-:Y:S02]  /*0670*/  ISETP.GT.U32.AND.EX P0, PT, R5, RZ, PT, P0 ;  /* 0x000000ff0500720c */ /* 0x000fe40003f04100 */
[----:B------:R-:W-:Y:S02]  /*0680*/  SEL R10, R4, R9, P1 ;  /* 0x00000009040a7207 */ /* 0x000fe40000800000 */
[----:B------:R-:W-:-:S02]  /*0690*/  SEL R7, RZ, 0x1, !P0 ;  /* 0x00000001ff077807 */ /* 0x000fc40004000000 */
[----:B------:R-:W-:Y:S02]  /*06a0*/  SEL R11, R5, RZ, P1 ;  /* 0x000000ff050b7207 */ /* 0x000fe40000800000 */
[----:B------:R-:W-:-:S04]  /*06b0*/  IADD3 R14, P0, P1, R10, -R7, -R9 ;  /* 0x800000070a0e7210 */ /* 0x000fc8000791e809 */
[----:B------:R-:W-:-:S04]  /*06c0*/  IADD3.X R15, PT, PT, R11, -0x1, R12, P0, P1 ;  /* 0xffffffff0b0f7810 */ /* 0x000fc800007e240c */
[----:B------:R-:W-:-:S13]  /*06d0*/  ISETP.NE.U32.AND P0, PT, R15, RZ, PT ;  /* 0x000000ff0f00720c */ /* 0x000fda0003f05070 */
[----:B------:R-:W-:Y:S05]  /*06e0*/  @P0 BRA `(.L_x_659) ;  /* 0x0000000000500947 */ /* 0x000fea0003800000 */
[----:B------:R-:W1:Y:S01]  /*06f0*/  I2F.U32.RP R9, R8 ;  /* 0x0000000800097306 */ /* 0x000e620000209000 */
[----:B------:R-:W-:Y:S01]  /*0700*/  IMAD.MOV R13, RZ, RZ, -R8 ;  /* 0x000000ffff0d7224 */ /* 0x000fe200078e0a08 */
[----:B------:R-:W-:-:S06]  /*0710*/  ISETP.NE.U32.AND P2, PT, R8, RZ, PT ;  /* 0x000000ff0800720c */ /* 0x000fcc0003f45070 */
[----:B-1----:R-:W1:Y:S02]  /*0720*/  MUFU.RCP R9, R9 ;  /* 0x0000000900097308 */ /* 0x002e640000001000 */
[----:B-1----:R-:W-:-:S06]  /*0730*/  VIADD R10, R9, 0xffffffe ;  /* 0x0ffffffe090a7836 */ /* 0x002fcc0000000000 */
[----:B------:R1:W2:Y:S02]  /*0740*/  F2I.FTZ.U32.TRUNC.NTZ R11, R10 ;  /* 0x0000000a000b7305 */ /* 0x0002a4000021f000 */
[----:B-1----:R-:W-:Y:S02]  /*0750*/  IMAD.MOV.U32 R10, RZ, RZ, RZ ;  /* 0x000000ffff0a7224 */ /* 0x002fe400078e00ff */
[----:B--2---:R-:W-:-:S04]  /*0760*/  IMAD R13, R13, R11, RZ ;  /* 0x0000000b0d0d7224 */ /* 0x004fc800078e02ff */
[----:B------:R-:W-:-:S06]  /*0770*/  IMAD.HI.U32 R11, R11, R13, R10 ;  /* 0x0000000d0b0b7227 */ /* 0x000fcc00078e000a */
[----:B------:R-:W-:-:S04]  /*0780*/  IMAD.HI.U32 R10, R11, R14, RZ ;  /* 0x0000000e0b0a7227 */ /* 0x000fc800078e00ff */
[----:B------:R-:W-:-:S04]  /*0790*/  IMAD.MOV R11, RZ, RZ, -R10 ;  /* 0x000000ffff0b7224 */ /* 0x000fc800078e0a0a */
[----:B------:R-:W-:-:S05]  /*07a0*/  IMAD R11, R8, R11, R14 ;  /* 0x0000000b080b7224 */ /* 0x000fca00078e020e */
[----:B------:R-:W-:-:S13]  /*07b0*/  ISETP.GE.U32.AND P0, PT, R11, R8, PT ;  /* 0x000000080b00720c */ /* 0x000fda0003f06070 */
[----:B------:R-:W-:Y:S02]  /*07c0*/  @P0 IMAD.IADD R11, R11, 0x1, -R8 ;  /* 0x000000010b0b0824 */ /* 0x000fe400078e0a08 */
[----:B------:R-:W-:-:S03]  /*07d0*/  @P0 VIADD R10, R10, 0x1 ;  /* 0x000000010a0a0836 */ /* 0x000fc60000000000 */
[----:B------:R-:W-:Y:S01]  /*07e0*/  ISETP.GE.U32.AND P1, PT, R11, R8, PT ;  /* 0x000000080b00720c */ /* 0x000fe20003f26070 */
[----:B------:R-:W-:-:S12]  /*07f0*/  IMAD.MOV.U32 R11, RZ, RZ, RZ ;  /* 0x000000ffff0b7224 */ /* 0x000fd800078e00ff */
[----:B------:R-:W-:Y:S02]  /*0800*/  @P1 IADD3 R10, PT, PT, R10, 0x1, RZ ;  /* 0x000000010a0a1810 */ /* 0x000fe40007ffe0ff */
[----:B------:R-:W-:Y:S01]  /*0810*/  @!P2 LOP3.LUT R10, RZ, R8, RZ, 0x33, !PT ;  /* 0x00000008ff0aa212 */ /* 0x000fe200078e33ff */
[----:B------:R-:W-:Y:S06]  /*0820*/  BRA `(.L_x_660) ;  /* 0x00000000000c7947 */ /* 0x000fec0003800000 */
.L_x_659:
[----:B------:R-:W-:Y:S01]  /*0830*/  IMAD.MOV.U32 R9, RZ, RZ, R14 ;  /* 0x000000ffff097224 */ /* 0x000fe200078e000e */
[----:B------:R-:W-:-:S07]  /*0840*/  MOV R14, 0x860 ;  /* 0x00000860000e7802 */ /* 0x000fce0000000f00 */
[----:B------:R-:W-:Y:S05]  /*0850*/  CALL.REL.NOINC `($__internal_0_$__cuda_sm20_div_u64) ;  /* 0x0000001400707944 */ /* 0x000fea0003c00000 */
.L_x_660:
[----:B------:R-:W-:Y:S05]  /*0860*/  BSYNC.RECONVERGENT B1 ;  /* 0x0000000000017941 */ /* 0x000fea0003800200 */
.L_x_658:
[----:B------:R-:W-:Y:S01]  /*0870*/  IADD3 R9, P0, PT, R10, R7, RZ ;  /* 0x000000070a097210 */ /* 0x000fe20007f1e0ff */
[----:B------:R-:W1:Y:S01]  /*0880*/  LDC R13, c[0x0][0x3a0] ;  /* 0x0000e800ff0d7b82 */ /* 0x000e620000000800 */
[----:B------:R-:W-:Y:S01]  /*0890*/  BSSY.RECONVERGENT B1, `(.L_x_661) ;  /* 0x0000033000017945 */ /* 0x000fe20003800200 */
[----:B------:R-:W-:Y:S01]  /*08a0*/  IMAD.MOV.U32 R29, RZ, RZ, R3 ;  /* 0x000000ffff1d7224 */ /* 0x000fe200078e0003 */
[C---:B------:R-:W-:Y:S01]  /*08b0*/  LOP3.LUT R7, R9.reuse, 0x3, RZ, 0xc0, !PT ;  /* 0x0000000309077812 */ /* 0x040fe200078ec0ff */
[----:B------:R-:W-:Y:S01]  /*08c0*/  IMAD.X R10, RZ, RZ, R11, P0 ;  /* 0x000000ffff0a7224 */ /* 0x000fe200000e060b */
[----:B------:R-:W-:Y:S02]  /*08d0*/  ISETP.GE.U32.AND P0, PT, R9, 0x3, PT ;  /* 0x000000030900780c */ /* 0x000fe40003f06070 */
[----:B------:R-:W-:Y:S02]  /*08e0*/  ISETP.NE.U32.AND P1, PT, R7, 0x3, PT ;  /* 0x000000030700780c */ /* 0x000fe40003f25070 */
[----:B------:R-:W-:Y:S01]  /*08f0*/  ISETP.GE.U32.AND.EX P0, PT, R10, RZ, PT, P0 ;  /* 0x000000ff0a00720c */ /* 0x000fe20003f06100 */
[----:B------:R-:W-:Y:S01]  /*0900*/  IMAD.MOV.U32 R10, RZ, RZ, R6 ;  /* 0x000000ffff0a7224 */ /* 0x000fe200078e0006 */
[----:B------:R-:W-:-:S02]  /*0910*/  ISETP.NE.AND.EX P1, PT, RZ, RZ, PT, P1 ;  /* 0x000000ffff00720c */ /* 0x000fc40003f25310 */
[----:B-1----:R-:W-:-:S11]  /*0920*/  SHF.R.S32.HI R11, RZ, 0x1f, R13 ;  /* 0x0000001fff0b7819 */ /* 0x002fd6000001140d */
[----:B------:R-:W-:Y:S05]  /*0930*/  @!P1 BRA `(.L_x_662) ;  /* 0x0000000000a09947 */ /* 0x000fea0003800000 */
[----:B------:R-:W1:Y:S01]  /*0940*/  S2UR UR7, SR_CgaCtaId ;  /* 0x00000000000779c3 */ /* 0x000e620000008800 */
[----:B------:R-:W2:Y:S01]  /*0950*/  LDCU.64 UR12, c[0x0][0x398] ;  /* 0x00007300ff0c77ac */ /* 0x000ea20008000a00 */
[C---:B------:R-:W-:Y:S01]  /*0960*/  IMAD.SHL.U32 R7, R3.reuse, 0x4, RZ ;  /* 0x0000000403077824 */ /* 0x040fe200078e00ff */
[----:B------:R-:W-:Y:S01]  /*0970*/  MOV R29, R3 ;  /* 0x00000003001d7202 */ /* 0x000fe20000000f00 */
[----:B------:R-:W-:Y:S01]  /*0980*/  IMAD.U32 R14, RZ, RZ, UR20 ;  /* 0x00000014ff0e7e24 */ /* 0x000fe2000f8e00ff */
[----:B------:R-:W-:Y:S01]  /*0990*/  UMOV UR5, 0x400 ;  /* 0x0000040000057882 */ /* 0x000fe20000000000 */
[----:B------:R-:W-:Y:S01]  /*09a0*/  IMAD.U32 R15, RZ, RZ, UR21 ;  /* 0x00000015ff0f7e24 */ /* 0x000fe2000f8e00ff */
[----:B------:R-:W-:Y:S01]  /*09b0*/  SHF.L.U64.HI R15, R3, 0x2, R6 ;  /* 0x00000002030f7819 */ /* 0x000fe20000010206 */
[----:B------:R-:W-:Y:S01]  /*09c0*/  IMAD.U32 R12, RZ, RZ, UR6 ;  /* 0x00000006ff0c7e24 */ /* 0x000fe2000f8e00ff */
[----:B------:R-:W-:Y:S01]  /*09d0*/  LEA R10, P1, R14, R7, 0x2 ;  /* 0x000000070e0a7211 */ /* 0x000fe200078210ff */
[----:B------:R-:W-:Y:S01]  /*09e0*/  VIADD R9, R9, 0x1 ;  /* 0x0000000109097836 */ /* 0x000fe20000000000 */
[----:B------:R-:W-:Y:S01]  /*09f0*/  UIADD3 UR5, UPT, UPT, UR5, 0x80, URZ ;  /* 0x0000008005057890 */ /* 0x000fe2000fffe0ff */
[----:B------:R-:W-:Y:S01]  /*0a00*/  IMAD R7, R2, UR10, RZ ;  /* 0x0000000a02077c24 */ /* 0x000fe2000f8e02ff */
[----:B------:R-:W-:-:S02]  /*0a10*/  LEA.HI.X R14, R14, R15, R12, 0x2, P1 ;  /* 0x0000000f0e0e7211 */ /* 0x000fc400008f140c */
[----:B------:R-:W-:Y:S01]  /*0a20*/  LOP3.LUT R9, R9, 0x3, RZ, 0xc0, !PT ;  /* 0x0000000309097812 */ /* 0x000fe200078ec0ff */
[----:B------:R-:W-:Y:S01]  /*0a30*/  IMAD R7, R7, UR9, RZ ;  /* 0x0000000907077c24 */ /* 0x000fe2000f8e02ff */
[----:B--2---:R-:W-:Y:S01]  /*0a40*/  IADD3 R17, P1, P2, R10, UR12, R13 ;  /* 0x0000000c0a117c10 */ /* 0x004fe2000fa3e00d */
[----:B------:R-:W-:-:S03]  /*0a50*/  IMAD.MOV.U32 R10, RZ, RZ, R6 ;  /* 0x000000ffff0a7224 */ /* 0x000fc600078e0006 */
[----:B------:R-:W-:Y:S01]  /*0a60*/  IADD3.X R18, PT, PT, R14, UR13, R11, P1, P2 ;  /* 0x0000000d0e127c10 */ /* 0x000fe20008fe440b */
[----:B-1----:R-:W-:Y:S01]  /*0a70*/  ULEA UR5, UR7, UR5, 0x18 ;  /* 0x0000000507057291 */ /* 0x002fe2000f8ec0ff */
[----:B------:R-:W-:-:S05]  /*0a80*/  IADD3 R9, P1, PT, RZ, -R9, RZ ;  /* 0x80000009ff097210 */ /* 0x000fca0007f3e0ff */
[----:B------:R-:W-:Y:S02]  /*0a90*/  VIADD R12, R13, UR5 ;  /* 0x000000050d0c7c36 */ /* 0x000fe40008000000 */
[----:B------:R-:W-:Y:S02]  /*0aa0*/  IMAD.X R16, RZ, RZ, -0x1, P1 ;  /* 0xffffffffff107424 */ /* 0x000fe400008e06ff */
[----:B------:R-:W-:-:S07]  /*0ab0*/  IMAD R12, R3, 0x4, R12 ;  /* 0x00000004030c7824 */ /* 0x000fce00078e020c */
.L_x_663:
[----:B------:R-:W-:Y:S01]  /*0ac0*/  IADD3 R9, P1, PT, R9, 0x1, RZ ;  /* 0x0000000109097810 */ /* 0x000fe20007f3e0ff */
[----:B------:R-:W-:Y:S01]  /*0ad0*/  IMAD.MOV.U32 R14, RZ, RZ, R17 ;  /* 0x000000ffff0e7224 */ /* 0x000fe200078e0011 */
[C---:B------:R-:W-:Y:S01]  /*0ae0*/  IADD3 R29, P2, PT, R8.reuse, R29, RZ ;  /* 0x0000001d081d7210 */ /* 0x040fe20007f5e0ff */
[----:B------:R-:W-:Y:S01]  /*0af0*/  IMAD.MOV.U32 R15, RZ, RZ, R18 ;  /* 0x000000ffff0f7224 */ /* 0x000fe200078e0012 */
[C---:B------:R-:W-:Y:S01]  /*0b00*/  LEA R17, P3, R8.reuse, R17, 0x2 ;  /* 0x0000001108117211 */ /* 0x040fe200078610ff */
[----:B------:R-:W-:Y:S01]  /*0b10*/  IMAD.X R16, RZ, RZ, R16, P1 ;  /* 0x000000ffff107224 */ /* 0x000fe200008e0610 */
[----:B------:R-:W-:Y:S01]  /*0b20*/  ISETP.NE.U32.AND P1, PT, R9, RZ, PT ;  /* 0x000000ff0900720c */ /* 0x000fe20003f25070 */
[----:B------:R-:W-:Y:S01]  /*0b30*/  IMAD.X R10, RZ, RZ, R10, P2 ;  /* 0x000000ffff0a7224 */ /* 0x000fe200010e060a */
[----:B------:R-:W-:Y:S01]  /*0b40*/  @!PT LDS RZ, [RZ] ;  /* 0x00000000fffff984 */ /* 0x000fe20000000800 */
[----:B------:R-:W-:Y:S01]  /*0b50*/  @!PT LDS RZ, [RZ] ;  /* 0x00000000fffff984 */ /* 0x000fe20000000800 */
[----:B------:R-:W-:Y:S01]  /*0b60*/  @!PT LDS RZ, [RZ] ;  /* 0x00000000fffff984 */ /* 0x000fe20000000800 */
[----:B------:R1:W-:Y:S01]  /*0b70*/  LDGSTS.E [R12], desc[UR22][R14.64] ;  /* 0x000000000e0c7fae */ /* 0x0003e2000b9a1016 */
[----:B------:R-:W-:Y:S02]  /*0b80*/  LEA.HI.X R18, R8, R18, RZ, 0x2, P3 ;  /* 0x0000001208127211 */ /* 0x000fe400018f14ff */
[----:B------:R-:W-:Y:S01]  /*0b90*/  ISETP.NE.AND.EX P1, PT, R16, RZ, PT, P1 ;  /* 0x000000ff1000720c */ /* 0x000fe20003f25310 */
[----:B-1----:R-:W-:-:S12]  /*0ba0*/  IMAD R12, R7, 0x4, R12 ;  /* 0x00000004070c7824 */ /* 0x002fd800078e020c */
[----:B------:R-:W-:Y:S05]  /*0bb0*/  @P1 BRA `(.L_x_663) ;  /* 0xfffffffc00c01947 */ /* 0x000fea000383ffff */
.L_x_662:
[----:B------:R-:W-:Y:S05]  /*0bc0*/  BSYNC.RECONVERGENT B1 ;  /* 0x0000000000017941 */ /* 0x000fea0003800200 */
.L_x_661:
[----:B------:R-:W-:Y:S05]  /*0bd0*/  @!P0 BRA `(.L_x_657) ;  /* 0x0000000000f08947 */ /* 0x000fea0003800000 */
[----:B------:R-:W1:Y:S01]  /*0be0*/  S2UR UR8, SR_CgaCtaId ;  /* 0x00000000000879c3 */ /* 0x000e620000008800 */
[----:B------:R-:W2:Y:S01]  /*0bf0*/  LDCU.64 UR12, c[0x0][0x398] ;  /* 0x00007300ff0c77ac */ /* 0x000ea20008000a00 */
[C---:B------:R-:W-:Y:S01]  /*0c00*/  IMAD.SHL.U32 R9, R29.reuse, 0x4, RZ ;  /* 0x000000041d097824 */ /* 0x040fe200078e00ff */
[----:B------:R-:W-:Y:S01]  /*0c10*/  MOV R14, UR20 ;  /* 0x00000014000e7c02 */ /* 0x000fe20008000f00 */
[----:B------:R-:W-:Y:S01]  /*0c20*/  IMAD.U32 R15, RZ, RZ, UR21 ;  /* 0x00000015ff0f7e24 */ /* 0x000fe2000f8e00ff */
[C---:B------:R-:W-:Y:S01]  /*0c30*/  SHF.L.U64.HI R15, R29.reuse, 0x2, R10 ;  /* 0x000000021d0f7819 */ /* 0x040fe2000001020a */
[----:B------:R-:W-:Y:S01]  /*0c40*/  IMAD.U32 R12, RZ, RZ, UR6 ;  /* 0x00000006ff0c7e24 */ /* 0x000fe2000f8e00ff */
[----:B------:R-:W-:Y:S01]  /*0c50*/  LEA R9, P0, R14, R9, 0x2 ;  /* 0x000000090e097211 */ /* 0x000fe200078010ff */
[----:B------:R-:W-:Y:S01]  /*0c60*/  UMOV UR7, 0x400 ;  /* 0x0000040000077882 */ /* 0x000fe20000000000 */
[----:B------:R-:W-:Y:S01]  /*0c70*/  IMAD.SHL.U32 R18, R8, 0x4, RZ ;  /* 0x0000000408127824 */ /* 0x000fe200078e00ff */
[----:B------:R-:W-:Y:S01]  /*0c80*/  UIADD3 UR7, UPT, UPT, UR7, 0x80, URZ ;  /* 0x0000008007077890 */ /* 0x000fe2000fffe0ff */
[----:B------:R-:W-:Y:S01]  /*0c90*/  LEA.HI.X R12, R14, R15, R12, 0x2, P0 ;  /* 0x0000000f0e0c7211 */ /* 0x000fe200000f140c */
[----:B------:R-:W-:Y:S01]  /*0ca0*/  IMAD R24, R2, UR10, RZ ;  /* 0x0000000a02187c24 */ /* 0x000fe2000f8e02ff */
[----:B------:R-:W-:Y:S01]  /*0cb0*/  IADD3 R14, P0, PT, R29, UR20, RZ ;  /* 0x000000141d0e7c10 */ /* 0x000fe2000ff1e0ff */
[----:B------:R-:W-:Y:S01]  /*0cc0*/  UMOV UR5, URZ ;  /* 0x000000ff00057c82 */ /* 0x000fe20008000000 */
[----:B------:R-:W-:Y:S01]  /*0cd0*/  SHF.R.U32.HI R19, RZ, 0x1e, R8 ;  /* 0x0000001eff137819 */ /* 0x000fe20000011608 */
[----:B------:R-:W-:Y:S01]  /*0ce0*/  IMAD R24, R24, UR9, RZ ;  /* 0x0000000918187c24 */ /* 0x000fe2000f8e02ff */
[----:B------:R-:W-:-:S02]  /*0cf0*/  IADD3.X R15, PT, PT, R10, UR6, RZ, P0, !PT ;  /* 0x000000060a0f7c10 */ /* 0x000fc400087fe4ff */
[----:B--2---:R-:W-:Y:S02]  /*0d00*/  IADD3 R7, P1, PT, R13, UR12, RZ ;  /* 0x0000000c0d077c10 */ /* 0x004fe4000ff3e0ff */
[C---:B------:R-:W-:Y:S01]  /*0d10*/  SHF.L.U64.HI R15, R14.reuse, 0x2, R15 ;  /* 0x000000020e0f7819 */ /* 0x040fe2000001020f */
[----:B------:R-:W-:Y:S01]  /*0d20*/  IMAD.SHL.U32 R14, R14, 0x4, RZ ;  /* 0x000000040e0e7824 */ /* 0x000fe200078e00ff */
[----:B------:R-:W-:Y:S01]  /*0d30*/  IADD3.X R11, PT, PT, R11, UR13, RZ, P1, !PT ;  /* 0x0000000d0b0b7c10 */ /* 0x000fe20008ffe4ff */
[----:B-1----:R-:W-:Y:S01]  /*0d40*/  ULEA UR7, UR8, UR7, 0x18 ;  /* 0x0000000708077291 */ /* 0x002fe2000f8ec0ff */
[-C--:B------:R-:W-:Y:S01]  /*0d50*/  IADD3 R22, P1, PT, R18, R9.reuse, RZ ;  /* 0x0000000912167210 */ /* 0x080fe20007f3e0ff */
[C---:B------:R-:W-:Y:S01]  /*0d60*/  IMAD.WIDE.U32 R14, R8.reuse, 0xc, R14 ;  /* 0x0000000c080e7825 */ /* 0x040fe200078e000e */
[----:B------:R-:W-:-:S03]  /*0d70*/  LEA R20, P0, R8, R9, 0x3 ;  /* 0x0000000908147211 */ /* 0x000fc600078018ff */
[----:B------:R-:W-:Y:S01]  /*0d80*/  VIADD R16, R13, UR7 ;  /* 0x000000070d107c36 */ /* 0x000fe20008000000 */
[----:B------:R-:W-:Y:S01]  /*0d90*/  LEA.HI.X R26, R8, R12, RZ, 0x3, P0 ;  /* 0x0000000c081a7211 */ /* 0x000fe200000f1cff */
[----:B------:R-:W-:Y:S02]  /*0da0*/  IMAD.X R28, R19, 0x1, R12, P1 ;  /* 0x00000001131c7824 */ /* 0x000fe400008e060c */
[----:B------:R-:W-:Y:S02]  /*0db0*/  IMAD R13, R29, 0x4, R16 ;  /* 0x000000041d0d7824 */ /* 0x000fe400078e0210 */
[----:B------:R-:W-:Y:S02]  /*0dc0*/  VIADD R23, R15, UR5 ;  /* 0x000000050f177c36 */ /* 0x000fe40008000000 */
[C-C-:B------:R-:W-:Y:S02]  /*0dd0*/  IMAD R21, R24.reuse, 0x4, R13.reuse ;  /* 0x0000000418157824 */ /* 0x140fe400078e020d */
[----:B------:R-:W-:-:S02]  /*0de0*/  IMAD R25, R24, 0x8, R13 ;  /* 0x0000000818197824 */ /* 0x000fc400078e020d */
[----:B------:R-:W-:-:S07]  /*0df0*/  IMAD R27, R24, 0xc, R13 ;  /* 0x0000000c181b7824 */ /* 0x000fce00078e020d */
.L_x_664:
[----:B------:R-:W-:-:S04]  /*0e00*/  IADD3 R16, P0, PT, R7, R9, RZ ;  /* 0x0000000907107210 */ /* 0x000fc80007f1e0ff */
[----:B------:R-:W-:-:S05]  /*0e10*/  IADD3.X R17, PT, PT, R11, R12, RZ, P0, !PT ;  /* 0x0000000c0b117210 */ /* 0x000fca00007fe4ff */
[----:B------:R-:W-:Y:S01]  /*0e20*/  @!PT LDS RZ, [RZ] ;  /* 0x00000000fffff984 */ /* 0x000fe20000000800 */
[----:B------:R-:W-:Y:S01]  /*0e30*/  @!PT LDS RZ, [RZ] ;  /* 0x00000000fffff984 */ /* 0x000fe20000000800 */
[----:B------:R-:W-:Y:S01]  /*0e40*/  @!PT LDS RZ, [RZ] ;  /* 0x00000000fffff984 */ /* 0x000fe20000000800 */
[----:B------:R1:W-:Y:S02]  /*0e50*/  LDGSTS.E [R13], desc[UR22][R16.64] ;  /* 0x00000000100d7fae */ /* 0x0003e4000b9a1016 */
[----:B-1----:R-:W-:Y:S01]  /*0e60*/  IADD3 R16, P0, PT, R7, R22, RZ ;  /* 0x0000001607107210 */ /* 0x002fe20007f1e0ff */
[----:B------:R-:W-:-:S04]  /*0e70*/  IMAD R13, R24, 0x10, R13 ;  /* 0x00000010180d7824 */ /* 0x000fc800078e020d */
[----:B------:R-:W-:-:S05]  /*0e80*/  IMAD.X R17, R11, 0x1, R28, P0 ;  /* 0x000000010b117824 */ /* 0x000fca00000e061c */
[----:B------:R1:W-:Y:S02]  /*0e90*/  LDGSTS.E [R21], desc[UR22][R16.64] ;  /* 0x0000000010157fae */ /* 0x0003e4000b9a1016 */
[----:B-1----:R-:W-:Y:S01]  /*0ea0*/  IADD3 R16, P0, PT, R7, R20, RZ ;  /* 0x0000001407107210 */ /* 0x002fe20007f1e0ff */
[----:B------:R-:W-:-:S04]  /*0eb0*/  IMAD R21, R24, 0x10, R21 ;  /* 0x0000001018157824 */ /* 0x000fc800078e0215 */
[----:B------:R-:W-:-:S05]  /*0ec0*/  IMAD.X R17, R11, 0x1, R26, P0 ;  /* 0x000000010b117824 */ /* 0x000fca00000e061a */
[----:B------:R1:W-:Y:S02]  /*0ed0*/  LDGSTS.E [R25], desc[UR22][R16.64] ;  /* 0x0000000010197fae */ /* 0x0003e4000b9a1016 */
[----:B-1----:R-:W-:Y:S01]  /*0ee0*/  IADD3 R16, P0, PT, R7, R14, RZ ;  /* 0x0000000e07107210 */ /* 0x002fe20007f1e0ff */
[----:B------:R-:W-:Y:S01]  /*0ef0*/  IMAD R25, R24, 0x10, R25 ;  /* 0x0000001018197824 */ /* 0x000fe200078e0219 */
[----:B------:R-:W-:-:S03]  /*0f00*/  LEA R7, P1, R8, R7, 0x4 ;  /* 0x0000000708077211 */ /* 0x000fc600078220ff */
[----:B------:R-:W-:Y:S01]  /*0f10*/  IMAD.X R17, R11, 0x1, R23, P0 ;  /* 0x000000010b117824 */ /* 0x000fe200000e0617 */
[----:B------:R-:W-:Y:S02]  /*0f20*/  IADD3 R29, P0, PT, R18, R29, RZ ;  /* 0x0000001d121d7210 */ /* 0x000fe40007f1e0ff */
[----:B------:R-:W-:Y:S02]  /*0f30*/  LEA.HI.X R11, R8, R11, RZ, 0x4, P1 ;  /* 0x0000000b080b7211 */ /* 0x000fe400008f24ff */
[----:B------:R1:W-:Y:S01]  /*0f40*/  LDGSTS.E [R27], desc[UR22][R16.64] ;  /* 0x00000000101b7fae */ /* 0x0003e2000b9a1016 */
[----:B------:R-:W-:Y:S01]  /*0f50*/  IMAD.X R10, R19, 0x1, R10, P0 ;  /* 0x00000001130a7824 */ /* 0x000fe200000e060a */
[----:B------:R-:W-:-:S04]  /*0f60*/  ISETP.GE.U32.AND P0, PT, R29, R4, PT ;  /* 0x000000041d00720c */ /* 0x000fc80003f06070 */
[----:B------:R-:W-:Y:S01]  /*0f70*/  ISETP.GE.U32.AND.EX P0, PT, R10, R5, PT, P0 ;  /* 0x000000050a00720c */ /* 0x000fe20003f06100 */
[----:B-1----:R-:W-:-:S12]  /*0f80*/  IMAD R27, R24, 0x10, R27 ;  /* 0x00000010181b7824 */ /* 0x002fd800078e021b */
[----:B------:R-:W-:Y:S05]  /*0f90*/  @!P0 BRA `(.L_x_664) ;  /* 0xfffffffc00988947 */ /* 0x000fea000383ffff */
.L_x_657:
[----:B------:R-:W-:Y:S05]  /*0fa0*/  BSYNC.RECONVERGENT B0 ;  /* 0x0000000000007941 */ /* 0x000fea0003800200 */
.L_x_656:
[----:B------:R-:W-:Y:S01]  /*0fb0*/  ISETP.GT.U32.AND P0, PT, R4, R3, PT ;  /* 0x000000030400720c */ /* 0x000fe20003f04070 */
[----:B------:R-:W0:Y:S01]  /*0fc0*/  LDGDEPBAR ;  /* 0x00000000000079af */ /* 0x000e220000000000 */
[----:B------:R-:W-:Y:S02]  /*0fd0*/  BSSY.RECONVERGENT B0, `(.L_x_665) ;  /* 0x000009c000007945 */ /* 0x000fe40003800200 */
[----:B------:R-:W-:-:S13]  /*0fe0*/  ISETP.GT.U32.AND.EX P0, PT, R5, R6, PT, P0 ;  /* 0x000000060500720c */ /* 0x000fda0003f04100 */
        /* <DEDUP_REMOVED lines=17> */
[----:B------:R-:W-:Y:S01]  /*1100*/  ISETP.NE.U32.AND P2, PT, R8, RZ, PT ;  /* 0x000000ff0800720c */ /* 0x000fe20003f45070 */
[----:B------:R-:W-:-:S05]  /*1110*/  IMAD.MOV.U32 R10, RZ, RZ, RZ ;  /* 0x000000ffff0a7224 */ /* 0x000fca00078e00ff */
[----:B-1----:R-:W1:Y:S02]  /*1120*/  MUFU.RCP R13, R13 ;  /* 0x0000000d000d7308 */ /* 0x002e640000001000 */
[----:B-1----:R-:W-:-:S06]  /*1130*/  IADD3 R11, PT, PT, R13, 0xffffffe, RZ ;  /* 0x0ffffffe0d0b7810 */ /* 0x002fcc0007ffe0ff */
[----:B------:R-:W1:Y:S02]  /*1140*/  F2I.FTZ.U32.TRUNC.NTZ R11, R11 ;  /* 0x0000000b000b7305 */ /* 0x000e64000021f000 */
[----:B-1----:R-:W-:-:S04]  /*1150*/  IMAD R9, R9, R11, RZ ;  /* 0x0000000b09097224 */ /* 0x002fc800078e02ff */
[----:B------:R-:W-:-:S04]  /*1160*/  IMAD.HI.U32 R9, R11, R9, R10 ;  /* 0x000000090b097227 */ /* 0x000fc800078e000a */
[----:B------:R-:W-:Y:S02]  /*1170*/  IMAD.MOV.U32 R11, RZ, RZ, RZ ;  /* 0x000000ffff0b7224 */ /* 0x000fe400078e00ff */
[----:B------:R-:W-:-:S04]  /*1180*/  IMAD.HI.U32 R10, R9, R12, RZ ;  /* 0x0000000c090a7227 */ /* 0x000fc800078e00ff */
[----:B------:R-:W-:-:S04]  /*1190*/  IMAD.MOV R9, RZ, RZ, -R10 ;  /* 0x000000ffff097224 */ /* 0x000fc800078e0a0a */
[----:B------:R-:W-:-:S05]  /*11a0*/  IMAD R9, R8, R9, R12 ;  /* 0x0000000908097224 */ /* 0x000fca00078e020c */
[----:B------:R-:W-:-:S13]  /*11b0*/  ISETP.GE.U32.AND P0, PT, R9, R8, PT ;  /* 0x000000080900720c */ /* 0x000fda0003f06070 */
[----:B------:R-:W-:Y:S02]  /*11c0*/  @P0 IMAD.IADD R9, R9, 0x1, -R8 ;  /* 0x0000000109090824 */ /* 0x000fe400078e0a08 */
[----:B------:R-:W-:-:S03]  /*11d0*/  @P0 VIADD R10, R10, 0x1 ;  /* 0x000000010a0a0836 */ /* 0x000fc60000000000 */
[----:B------:R-:W-:-:S13]  /*11e0*/  ISETP.GE.U32.AND P1, PT, R9, R8, PT ;  /* 0x000000080900720c */ /* 0x000fda0003f26070 */
[----:B------:R-:W-:Y:S01]  /*11f0*/  @P1 VIADD R10, R10, 0x1 ;  /* 0x000000010a0a1836 */ /* 0x000fe20000000000 */
[----:B------:R-:W-:Y:S01]  /*1200*/  @!P2 LOP3.LUT R10, RZ, R8, RZ, 0x33, !PT ;  /* 0x00000008ff0aa212 */ /* 0x000fe200078e33ff */
[----:B------:R-:W-:Y:S06]  /*1210*/  BRA `(.L_x_669) ;  /* 0x00000000000c7947 */ /* 0x000fec0003800000 */
.L_x_668:
[----:B------:R-:W-:Y:S01]  /*1220*/  IMAD.MOV.U32 R9, RZ, RZ, R12 ;  /* 0x000000ffff097224 */ /* 0x000fe200078e000c */
[----:B------:R-:W-:-:S07]  /*1230*/  MOV R14, 0x1250 ;  /* 0x00001250000e7802 */ /* 0x000fce0000000f00 */
[----:B------:R-:W-:Y:S05]  /*1240*/  CALL.REL.NOINC `($__internal_0_$__cuda_sm20_div_u64) ;  /* 0x0000000800f47944 */ /* 0x000fea0003c00000 */
.L_x_669:
[----:B------:R-:W-:Y:S05]  /*1250*/  BSYNC.RECONVERGENT B1 ;  /* 0x0000000000017941 */ /* 0x000fea0003800200 */
.L_x_667:
[----:B------:R-:W-:Y:S01]  /*1260*/  IADD3 R7, P0, PT, R10, R7, RZ ;  /* 0x000000070a077210 */ /* 0x000fe20007f1e0ff */
[----:B------:R-:W1:Y:S01]  /*1270*/  LDC R12, c[0x0][0x3b0] ;  /* 0x0000ec00ff0c7b82 */ /* 0x000e620000000800 */
[----:B------:R-:W-:Y:S02]  /*1280*/  BSSY.RECONVERGENT B1, `(.L_x_670) ;  /* 0x0000031000017945 */ /* 0x000fe40003800200 */
[C---:B------:R-:W-:Y:S01]  /*1290*/  LOP3.LUT R9, R7.reuse, 0x3, RZ, 0xc0, !PT ;  /* 0x0000000307097812 */ /* 0x040fe200078ec0ff */
[----:B------:R-:W-:Y:S01]  /*12a0*/  IMAD.X R10, RZ, RZ, R11, P0 ;  /* 0x000000ffff0a7224 */ /* 0x000fe200000e060b */
[----:B------:R-:W-:Y:S02]  /*12b0*/  ISETP.GE.U32.AND P0, PT, R7, 0x3, PT ;  /* 0x000000030700780c */ /* 0x000fe40003f06070 */
[----:B------:R-:W-:Y:S02]  /*12c0*/  ISETP.NE.U32.AND P1, PT, R9, 0x3, PT ;  /* 0x000000030900780c */ /* 0x000fe40003f25070 */
[----:B------:R-:W-:-:S02]  /*12d0*/  ISETP.GE.U32.AND.EX P0, PT, R10, RZ, PT, P0 ;  /* 0x000000ff0a00720c */ /* 0x000fc40003f06100 */
[----:B------:R-:W-:Y:S02]  /*12e0*/  ISETP.NE.AND.EX P1, PT, RZ, RZ, PT, P1 ;  /* 0x000000ffff00720c */ /* 0x000fe40003f25310 */
[----:B-1----:R-:W-:-:S11]  /*12f0*/  SHF.R.S32.HI R13, RZ, 0x1f, R12 ;  /* 0x0000001fff0d7819 */ /* 0x002fd6000001140c */
[----:B------:R-:W-:Y:S05]  /*1300*/  @!P1 BRA `(.L_x_671) ;  /* 0x0000000000a09947 */ /* 0x000fea0003800000 */
[----:B------:R-:W1:Y:S01]  /*1310*/  S2UR UR7, SR_CgaCtaId ;  /* 0x00000000000779c3 */ /* 0x000e620000008800 */
[----:B------:R-:W2:Y:S01]  /*1320*/  LDCU.64 UR12, c[0x0][0x3a8] ;  /* 0x00007500ff0c77ac */ /* 0x000ea20008000a00 */
[----:B------:R-:W-:Y:S01]  /*1330*/  IMAD.U32 R10, RZ, RZ, UR20 ;  /* 0x00000014ff0a7e24 */ /* 0x000fe2000f8e00ff */
[----:B------:R-:W-:Y:S01]  /*1340*/  SHF.L.U32 R15, R3, 0x2, RZ ;  /* 0x00000002030f7819 */ /* 0x000fe200000006ff */
[----:B------:R-:W-:Y:S01]  /*1350*/  VIADD R9, R7, 0x1 ;  /* 0x0000000107097836 */ /* 0x000fe20000000000 */
[----:B------:R-:W-:Y:S01]  /*1360*/  UMOV UR5, 0x400 ;  /* 0x0000040000057882 */ /* 0x000fe20000000000 */
[----:B------:R-:W-:Y:S01]  /*1370*/  IMAD.U32 R16, RZ, RZ, UR6 ;  /* 0x00000006ff107e24 */ /* 0x000fe2000f8e00ff */
[----:B------:R-:W-:Y:S01]  /*1380*/  UIADD3 UR5, UPT, UPT, UR5, 0x80, URZ ;  /* 0x0000008005057890 */ /* 0x000fe2000fffe0ff */
[----:B------:R-:W3:Y:S01]  /*1390*/  LDC R14, c[0x0][0x388] ;  /* 0x0000e200ff0e7b82 */ /* 0x000ee20000000800 */
[----:B------:R-:W-:Y:S01]  /*13a0*/  SHF.L.U64.HI R7, R3, 0x2, R6 ;  /* 0x0000000203077819 */ /* 0x000fe20000010206 */
[----:B------:R-:W-:Y:S01]  /*13b0*/  IMAD.U32 R11, RZ, RZ, UR21 ;  /* 0x00000015ff0b7e24 */ /* 0x000fe2000f8e00ff */
[----:B------:R-:W-:Y:S01]  /*13c0*/  LEA R15, P1, R10, R15, 0x2 ;  /* 0x0000000f0a0f7211 */ /* 0x000fe200078210ff */
[----:B------:R-:W-:Y:S01]  /*13d0*/  IMAD R11, R2, UR10, RZ ;  /* 0x0000000a020b7c24 */ /* 0x000fe2000f8e02ff */
[----:B------:R-:W-:-:S02]  /*13e0*/  LOP3.LUT R9, R9, 0x3, RZ, 0xc0, !PT ;  /* 0x0000000309097812 */ /* 0x000fc400078ec0ff */
[----:B------:R-:W-:Y:S01]  /*13f0*/  LEA.HI.X R16, R10, R7, R16, 0x2, P1 ;  /* 0x000000070a107211 */ /* 0x000fe200008f1410 */
[----:B------:R-:W-:Y:S01]  /*1400*/  IMAD R18, R11, UR9, RZ ;  /* 0x000000090b127c24 */ /* 0x000fe2000f8e02ff */
[----:B------:R-:W-:Y:S02]  /*1410*/  IADD3 R9, P3, PT, RZ, -R9, RZ ;  /* 0x80000009ff097210 */ /* 0x000fe40007f7e0ff */
[----:B--2---:R-:W-:-:S04]  /*1420*/  IADD3 R15, P1, P2, R15, UR12, R12 ;  /* 0x0000000c0f0f7c10 */ /* 0x004fc8000fa3e00c */
[----:B------:R-:W-:Y:S01]  /*1430*/  IADD3.X R16, PT, PT, R16, UR13, R13, P1, P2 ;  /* 0x0000000d10107c10 */ /* 0x000fe20008fe440d */
[----:B-1----:R-:W-:-:S06]  /*1440*/  ULEA UR5, UR7, UR5, 0x18 ;  /* 0x0000000507057291 */ /* 0x002fcc000f8ec0ff */
[----:B------:R-:W-:-:S04]  /*1450*/  VIADD R7, R12, UR5 ;  /* 0x000000050c077c36 */ /* 0x000fc80008000000 */
[----:B---3--:R-:W-:Y:S02]  /*1460*/  IMAD R10, R14, 0x200, R7 ;  /* 0x000002000e0a7824 */ /* 0x008fe400078e0207 */
[----:B------:R-:W-:Y:S02]  /*1470*/  IMAD.X R14, RZ, RZ, -0x1, P3 ;  /* 0xffffffffff0e7424 */ /* 0x000fe400018e06ff */
[----:B------:R-:W-:-:S07]  /*1480*/  IMAD R7, R3, 0x4, R10 ;  /* 0x0000000403077824 */ /* 0x000fce00078e020a */
.L_x_672:
[----:B------:R-:W-:Y:S01]  /*1490*/  IADD3 R9, P1, PT, R9, 0x1, RZ ;  /* 0x0000000109097810 */ /* 0x000fe20007f3e0ff */
[----:B------:R-:W-:Y:S01]  /*14a0*/  IMAD.MOV.U32 R10, RZ, RZ, R15 ;  /* 0x000000ffff0a7224 */ /* 0x000fe200078e000f */
[C---:B------:R-:W-:Y:S01]  /*14b0*/  IADD3 R3, P2, PT, R8.reuse, R3, RZ ;  /* 0x0000000308037210 */ /* 0x040fe20007f5e0ff */
[----:B------:R-:W-:Y:S01]  /*14c0*/  IMAD.MOV.U32 R11, RZ, RZ, R16 ;  /* 0x000000ffff0b7224 */ /* 0x000fe200078e0010 */
[----:B------:R-:W-:Y:S01]  /*14d0*/  LEA R15, P3, R8, R15, 0x2 ;  /* 0x0000000f080f7211 */ /* 0x000fe200078610ff */
[----:B------:R-:W-:Y:S01]  /*14e0*/  IMAD.X R14, RZ, RZ, R14, P1 ;  /* 0x000000ffff0e7224 */ /* 0x000fe200008e060e */
[----:B------:R-:W-:Y:S02]  /*14f0*/  ISETP.NE.U32.AND P1, PT, R9, RZ, PT ;  /* 0x000000ff0900720c */ /* 0x000fe40003f25070 */
[----:B------:R-:W-:Y:S01]  /*1500*/  @!PT LDS RZ, [RZ] ;  /* 0x00000000fffff984 */ /* 0x000fe20000000800 */
[----:B------:R-:W-:Y:S01]  /*1510*/  @!PT LDS RZ, [RZ] ;  /* 0x00000000fffff984 */ /* 0x000fe20000000800 */
[----:B------:R-:W-:Y:S01]  /*1520*/  @!PT LDS RZ, [RZ] ;  /* 0x00000000fffff984 */ /* 0x000fe20000000800 */
[----:B------:R1:W-:Y:S01]  /*1530*/  LDGSTS.E [R7+0x80], desc[UR22][R10.64] ;  /* 0x000800000a077fae */ /* 0x0003e2000b9a1016 */
[----:B------:R-:W-:Y:S02]  /*1540*/  IADD3.X R6, PT, PT, RZ, R6, RZ, P2, !PT ;  /* 0x00000006ff067210 */ /* 0x000fe400017fe4ff */
[----:B------:R-:W-:-:S02]  /*1550*/  ISETP.NE.AND.EX P1, PT, R14, RZ, PT, P1 ;  /* 0x000000ff0e00720c */ /* 0x000fc40003f25310 */
[----:B------:R-:W-:Y:S01]  /*1560*/  LEA.HI.X R16, R8, R16, RZ, 0x2, P3 ;  /* 0x0000001008107211 */ /* 0x000fe200018f14ff */
[----:B-1----:R-:W-:-:S10]  /*1570*/  IMAD R7, R18, 0x4, R7 ;  /* 0x0000000412077824 */ /* 0x002fd400078e0207 */
[----:B------:R-:W-:Y:S05]  /*1580*/  @P1 BRA `(.L_x_672) ;  /* 0xfffffffc00c01947 */ /* 0x000fea000383ffff */
.L_x_671:
[----:B------:R-:W-:Y:S05]  /*1590*/  BSYNC.RECONVERGENT B1 ;  /* 0x0000000000017941 */ /* 0x000fea0003800200 */
.L_x_670:
[----:B------:R-:W-:Y:S05]  /*15a0*/  @!P0 BRA `(.L_x_666) ;  /* 0x0000000000f88947 */ /* 0x000fea0003800000 */
[----:B------:R-:W1:Y:S01]  /*15b0*/  S2UR UR7, SR_CgaCtaId ;  /* 0x00000000000779c3 */ /* 0x000e620000008800 */
[----:B------:R-:W-:Y:S01]  /*15c0*/  UMOV UR5, 0x400 ;  /* 0x0000040000057882 */ /* 0x000fe20000000000 */
[----:B------:R-:W2:Y:S01]  /*15d0*/  LDCU.64 UR12, c[0x0][0x3a8] ;  /* 0x00007500ff0c77ac */ /* 0x000ea20008000a00 */
[C---:B------:R-:W-:Y:S01]  /*15e0*/  IADD3 R14, P0, PT, R3.reuse, UR20, RZ ;  /* 0x00000014030e7c10 */ /* 0x040fe2000ff1e0ff */
[C---:B------:R-:W-:Y:S01]  /*15f0*/  IMAD.SHL.U32 R9, R3.reuse, 0x4, RZ ;  /* 0x0000000403097824 */ /* 0x040fe200078e00ff */
[----:B------:R-:W-:Y:S01]  /*1600*/  UIADD3 UR5, UPT, UPT, UR5, 0x80, URZ ;  /* 0x0000008005057890 */ /* 0x000fe2000fffe0ff */
[----:B------:R-:W-:Y:S02]  /*1610*/  IMAD.U32 R10, RZ, RZ, UR20 ;  /* 0x00000014ff0a7e24 */ /* 0x000fe4000f8e00ff */
[----:B------:R-:W3:Y:S01]  /*1620*/  LDC R16, c[0x0][0x388] ;  /* 0x0000e200ff107b82 */ /* 0x000ee20000000800 */
[----:B------:R-:W-:Y:S01]  /*1630*/  IMAD.U32 R11, RZ, RZ, UR21 ;  /* 0x00000015ff0b7e24 */ /* 0x000fe2000f8e00ff */
[----:B------:R-:W-:Y:S01]  /*1640*/  SHF.L.U64.HI R11, R3, 0x2, R6 ;  /* 0x00000002030b7819 */ /* 0x000fe20000010206 */
[----:B------:R-:W-:Y:S01]  /*1650*/  IMAD.U32 R17, RZ, RZ, UR6 ;  /* 0x00000006ff117e24 */ /* 0x000fe2000f8e00ff */
[----:B------:R-:W-:Y:S01]  /*1660*/  LEA R9, P2, R10, R9, 0x2 ;  /* 0x000000090a097211 */ /* 0x000fe200078410ff */
[----:B------:R-:W-:-:S03]  /*1670*/  IMAD R21, R2, UR10, RZ ;  /* 0x0000000a02157c24 */ /* 0x000fc6000f8e02ff */
[----:B------:R-:W-:Y:S01]  /*1680*/  LEA.HI.X R10, R10, R11, R17, 0x2, P2 ;  /* 0x0000000b0a0a7211 */ /* 0x000fe200010f1411 */
[----:B------:R-:W-:Y:S01]  /*1690*/  IMAD R21, R21, UR9, RZ ;  /* 0x0000000915157c24 */ /* 0x000fe2000f8e02ff */
[----:B--2---:R-:W-:Y:S01]  /*16a0*/  IADD3 R7, P1, PT, R12, UR12, RZ ;  /* 0x0000000c0c077c10 */ /* 0x004fe2000ff3e0ff */
[----:B-1----:R-:W-:-:S03]  /*16b0*/  ULEA UR5, UR7, UR5, 0x18 ;  /* 0x0000000507057291 */ /* 0x002fc6000f8ec0ff */
[----:B------:R-:W-:Y:S02]  /*16c0*/  IADD3.X R11, PT, PT, R13, UR13, RZ, P1, !PT ;  /* 0x0000000d0d0b7c10 */ /* 0x000fe40008ffe4ff */
[----:B------:R-:W-:Y:S02]  /*16d0*/  SHF.R.U32.HI R13, RZ, 0x1e, R8 ;  /* 0x0000001eff0d7819 */ /* 0x000fe40000011608 */
[----:B------:R-:W-:Y:S01]  /*16e0*/  LEA R22, P1, R8, R9, 0x3 ;  /* 0x0000000908167211 */ /* 0x000fe200078218ff */
[----:B------:R-:W-:Y:S01]  /*16f0*/  VIADD R15, R12, UR5 ;  /* 0x000000050c0f7c36 */ /* 0x000fe20008000000 */
[----:B------:R-:W-:Y:S01]  /*1700*/  UMOV UR5, URZ ;  /* 0x000000ff00057c82 */ /* 0x000fe20008000000 */
[C---:B------:R-:W-:Y:S01]  /*1710*/  IMAD.SHL.U32 R12, R8.reuse, 0x4, RZ ;  /* 0x00000004080c7824 */ /* 0x040fe200078e00ff */
[----:B------:R-:W-:Y:S01]  /*1720*/  LEA.HI.X R28, R8, R10, RZ, 0x3, P1 ;  /* 0x0000000a081c7211 */ /* 0x000fe200008f1cff */
[----:B---3--:R-:W-:Y:S01]  /*1730*/  IMAD R16, R16, 0x200, R15 ;  /* 0x0000020010107824 */ /* 0x008fe200078e020f */
[----:B------:R-:W-:-:S02]  /*1740*/  IADD3.X R15, PT, PT, R6, UR6, RZ, P0, !PT ;  /* 0x00000006060f7c10 */ /* 0x000fc400087fe4ff */
[----:B------:R-:W-:Y:S01]  /*1750*/  IADD3 R20, P0, PT, R12, R9, RZ ;  /* 0x000000090c147210 */ /* 0x000fe20007f1e0ff */
[----:B------:R-:W-:Y:S01]  /*1760*/  IMAD R2, R3, 0x4, R16 ;  /* 0x0000000403027824 */ /* 0x000fe200078e0210 */
[C---:B------:R-:W-:Y:S01]  /*1770*/  SHF.L.U64.HI R15, R14.reuse, 0x2, R15 ;  /* 0x000000020e0f7819 */ /* 0x040fe2000001020f */
[----:B------:R-:W-:Y:S01]  /*1780*/  IMAD.SHL.U32 R14, R14, 0x4, RZ ;  /* 0x000000040e0e7824 */ /* 0x000fe200078e00ff */
[----:B------:R-:W-:Y:S01]  /*1790*/  IADD3.X R26, PT, PT, R13, R10, RZ, P0, !PT ;  /* 0x0000000a0d1a7210 */ /* 0x000fe200007fe4ff */
[----:B------:R-:W-:Y:S02]  /*17a0*/  IMAD R24, R21, 0x4, R2 ;  /* 0x0000000415187824 */ /* 0x000fe400078e0202 */
[----:B------:R-:W-:-:S04]  /*17b0*/  IMAD.WIDE.U32 R14, R8, 0xc, R14 ;  /* 0x0000000c080e7825 */ /* 0x000fc800078e000e */
[----:B------:R-:W-:Y:S02]  /*17c0*/  VIADD R23, R15, UR5 ;  /* 0x000000050f177c36 */ /* 0x000fe40008000000 */
[C-C-:B------:R-:W-:Y:S02]  /*17d0*/  IMAD R25, R21.reuse, 0x8, R2.reuse ;  /* 0x0000000815197824 */ /* 0x140fe400078e0202 */
[----:B------:R-:W-:-:S07]  /*17e0*/  IMAD R27, R21, 0xc, R2 ;  /* 0x0000000c151b7824 */ /* 0x000fce00078e0202 */
.L_x_673:
[----:B------:R-:W-:-:S05]  /*17f0*/  IADD3 R18, P0, PT, R7, R9, RZ ;  /* 0x0000000907127210 */ /* 0x000fca0007f1e0ff */
[----:B------:R-:W-:Y:S01]  /*1800*/  IMAD.X R19, R11, 0x1, R10, P0 ;  /* 0x000000010b137824 */ /* 0x000fe200000e060a */
[----:B------:R-:W-:-:S04]  /*1810*/  IADD3 R16, P0, PT, R7, R20, RZ ;  /* 0x0000001407107210 */ /* 0x000fc80007f1e0ff */
[----:B------:R-:W-:Y:S01]  /*1820*/  @!PT LDS RZ, [RZ] ;  /* 0x00000000fffff984 */ /* 0x000fe20000000800 */
[----:B------:R-:W-:Y:S01]  /*1830*/  @!PT LDS RZ, [RZ] ;  /* 0x00000000fffff984 */ /* 0x000fe20000000800 */
[----:B------:R-:W-:Y:S01]  /*1840*/  @!PT LDS RZ, [RZ] ;  /* 0x00000000fffff984 */ /* 0x000fe20000000800 */
[----:B------:R1:W-:Y:S01]  /*1850*/  LDGSTS.E [R2+0x80], desc[UR22][R18.64] ;  /* 0x0008000012027fae */ /* 0x0003e2000b9a1016 */
[----:B------:R-:W-:-:S05]  /*1860*/  IMAD.X R17, R11, 0x1, R26, P0 ;  /* 0x000000010b117824 */ /* 0x000fca00000e061a */
[----:B------:R2:W-:Y:S01]  /*1870*/  LDGSTS.E [R24+0x80], desc[UR22][R16.64] ;  /* 0x0008000010187fae */ /* 0x0005e2000b9a1016 */
[----:B-1----:R-:W-:Y:S01]  /*1880*/  IMAD R2, R21, 0x10, R2 ;  /* 0x0000001015027824 */ /* 0x002fe200078e0202 */
[----:B--2---:R-:W-:Y:S01]  /*1890*/  IADD3 R16, P0, PT, R7, R22, RZ ;  /* 0x0000001607107210 */ /* 0x004fe20007f1e0ff */
[----:B------:R-:W-:-:S04]  /*18a0*/  IMAD R24, R21, 0x10, R24 ;  /* 0x0000001015187824 */ /* 0x000fc800078e0218 */
[----:B------:R-:W-:Y:S01]  /*18b0*/  IMAD.X R17, R11, 0x1, R28, P0 ;  /* 0x000000010b117824 */ /* 0x000fe200000e061c */
[----:B------:R-:W-:Y:S02]  /*18c0*/  IADD3 R18, P0, PT, R7, R14, RZ ;  /* 0x0000000e07127210 */ /* 0x000fe40007f1e0ff */
[----:B------:R-:W-:Y:S02]  /*18d0*/  LEA R7, P1, R8, R7, 0x4 ;  /* 0x0000000708077211 */ /* 0x000fe400078220ff */
[----:B------:R1:W-:Y:S01]  /*18e0*/  LDGSTS.E [R25+0x80], desc[UR22][R16.64] ;  /* 0x0008000010197fae */ /* 0x0003e2000b9a1016 */
[----:B------:R-:W-:Y:S01]  /*18f0*/  IMAD.X R19, R11, 0x1, R23, P0 ;  /* 0x000000010b137824 */ /* 0x000fe200000e0617 */
[----:B------:R-:W-:Y:S02]  /*1900*/  IADD3 R3, P0, PT, R12, R3, RZ ;  /* 0x000000030c037210 */ /* 0x000fe40007f1e0ff */
[----:B------:R-:W-:Y:S02]  /*1910*/  LEA.HI.X R11, R8, R11, RZ, 0x4, P1 ;  /* 0x0000000b080b7211 */ /* 0x000fe400008f24ff */
[----:B------:R2:W-:Y:S01]  /*1920*/  LDGSTS.E [R27+0x80], desc[UR22][R18.64] ;  /* 0x00080000121b7fae */ /* 0x0005e2000b9a1016 */
[----:B------:R-:W-:Y:S01]  /*1930*/  IMAD.X R6, R13, 0x1, R6, P0 ;  /* 0x000000010d067824 */ /* 0x000fe200000e0606 */
[----:B------:R-:W-:-:S04]  /*1940*/  ISETP.GE.U32.AND P0, PT, R3, R4, PT ;  /* 0x000000040300720c */ /* 0x000fc80003f06070 */
[----:B------:R-:W-:Y:S02]  /*1950*/  ISETP.GE.U32.AND.EX P0, PT, R6, R5, PT, P0 ;  /* 0x000000050600720c */ /* 0x000fe40003f06100 */
[C---:B-1----:R-:W-:Y:S01]  /*1960*/  LEA R25, R21.reuse, R25, 0x4 ;  /* 0x0000001915197211 */ /* 0x042fe200078e20ff */
[----:B--2---:R-:W-:-:S10]  /*1970*/  IMAD R27, R21, 0x10, R27 ;  /* 0x00000010151b7824 */ /* 0x004fd400078e021b */
[----:B------:R-:W-:Y:S05]  /*1980*/  @!P0 BRA `(.L_x_673) ;  /* 0xfffffffc00988947 */ /* 0x000fea000383ffff */
.L_x_666:
[----:B------:R-:W-:Y:S05]  /*1990*/  BSYNC.RECONVERGENT B0 ;  /* 0x0000000000007941 */ /* 0x000fea0003800200 */
.L_x_665:
[----:B------:R-:W0:Y:S01]  /*19a0*/  LDGDEPBAR ;  /* 0x00000000000079af */ /* 0x000e220000000000 */
[----:B------:R-:W-:-:S04]  /*19b0*/  DEPBAR.LE SB0, 0x0 ;  /* 0x000080000000791a */ /* 0x000fc80000000000 */
[----:B------:R-:W-:Y:S06]  /*19c0*/  BAR.SYNC.DEFER_BLOCKING 0x0 ;  /* 0x0000000000007b1d */ /* 0x000fec0000010000 */
.L_x_655:
[----:B------:R-:W-:-:S13]  /*19d0*/  ISETP.NE.AND P0, PT, R0, UR19, PT ;  /* 0x0000001300007c0c */ /* 0x000fda000bf05270 */
[----:B------:R-:W-:Y:S05]  /*19e0*/  @!P0 BRA `(.L_x_674) ;  /* 0x0000000000888947 */ /* 0x000fea0003800000 */
[----:B------:R-:W1:Y:S02]  /*19f0*/  LDC R4, c[0x0][0x388] ;  /* 0x0000e200ff047b82 */ /* 0x000e640000000800 */
[----:B-1----:R-:W-:-:S13]  /*1a00*/  ISETP.GE.AND P0, PT, R4, 0x1, PT ;  /* 0x000000010400780c */ /* 0x002fda0003f06270 */
[----:B------:R-:W-:Y:S05]  /*1a10*/  @!P0 EXIT ;  /* 0x000000000000894d */ /* 0x000fea0003800000 */
[----:B------:R-:W1:Y:S01]  /*1a20*/  S2R R7, SR_CgaCtaId ;  /* 0x0000000000077919 */ /* 0x000e620000008800 */
[----:B------:R-:W2:Y:S01]  /*1a30*/  LDC R3, c[0x0][0x3b0] ;  /* 0x0000ec00ff037b82 */ /* 0x000ea20000000800 */
[----:B------:R-:W3:Y:S01]  /*1a40*/  LDCU UR7, c[0x0][0x3a0] ;  /* 0x00007400ff0777ac */ /* 0x000ee20008000800 */
[----:B------:R-:W-:Y:S01]  /*1a50*/  MOV R2, 0x400 ;  /* 0x0000040000027802 */ /* 0x000fe20000000f00 */
[----:B------:R-:W3:Y:S01]  /*1a60*/  S2R R5, SR_TID.X ;  /* 0x0000000000057919 */ /* 0x000ee20000002100 */
[----:B------:R-:W4:Y:S03]  /*1a70*/  LDCU.64 UR4, c[0x0][0x390] ;  /* 0x00007200ff0477ac */ /* 0x000f260008000a00 */
[----:B------:R-:W-:Y:S01]  /*1a80*/  VIADD R6, R2, 0x80 ;  /* 0x0000008002067836 */ /* 0x000fe20000000000 */
[----:B----4-:R-:W-:Y:S01]  /*1a90*/  ULEA UR4, UP0, UR20, UR4, 0x2 ;  /* 0x0000000414047291 */ /* 0x010fe2000f8010ff */
[----:B--2---:R-:W-:-:S02]  /*1aa0*/  IMAD R2, R4, 0x200, R3 ;  /* 0x0000020004027824 */ /* 0x004fc400078e0203 */
[----:B------:R-:W-:Y:S01]  /*1ab0*/  IMAD.MOV R4, RZ, RZ, -R4 ;  /* 0x000000ffff047224 */ /* 0x000fe200078e0a04 */
[----:B------:R-:W-:Y:S01]  /*1ac0*/  ULEA.HI.X UR5, UR20, UR5, UR6, 0x2, UP0 ;  /* 0x0000000514057291 */ /* 0x000fe200080f1406 */
[----:B-1----:R-:W-:Y:S02]  /*1ad0*/  LEA R6, R7, R6, 0x18 ;  /* 0x0000000607067211 */ /* 0x002fe400078ec0ff */
[C---:B---3--:R-:W-:Y:S01]  /*1ae0*/  LEA R3, R5.reuse, UR7, 0x2 ;  /* 0x0000000705037c11 */ /* 0x048fe2000f8e10ff */
[----:B------:R-:W-:-:S04]  /*1af0*/  IMAD R2, R5, 0x4, R2 ;  /* 0x0000000405027824 */ /* 0x000fc800078e0202 */
[----:B------:R-:W-:Y:S01]  /*1b00*/  IMAD.IADD R7, R6, 0x1, R3 ;  /* 0x0000000106077824 */ /* 0x000fe200078e0203 */
[----:B------:R-:W-:-:S07]  /*1b10*/  IADD3 R6, PT, PT, R2, 0x80, R6 ;  /* 0x0000008002067810 */ /* 0x000fce0007ffe006 */
.L_x_675:
[----:B------:R-:W-:Y:S01]  /*1b20*/  ISETP.GE.AND P0, PT, R5, R0, PT ;  /* 0x000000000500720c */ /* 0x000fe20003f06270 */
[----:B------:R-:W-:Y:S02]  /*1b30*/  IMAD.U32 R2, RZ, RZ, UR4 ;  /* 0x00000004ff027e24 */ /* 0x000fe4000f8e00ff */
[----:B------:R-:W-:Y:S02]  /*1b40*/  IMAD.U32 R3, RZ, RZ, UR5 ;  /* 0x00000005ff037e24 */ /* 0x000fe4000f8e00ff */
[----:B------:R-:W-:-:S08]  /*1b50*/  VIADD R4, R4, 0x1 ;  /* 0x0000000104047836 */ /* 0x000fd00000000000 */
[----:B------:R1:W-:Y:S01]  /*1b60*/  @!P0 LDS R8, [R7] ;  /* 0x0000000007088984 */ /* 0x0003e20000000800 */
[----:B------:R-:W-:-:S03]  /*1b70*/  @!P0 IMAD.WIDE R2, R5, 0x4, R2 ;  /* 0x0000000405028825 */ /* 0x000fc600078e0202 */
[----:B------:R2:W3:Y:S01]  /*1b80*/  @!P0 LDS R9, [R6] ;  /* 0x0000000006098984 */ /* 0x0004e20000000800 */
[----:B------:R-:W-:Y:S01]  /*1b90*/  VIADD R5, R5, 0x80 ;  /* 0x0000008005057836 */ /* 0x000fe20000000000 */
[----:B-1----:R-:W-:Y:S01]  /*1ba0*/  IADD3 R7, PT, PT, R7, 0x200, RZ ;  /* 0x0000020007077810 */ /* 0x002fe20007ffe0ff */
[----:B--2---:R-:W-:Y:S02]  /*1bb0*/  VIADD R6, R6, 0x200 ;  /* 0x0000020006067836 */ /* 0x004fe40000000000 */
[----:B---3--:R-:W-:-:S05]  /*1bc0*/  @!P0 FADD R9, R8, R9 ;  /* 0x0000000908098221 */ /* 0x008fca0000000000 */
[----:B------:R1:W-:Y:S01]  /*1bd0*/  @!P0 STG.E desc[UR22][R2.64], R9 ;  /* 0x0000000902008986 */ /* 0x0003e2000c101916 */
[----:B------:R-:W-:-:S13]  /*1be0*/  ISETP.NE.AND P0, PT, R4, RZ, PT ;  /* 0x000000ff0400720c */ /* 0x000fda0003f05270 */
[----:B-1----:R-:W-:Y:S05]  /*1bf0*/  @P0 BRA `(.L_x_675) ;  /* 0xfffffffc00c80947 */ /* 0x002fea000383ffff */
[----:B------:R-:W-:Y:S05]  /*1c00*/  EXIT ;  /* 0x000000000000794d */ /* 0x000fea0003800000 */
.L_x_674:
        /* <DEDUP_REMOVED lines=19> */
.L_x_676:
[----:B-1----:R-:W-:Y:S01]  /*1d40*/  LDS R7, [R6] ;  /* 0x0000000006077984 */ /* 0x002fe20000000800 */
[----:B------:R-:W-:Y:S01]  /*1d50*/  IADD3 R0, PT, PT, R0, 0x1, RZ ;  /* 0x0000000100007810 */ /* 0x000fe20007ffe0ff */
[----:B------:R-:W-:Y:S02]  /*1d60*/  IMAD.U32 R2, RZ, RZ, UR4 ;  /* 0x00000004ff027e24 */ /* 0x000fe4000f8e00ff */
[----:B------:R-:W1:Y:S01]  /*1d70*/  LDS R8, [R4] ;  /* 0x0000000004087984 */ /* 0x000e620000000800 */
[----:B------:R-:W-:Y:S01]  /*1d80*/  ISETP.NE.AND P0, PT, R0, RZ, PT ;  /* 0x000000ff0000720c */ /* 0x000fe20003f05270 */
[----:B------:R-:W-:Y:S02]  /*1d90*/  IMAD.U32 R3, RZ, RZ, UR5 ;  /* 0x00000005ff037e24 */ /* 0x000fe4000f8e00ff */
[----:B------:R-:W-:-:S04]  /*1da0*/  IMAD.WIDE R2, R5, 0x4, R2 ;  /* 0x0000000405027825 */ /* 0x000fc800078e0202 */
[----:B-1----:R-:W-:-:S05]  /*1db0*/  FADD R7, R7, R8 ;  /* 0x0000000807077221 */ /* 0x002fca0000000000 */
[----:B------:R1:W-:Y:S01]  /*1dc0*/  STG.E desc[UR22][R2.64], R7 ;  /* 0x0000000702007986 */ /* 0x0003e2000c101916 */
[----:B------:R-:W-:Y:S05]  /*1dd0*/  @!P0 EXIT ;  /* 0x000000000000894d */ /* 0x000fea0003800000 */
[----:B------:R-:W-:Y:S02]  /*1de0*/  VIADD R4, R4, 0x200 ;  /* 0x0000020004047836 */ /* 0x000fe40000000000 */
[----:B------:R-:W-:Y:S02]  /*1df0*/  VIADD R6, R6, 0x200 ;  /* 0x0000020006067836 */ /* 0x000fe40000000000 */
[----:B------:R-:W-:Y:S01]  /*1e00*/  VIADD R5, R5, 0x80 ;  /* 0x0000008005057836 */ /* 0x000fe20000000000 */
[----:B------:R-:W-:Y:S06]  /*1e10*/  BRA `(.L_x_676) ;  /* 0xfffffffc00c87947 */ /* 0x000fec000383ffff */
        .weak           $__internal_0_$__cuda_sm20_div_u64
        .type           $__internal_0_$__cuda_sm20_div_u64,@function
        .size           $__internal_0_$__cuda_sm20_div_u64,(.L_x_924 - $__internal_0_$__cuda_sm20_div_u64)
$__internal_0_$__cuda_sm20_div_u64:
[----:B------:R-:W-:Y:S02]  /*1e20*/  IMAD.MOV.U32 R16, RZ, RZ, R8 ;  /* 0x000000ffff107224 */ /* 0x000fe400078e0008 */
[----:B------:R-:W-:-:S04]  /*1e30*/  IMAD.U32 R17, RZ, RZ, UR4 ;  /* 0x00000004ff117e24 */ /* 0x000fc8000f8e00ff */
[----:B------:R-:W1:Y:S08]  /*1e40*/  I2F.U64.RP R16, R16 ;  /* 0x0000001000107312 */ /* 0x000e700000309000 */
[----:B-1----:R-:W1:Y:S02]  /*1e50*/  MUFU.RCP R10, R16 ;  /* 0x00000010000a7308 */ /* 0x002e640000001000 */
[----:B-1----:R-:W-:-:S06]  /*1e60*/  VIADD R10, R10, 0x1ffffffe ;  /* 0x1ffffffe0a0a7836 */ /* 0x002fcc0000000000 */
[----:B------:R-:W1:Y:S02]  /*1e70*/  F2I.U64.TRUNC R10, R10 ;  /* 0x0000000a000a7311 */ /* 0x000e64000020d800 */
[----:B-1----:R-:W-:-:S04]  /*1e80*/  IMAD.WIDE.U32 R12, R10, R8, RZ ;  /* 0x000000080a0c7225 */ /* 0x002fc800078e00ff */
[----:B------:R-:W-:Y:S01]  /*1e90*/  IMAD R13, R10, UR4, R13 ;  /* 0x000000040a0d7c24 */ /* 0x000fe2000f8e020d */
[----:B------:R-:W-:-:S03]  /*1ea0*/  IADD3 R19, P0, PT, RZ, -R12, RZ ;  /* 0x8000000cff137210 */ /* 0x000fc60007f1e0ff */
[----:B------:R-:W-:Y:S02]  /*1eb0*/  IMAD R13, R11, R8, R13 ;  /* 0x000000080b0d7224 */ /* 0x000fe400078e020d */
[----:B------:R-:W-:-:S04]  /*1ec0*/  IMAD.HI.U32 R12, R10, R19, RZ ;  /* 0x000000130a0c7227 */ /* 0x000fc800078e00ff */
[----:B------:R-:W-:Y:S02]  /*1ed0*/  IMAD.X R21, RZ, RZ, ~R13, P0 ;  /* 0x000000ffff157224 */ /* 0x000fe400000e0e0d */
[----:B------:R-:W-:Y:S02]  /*1ee0*/  IMAD.MOV.U32 R13, RZ, RZ, R10 ;  /* 0x000000ffff0d7224 */ /* 0x000fe400078e000a */
[-C--:B------:R-:W-:Y:S02]  /*1ef0*/  IMAD R17, R11, R21.reuse, RZ ;  /* 0x000000150b117224 */ /* 0x080fe400078e02ff */
[----:B------:R-:W-:-:S04]  /*1f00*/  IMAD.WIDE.U32 R12, P0, R10, R21, R12 ;  /* 0x000000150a0c7225 */ /* 0x000fc8000780000c */
[----:B------:R-:W-:-:S04]  /*1f10*/  IMAD.HI.U32 R21, R11, R21, RZ ;  /* 0x000000150b157227 */ /* 0x000fc800078e00ff */
[----:B------:R-:W-:-:S05]  /*1f20*/  IMAD.HI.U32 R12, P1, R11, R19, R12 ;  /* 0x000000130b0c7227 */ /* 0x000fca000782000c */
[----:B------:R-:W-:Y:S01]  /*1f30*/  IADD3 R13, P2, PT, R17, R12, RZ ;  /* 0x0000000c110d7210 */ /* 0x000fe20007f5e0ff */
[----:B------:R-:W-:-:S04]  /*1f40*/  IMAD.X R12, R21, 0x1, R11, P0 ;  /* 0x00000001150c7824 */ /* 0x000fc800000e060b */
[----:B------:R-:W-:Y:S01]  /*1f50*/  IMAD.WIDE.U32 R10, R13, R8, RZ ;  /* 0x000000080d0a7225 */ /* 0x000fe200078e00ff */
[----:B------:R-:W-:-:S03]  /*1f60*/  IADD3.X R17, PT, PT, RZ, RZ, R12, P2, P1 ;  /* 0x000000ffff117210 */ /* 0x000fc600017e240c */
[----:B------:R-:W-:Y:S01]  /*1f70*/  IMAD R11, R13, UR4, R11 ;  /* 0x000000040d0b7c24 */ /* 0x000fe2000f8e020b */
[----:B------:R-:W-:-:S03]  /*1f80*/  IADD3 R19, P0, PT, RZ, -R10, RZ ;  /* 0x8000000aff137210 */ /* 0x000fc60007f1e0ff */
[----:B------:R-:W-:Y:S02]  /*1f90*/  IMAD R11, R17, R8, R11 ;  /* 0x00000008110b7224 */ /* 0x000fe400078e020b */
[----:B------:R-:W-:-:S03]  /*1fa0*/  IMAD.HI.U32 R12, R13, R19, RZ ;  /* 0x000000130d0c7227 */ /* 0x000fc600078e00ff */
[----:B------:R-:W-:-:S05]  /*1fb0*/  IADD3.X R10, PT, PT, RZ, ~R11, RZ, P0, !PT ;  /* 0x8000000bff0a7210 */ /* 0x000fca00007fe4ff */
[----:B------:R-:W-:-:S04]  /*1fc0*/  IMAD.WIDE.U32 R12, P0, R13, R10, R12 ;  /* 0x0000000a0d0c7225 */ /* 0x000fc8000780000c */
[C---:B------:R-:W-:Y:S02]  /*1fd0*/  IMAD R11, R17.reuse, R10, RZ ;  /* 0x0000000a110b7224 */ /* 0x040fe400078e02ff */
[----:B------:R-:W-:-:S04]  /*1fe0*/  IMAD.HI.U32 R12, P1, R17, R19, R12 ;  /* 0x00000013110c7227 */ /* 0x000fc8000782000c */
[----:B------:R-:W-:Y:S01]  /*1ff0*/  IMAD.HI.U32 R10, R17, R10, RZ ;  /* 0x0000000a110a7227 */ /* 0x000fe200078e00ff */
[----:B------:R-:W-:-:S03]  /*2000*/  IADD3 R12, P2, PT, R11, R12, RZ ;  /* 0x0000000c0b0c7210 */ /* 0x000fc60007f5e0ff */
[----:B------:R-:W-:Y:S02]  /*2010*/  IMAD.X R17, R10, 0x1, R17, P0 ;  /* 0x000000010a117824 */ /* 0x000fe400000e0611 */
[----:B------:R-:W-:-:S03]  /*2020*/  IMAD.HI.U32 R10, R12, R9, RZ ;  /* 0x000000090c0a7227 */ /* 0x000fc600078e00ff */
[----:B------:R-:W-:Y:S01]  /*2030*/  IADD3.X R16, PT, PT, RZ, RZ, R17, P2, P1 ;  /* 0x000000ffff107210 */ /* 0x000fe200017e2411 */
[----:B------:R-:W-:Y:S02]  /*2040*/  IMAD.MOV.U32 R11, RZ, RZ, RZ ;  /* 0x000000ffff0b7224 */ /* 0x000fe400078e00ff */
[----:B------:R-:W-:-:S04]  /*2050*/  IMAD.WIDE.U32 R10, R12, R15, R10 ;  /* 0x0000000f0c0a7225 */ /* 0x000fc800078e000a */
[C---:B------:R-:W-:Y:S02]  /*2060*/  IMAD R13, R16.reuse, R15, RZ ;  /* 0x0000000f100d7224 */ /* 0x040fe400078e02ff */
[----:B------:R-:W-:-:S04]  /*2070*/  IMAD.HI.U32 R10, P0, R16, R9, R10 ;  /* 0x00000009100a7227 */ /* 0x000fc8000780000a */
[----:B------:R-:W-:Y:S01]  /*2080*/  IMAD.HI.U32 R12, R16, R15, RZ ;  /* 0x0000000f100c7227 */ /* 0x000fe200078e00ff */
[----:B------:R-:W-:-:S03]  /*2090*/  IADD3 R13, P1, PT, R13, R10, RZ ;  /* 0x0000000a0d0d7210 */ /* 0x000fc60007f3e0ff */
[----:B------:R-:W-:Y:S02]  /*20a0*/  IMAD.X R12, RZ, RZ, R12, P0 ;  /* 0x000000ffff0c7224 */ /* 0x000fe400000e060c */
[----:B------:R-:W-:-:S04]  /*20b0*/  IMAD.WIDE.U32 R10, R13, R8, RZ ;  /* 0x000000080d0a7225 */ /* 0x000fc800078e00ff */
[----:B------:R-:W-:Y:S01]  /*20c0*/  IMAD.X R17, RZ, RZ, R12, P1 ;  /* 0x000000ffff117224 */ /* 0x000fe200008e060c */
[----:B------:R-:W-:Y:S01]  /*20d0*/  IADD3 R19, P1, PT, -R10, R9, RZ ;  /* 0x000000090a137210 */ /* 0x000fe20007f3e1ff */
[----:B------:R-:W-:-:S03]  /*20e0*/  IMAD R11, R13, UR4, R11 ;  /* 0x000000040d0b7c24 */ /* 0x000fc6000f8e020b */
[-C--:B------:R-:W-:Y:S01]  /*20f0*/  ISETP.GE.U32.AND P0, PT, R19, R8.reuse, PT ;  /* 0x000000081300720c */ /* 0x080fe20003f06070 */
[----:B------:R-:W-:-:S04]  /*2100*/  IMAD R10, R17, R8, R11 ;  /* 0x00000008110a7224 */ /* 0x000fc800078e020b */
[----:B------:R-:W-:Y:S01]  /*2110*/  IMAD.X R16, R15, 0x1, ~R10, P1 ;  /* 0x000000010f107824 */ /* 0x000fe200008e0e0a */
[----:B------:R-:W-:Y:S01]  /*2120*/  IADD3 R10, P2, PT, R13, 0x1, RZ ;  /* 0x000000010d0a7810 */ /* 0x000fe20007f5e0ff */
[----:B------:R-:W-:Y:S01]  /*2130*/  IMAD.MOV.U32 R15, RZ, RZ, 0x0 ;  /* 0x00000000ff0f7424 */ /* 0x000fe200078e00ff */
[-C--:B------:R-:W-:Y:S02]  /*2140*/  IADD3 R9, P1, PT, -R8, R19.reuse, RZ ;  /* 0x0000001308097210 */ /* 0x080fe40007f3e1ff */
[C---:B------:R-:W-:Y:S01]  /*2150*/  ISETP.GE.U32.AND.EX P0, PT, R16.reuse, UR4, PT, P0 ;  /* 0x0000000410007c0c */ /* 0x040fe2000bf06100 */
[----:B------:R-:W-:Y:S01]  /*2160*/  IMAD.X R12, RZ, RZ, R17, P2 ;  /* 0x000000ffff0c7224 */ /* 0x000fe200010e0611 */
[----:B------:R-:W-:Y:S02]  /*2170*/  IADD3.X R11, PT, PT, R16, ~UR4, RZ, P1, !PT ;  /* 0x80000004100b7c10 */ /* 0x000fe40008ffe4ff */
[----:B------:R-:W-:Y:S02]  /*2180*/  SEL R9, R9, R19, P0 ;  /* 0x0000001309097207 */ /* 0x000fe40000000000 */
[----:B------:R-:W-:-:S02]  /*2190*/  SEL R13, R10, R13, P0 ;  /* 0x0000000d0a0d7207 */ /* 0x000fc40000000000 */
[----:B------:R-:W-:Y:S02]  /*21a0*/  SEL R11, R11, R16, P0 ;  /* 0x000000100b0b7207 */ /* 0x000fe40000000000 */
[----:B------:R-:W-:Y:S02]  /*21b0*/  SEL R12, R12, R17, P0 ;  /* 0x000000110c0c7207 */ /* 0x000fe40000000000 */
[----:B------:R-:W-:Y:S02]  /*21c0*/  ISETP.GE.U32.AND P0, PT, R9, R8, PT ;  /* 0x000000080900720c */ /* 0x000fe40003f06070 */
[----:B------:R-:W-:Y:S02]  /*21d0*/  IADD3 R10, P2, PT, R13, 0x1, RZ ;  /* 0x000000010d0a7810 */ /* 0x000fe40007f5e0ff */
[----:B------:R-:W-:Y:S02]  /*21e0*/  ISETP.GE.U32.AND.EX P0, PT, R11, UR4, PT, P0 ;  /* 0x000000040b007c0c */ /* 0x000fe4000bf06100 */
[----:B------:R-:W-:Y:S01]  /*21f0*/  ISETP.NE.U32.AND P1, PT, R8, RZ, PT ;  /* 0x000000ff0800720c */ /* 0x000fe20003f25070 */
[----:B------:R-:W-:Y:S01]  /*2200*/  IMAD.X R11, RZ, RZ, R12, P2 ;  /* 0x000000ffff0b7224 */ /* 0x000fe200010e060c */
[----:B------:R-:W-:-:S02]  /*2210*/  SEL R10, R10, R13, P0 ;  /* 0x0000000d0a0a7207 */ /* 0x000fc40000000000 */
[----:B------:R-:W-:Y:S02]  /*2220*/  ISETP.NE.AND.EX P1, PT, RZ, UR4, PT, P1 ;  /* 0x00000004ff007c0c */ /* 0x000fe4000bf25310 */
[----:B------:R-:W-:Y:S02]  /*2230*/  SEL R11, R11, R12, P0 ;  /* 0x0000000c0b0b7207 */ /* 0x000fe40000000000 */
[----:B------:R-:W-:Y:S02]  /*2240*/  SEL R10, R10, 0xffffffff, P1 ;  /* 0xffffffff0a0a7807 */ /* 0x000fe40000800000 */
[----:B------:R-:W-:Y:S01]  /*2250*/  SEL R11, R11, 0xffffffff, P1 ;  /* 0xffffffff0b0b7807 */ /* 0x000fe20000800000 */
[----:B------:R-:W-:Y:S06]  /*2260*/  RET.REL.NODEC R14 `(_ZN3cub18CUB_300001_SM_10006detail9transform16transform_kernelINS2_10policy_hubILb0EN4cuda3std3__45tupleIJN6thrust24THRUST_300001_SM_1000_NS6detail15normal_iteratorINSA_10device_ptrIfEEEESF_EEEE10policy1000ElNS7_4plusIfEESF_JPfSL_EEEvT0_iT1_T2_DpNS2_10kernel_argIT3_EE) ;  /* 0xffffffdc0e647950 */ /* 0x000fec0003c3ffff */
.L_x_677:
        /* <DEDUP_REMOVED lines=9> */
.L_x_924:


//--------------------- .text._ZN3cub18CUB_300001_SM_10006detail9transform16transform_kernelINS2_10policy_hubILb0EN4cuda3std3__45tupleIJN6thrust24THRUST_300001_SM_1000_NS6detail15normal_iteratorINSA_10device_ptrIfEEEESF_EEEE10policy1000EiNS7_4plusIfEESF_JPfSL_EEEvT0_iT1_T2_DpNS2_10kernel_argIT3_EE --------------------------
	.section	.text._ZN3cub18CUB_300001_SM_10006detail9transform16transform_kernelINS2_10policy_hubILb0EN4cuda3std3__45tupleIJN6thrust24THRUST_300001_SM_1000_NS6detail15normal_iteratorINSA_10device_ptrIfEEEESF_EEEE10policy1000EiNS7_4plusIfEESF_JPfSL_EEEvT0_iT1_T2_DpNS2_10kernel_argIT3_EE,"ax",@progbits
	.align	128
        .global         _ZN3cub18CUB_300001_SM_10006detail9transform16transform_kernelINS2_10policy_hubILb0EN4cuda3std3__45tupleIJN6thrust24THRUST_300001_SM_1000_NS6detail15normal_iteratorINSA_10device_ptrIfEEEESF_EEEE10policy1000EiNS7_4plusIfEESF_JPfSL_EEEvT0_iT1_T2_DpNS2_10kernel_argIT3_EE
        .type           _ZN3cub18CUB_300001_SM_10006detail9transform16transform_kernelINS2_10policy_hubILb0EN4cuda3std3__45tupleIJN6thrust24THRUST_300001_SM_1000_NS6detail15normal_iteratorINSA_10device_ptrIfEEEESF_EEEE10policy1000EiNS7_4plusIfEESF_JPfSL_EEEvT0_iT1_T2_DpNS2_10kernel_argIT3_EE,@function
        .size           _ZN3cub18CUB_300001_SM_10006detail9transform16transform_kernelINS2_10policy_hubILb0EN4cuda3std3__45tupleIJN6thrust24THRUST_300001_SM_1000_NS6detail15normal_iteratorINSA_10device_ptrIfEEEESF_EEEE10policy1000EiNS7_4plusIfEESF_JPfSL_EEEvT0_iT1_T2_DpNS2_10kernel_argIT3_EE,(.L_x_925 - _ZN3cub18CUB_300001_SM_10006detail9transform16transform_kernelINS2_10policy_hubILb0EN4cuda3std3__45tupleIJN6thrust24THRUST_300001_SM_1000_NS6detail15normal_iteratorINSA_10device_ptrIfEEEESF_EEEE10policy1000EiNS7_4plusIfEESF_JPfSL_EEEvT0_iT1_T2_DpNS2_10kernel_argIT3_EE)
        .other          _ZN3cub18CUB_300001_SM_10006detail9transform16transform_kernelINS2_10policy_hubILb0EN4cuda3std3__45tupleIJN6thrust24THRUST_300001_SM_1000_NS6detail15normal_iteratorINSA_10device_ptrIfEEEESF_EEEE10policy1000EiNS7_4plusIfEESF_JPfSL_EEEvT0_iT1_T2_DpNS2_10kernel_argIT3_EE,@"STO_CUDA_ENTRY STV_DEFAULT"
_ZN3cub18CUB_300001_SM_10006detail9transform16transform_kernelINS2_10policy_hubILb0EN4cuda3std3__45tupleIJN6thrust24THRUST_300001_SM_1000_NS6detail15normal_iteratorINSA_10device_ptrIfEEEESF_EEEE10policy1000EiNS7_4plusIfEESF_JPfSL_EEEvT0_iT1_T2_DpNS2_10kernel_argIT3_EE:
.text._ZN3cub18CUB_300001_SM_10006detail9transform16transform_kernelINS2_10policy_hubILb0EN4cuda3std3__45tupleIJN6thrust24THRUST_300001_SM_1000_NS6detail15normal_iteratorINSA_10device_ptrIfEEEESF_EEEE10policy1000EiNS7_4plusIfEESF_JPfSL_EEEvT0_iT1_T2_DpNS2_10kernel_argIT3_EE:
[----:B------:R-:W-:Y:S08]  /*0000*/  LDC R1, c[0x0][0x37c] ;  /* 0x0000df00ff017b82 */ /* 0x000ff00000000800 */
[----:B------:R-:W1:Y:S01]  /*0010*/  S2UR UR5, SR_CTAID.X ;  /* 0x00000000000579c3 */ /* 0x000e620000002500 */
[----:B------:R-:W2:Y:S01]  /*0020*/  LDCU UR7, c[0x0][0x370] ;  /* 0x00006e00ff0777ac */ /* 0x000ea20008000800 */
[----:B------:R-:W3:Y:S01]  /*0030*/  LDCU.64 UR16, c[0x0][0x380] ;  /* 0x00007000ff1077ac */ /* 0x000ee20008000a00 */
[----:B------:R-:W4:Y:S01]  /*0040*/  LDCU.64 UR20, c[0x0][0x358] ;  /* 0x00006b00ff1477ac */ /* 0x000f220008000a00 */
[----:B---3--:R-:W-:-:S02]  /*0050*/  USHF.L.U32 UR24, UR17, 0x7, URZ ;  /* 0x0000000711187899 */ /* 0x008fc400080006ff */
[----:B-1----:R-:W-:Y:S02]  /*0060*/  UIADD3 UR4, UPT, UPT, UR5, 0x2, URZ ;  /* 0x0000000205047890 */ /* 0x002fe4000fffe0ff */
[----:B------:R-:W-:Y:S02]  /*0070*/  UIMAD UR22, UR24, UR5, URZ ;  /* 0x00000005181672a4 */ /* 0x000fe4000f8e02ff */
[----:B--2---:R-:W-:Y:S02]  /*0080*/  UISETP.GE.U32.AND UP0, UPT, UR4, UR7, UPT ;  /* 0x000000070400728c */ /* 0x004fe4000bf06070 */
[----:B------:R-:W-:Y:S02]  /*0090*/  UIADD3 UR6, UPT, UPT, -UR22, UR16, URZ ;  /* 0x0000001016067290 */ /* 0x000fe4000fffe1ff */
[----:B------:R-:W-:Y:S02]  /*00a0*/  UISETP.EQ.OR UP0, UPT, UR5, URZ, UP0 ;  /* 0x000000ff0500728c */ /* 0x000fe40008702670 */
[----:B------:R-:W-:-:S04]  /*00b0*/  UISETP.LT.AND UP1, UPT, UR24, UR6, UPT ;  /* 0x000000061800728c */ /* 0x000fc8000bf21270 */
[----:B------:R-:W-:-:S03]  /*00c0*/  USEL UR23, UR24, UR6, UP1 ;  /* 0x0000000618177287 */ /* 0x000fc60008800000 */
[----:B----4-:R-:W-:Y:S09]  /*00d0*/  BRA.U UP0, `(.L_x_678) ;  /* 0x0000000100dc7547 */ /* 0x010ff2000b800000 */
        /* <DEDUP_REMOVED lines=20> */
[----:B------:R-:W-:Y:S02]  /*0220*/  ULOP3.LUT UR13, UR13, 0xfffffff0, URZ, 0xc0, !UPT ;  /* 0xfffffff00d0d7892 */ /* 0x000fe4000f8ec0ff */
[----:B------:R-:W-:Y:S02]  /*0230*/  ULOP3.LUT UR12, UR12, 0xfffffff0, URZ, 0xc0, !UPT ;  /* 0xfffffff00c0c7892 */ /* 0x000fe4000f8ec0ff */
[----:B------:R-:W-:Y:S02]  /*0240*/  ULEA UR14, UR16, UR14, 0x18 ;  /* 0x0000000e100e7291 */ /* 0x000fe4000f8ec0ff */
[----:B------:R-:W-:Y:S01]  /*0250*/  USHF.R.U32.HI UR7, URZ, 0x4, UR13 ;  /* 0x00000004ff077899 */ /* 0x000fe2000801160d */
        /* <DEDUP_REMOVED lines=8> */
[----:B------:R-:W-:-:S02]  /*02e0*/  UIADD3 UR13, UPT, UPT, UR13, UR12, URZ ;  /* 0x0000000c0d0d7290 */ /* 0x000fc4000fffe0ff */
[----:B------:R-:W-:Y:S02]  /*02f0*/  ULEA UR16, UR17, UR14, 0x9 ;  /* 0x0000000e11107291 */ /* 0x000fe4000f8e48ff */
[----:B------:R-:W-:Y:S02]  /*0300*/  USHF.R.U32.HI UR12, URZ, 0x4, UR12 ;  /* 0x00000004ff0c7899 */ /* 0x000fe4000801160c */
[----:B----4-:R-:W-:Y:S01]  /*0310*/  UIMAD.WIDE UR4, UR22, 0x4, UR4 ;  /* 0x00000004160478a5 */ /* 0x010fe2000f8e0204 */
[----:B------:R-:W-:Y:S01]  /*0320*/  IMAD.U32 R0, RZ, RZ, UR13 ;  /* 0x0000000dff007e24 */ /* 0x000fe2000f8e00ff */
[----:B------:R-:W-:Y:S02]  /*0330*/  UPRMT UR7, UR7, 0x5410, URZ ;  /* 0x0000541007077896 */ /* 0x000fe400080000ff */
[----:B--2---:R-:W-:Y:S02]  /*0340*/  UIMAD.WIDE UR8, UR22, 0x4, UR8 ;  /* 0x00000004160878a5 */ /* 0x004fe4000f8e0208 */
[----:B------:R-:W-:-:S02]  /*0350*/  UIADD3 UR18, UPT, UPT, UR16, 0x80, URZ ;  /* 0x0000008010127890 */ /* 0x000fc4000fffe0ff */
[----:B------:R-:W-:Y:S01]  /*0360*/  UPRMT UR12, UR12, 0x5410, URZ ;  /* 0x000054100c0c7896 */ /* 0x000fe200080000ff */
[----:B------:R-:W-:Y:S02]  /*0370*/  UMOV UR19, UR15 ;  /* 0x0000000f00137c82 */ /* 0x000fe40008000000 */
[----:B---3--:R1:W-:Y:S06]  /*0380*/  UBLKCP.S.G [UR14], [UR4], UR7 ;  /* 0x0000000e040073ba */ /* 0x0083ec0008000207 */
[----:B------:R1:W-:Y:S01]  /*0390*/  UBLKCP.S.G [UR18], [UR8], UR12 ;  /* 0x00000012080073ba */ /* 0x0003e2000800020c */
[----:B------:R1:W-:Y:S01]  /*03a0*/  SYNCS.ARRIVE.TRANS64 RZ, [UR15], R0 ;  /* 0x00000000ffff79a7 */ /* 0x0003e2000800000f */
[----:B------:R-:W-:Y:S01]  /*03b0*/  NOP ;  /* 0x0000000000007918 */ /* 0x000fe20000000000 */
.L_x_680:
[----:B-1----:R-:W-:Y:S05]  /*03c0*/  BSYNC.RECONVERGENT B0 ;  /* 0x0000000000007941 */ /* 0x002fea0003800200 */
.L_x_679:
[----:B------:R-:W1:Y:S08]  /*03d0*/  S2UR UR5, SR_CgaCtaId ;  /* 0x00000000000579c3 */ /* 0x000e700000008800 */
[----:B------:R-:W-:Y:S01]  /*03e0*/  BAR.SYNC.DEFER_BLOCKING 0x0 ;  /* 0x0000000000007b1d */ /* 0x000fe20000010000 */
[----:B------:R-:W-:-:S05]  /*03f0*/  SHF.L.U32 R0, RZ, 0x1f, RZ ;  /* 0x0000001fff007819 */ /* 0x000fca00000006ff */
[----:B------:R-:W-:Y:S02]  /*0400*/  UMOV UR4, 0x400 ;  /* 0x0000040000047882 */ /* 0x000fe40000000000 */
[----:B-1----:R-:W-:-:S12]  /*0410*/  ULEA UR4, UR5, UR4, 0x18 ;  /* 0x0000000405047291 */ /* 0x002fd8000f8ec0ff */
.L_x_681:
[----:B------:R-:W1:Y:S02]  /*0420*/  SYNCS.PHASECHK.TRANS64.TRYWAIT P0, [UR4], R0 ;  /* 0x00000000ff0075a7 */ /* 0x000e640008001104 */
[----:B-1----:R-:W-:Y:S05]  /*0430*/  @!P0 BRA `(.L_x_681) ;  /* 0xfffffffc00f88947 */ /* 0x002fea000383ffff */
[----:B------:R-:W-:Y:S05]  /*0440*/  BRA `(.L_x_682) ;  /* 0x0000001400687947 */ /* 0x000fea0003800000 */
.L_x_678:
[----:B------:R-:W1:Y:S01]  /*0450*/  S2R R2, SR_TID.Y ;  /* 0x0000000000027919 */ /* 0x000e620000002200 */
[----:B------:R-:W2:Y:S01]  /*0460*/  LDCU UR10, c[0x0][0x360] ;  /* 0x00006c00ff0a77ac */ /* 0x000ea20008000800 */
[----:B------:R-:W-:Y:S01]  /*0470*/  BSSY.RECONVERGENT B0, `(.L_x_683) ;  /* 0x00000b1000007945 */ /* 0x000fe20003800200 */
[----:B------:R-:W1:Y:S01]  /*0480*/  S2R R3, SR_TID.Z ;  /* 0x0000000000037919 */ /* 0x000e620000002300 */
[----:B------:R-:W2:Y:S01]  /*0490*/  LDCU UR11, c[0x0][0x364] ;  /* 0x00006c80ff0b77ac */ /* 0x000ea20008000800 */
[----:B------:R-:W3:Y:S01]  /*04a0*/  LDC R0, c[0x0][0x368] ;  /* 0x0000da00ff007b82 */ /* 0x000ee20000000800 */
[----:B------:R-:W4:Y:S01]  /*04b0*/  S2R R5, SR_TID.X ;  /* 0x0000000000057919 */ /* 0x000f220000002100 */
[----:B------:R-:W-:Y:S02]  /*04c0*/  USHF.L.U32 UR4, UR23, 0x2, URZ ;  /* 0x0000000217047899 */ /* 0x000fe400080006ff */
[----:B------:R-:W-:Y:S02]  /*04d0*/  USHF.R.S32.HI UR12, URZ, 0x1f, UR22 ;  /* 0x0000001fff0c7899 */ /* 0x000fe40008011416 */
[----:B------:R-:W-:-:S04]  /*04e0*/  USHF.R.S32.HI UR5, URZ, 0x1f, UR4 ;  /* 0x0000001fff057899 */ /* 0x000fc80008011404 */
[----:B------:R-:W-:Y:S02]  /*04f0*/  USHF.R.U32.HI UR13, URZ, 0x2, UR5 ;  /* 0x00000002ff0d7899 */ /* 0x000fe40008011605 */
[----:B------:R-:W-:Y:S02]  /*0500*/  USHF.R.U64 UR7, UR4, 0x2, UR5 ;  /* 0x0000000204077899 */ /* 0x000fe40008001205 */
[----:B--2---:R-:W-:Y:S02]  /*0510*/  UIMAD UR4, UR10, UR11, URZ ;  /* 0x0000000b0a0472a4 */ /* 0x004fe4000f8e02ff */
[----:B-1----:R-:W-:Y:S02]  /*0520*/  IMAD R2, R3, UR11, R2 ;  /* 0x0000000b03027c24 */ /* 0x002fe4000f8e0202 */
[----:B------:R-:W-:Y:S02]  /*0530*/  IMAD.U32 R3, RZ, RZ, UR13 ;  /* 0x0000000dff037e24 */ /* 0x000fe4000f8e00ff */
[----:B----4-:R-:W-:-:S02]  /*0540*/  IMAD R2, R2, UR10, R5 ;  /* 0x0000000a02027c24 */ /* 0x010fc4000f8e0205 */
[----:B---3--:R-:W-:Y:S01]  /*0550*/  IMAD R5, R0, UR4, RZ ;  /* 0x0000000400057c24 */ /* 0x008fe2000f8e02ff */
[----:B------:R-:W-:Y:S02]  /*0560*/  UMOV UR4, URZ ;  /* 0x000000ff00047c82 */ /* 0x000fe40008000000 */
[----:B------:R-:W-:-:S04]  /*0570*/  ISETP.LT.U32.AND P0, PT, R2, UR7, PT ;  /* 0x0000000702007c0c */ /* 0x000fc8000bf01070 */
[----:B------:R-:W-:Y:S01]  /*0580*/  ISETP.GT.U32.AND.EX P0, PT, R3, RZ, PT, P0 ;  /* 0x000000ff0300720c */ /* 0x000fe20003f04100 */
[----:B------:R-:W-:-:S12]  /*0590*/  IMAD.MOV.U32 R3, RZ, RZ, RZ ;  /* 0x000000ffff037224 */ /* 0x000fd800078e00ff */
[----:B------:R-:W-:Y:S05]  /*05a0*/  @!P0 BRA `(.L_x_684) ;  /* 0x0000000800748947 */ /* 0x000fea0003800000 */
[----:B------:R-:W-:Y:S01]  /*05b0*/  IMAD.IADD R7, R5, 0x1, R2 ;  /* 0x0000000105077824 */ /* 0x000fe200078e0202 */
[----:B------:R-:W-:Y:S01]  /*05c0*/  MOV R6, UR7 ;  /* 0x0000000700067c02 */ /* 0x000fe20008000f00 */
[----:B------:R-:W-:Y:S01]  /*05d0*/  IMAD.U32 R4, RZ, RZ, UR13 ;  /* 0x0000000dff047e24 */ /* 0x000fe2000f8e00ff */
[----:B------:R-:W-:Y:S01]  /*05e0*/  BSSY.RECONVERGENT B1, `(.L_x_685) ;  /* 0x0000029000017945 */ /* 0x000fe20003800200 */
[----:B------:R-:W-:Y:S01]  /*05f0*/  IMAD.U32 R8, RZ, RZ, UR13 ;  /* 0x0000000dff087e24 */ /* 0x000fe2000f8e00ff */
[C---:B------:R-:W-:Y:S01]  /*0600*/  ISETP.LT.U32.AND P1, PT, R7.reuse, UR7, PT ;  /* 0x0000000707007c0c */ /* 0x040fe2000bf21070 */
[----:B------:R-:W-:Y:S01]  /*0610*/  IMAD.MOV.U32 R9, RZ, RZ, -0x1 ;  /* 0xffffffffff097424 */ /* 0x000fe200078e00ff */
[----:B------:R-:W-:Y:S02]  /*0620*/  ISETP.LT.U32.AND P0, PT, R7, UR7, PT ;  /* 0x0000000707007c0c */ /* 0x000fe4000bf01070 */
[----:B------:R-:W-:Y:S02]  /*0630*/  ISETP.GT.U32.AND.EX P1, PT, R4, RZ, PT, P1 ;  /* 0x000000ff0400720c */ /* 0x000fe40003f24110 */
[----:B------:R-:W-:Y:S01]  /*0640*/  ISETP.GT.U32.AND.EX P0, PT, R8, RZ, PT, P0 ;  /* 0x000000ff0800720c */ /* 0x000fe20003f04100 */
[----:B------:R-:W-:Y:S01]  /*0650*/  IMAD.U32 R8, RZ, RZ, UR13 ;  /* 0x0000000dff087e24 */ /* 0x000fe2000f8e00ff */
[----:B------:R-:W-:-:S02]  /*0660*/  SEL R6, R6, R7, P1 ;  /* 0x0000000706067207 */ /* 0x000fc40000800000 */
[----:B------:R-:W-:Y:S02]  /*0670*/  SEL R4, RZ, 0x1, !P0 ;  /* 0x00000001ff047807 */ /* 0x000fe40004000000 */
        /* <DEDUP_REMOVED lines=13> */
[----:B------:R-:W-:-:S04]  /*0750*/  IMAD.HI.U32 R7, R7, R9, R6 ;  /* 0x0000000907077227 */ /* 0x000fc800078e0006 */
[----:B------:R-:W-:Y:S02]  /*0760*/  IMAD.MOV.U32 R9, RZ, RZ, RZ ;  /* 0x000000ffff097224 */ /* 0x000fe400078e00ff */
[----:B------:R-:W-:-:S04]  /*0770*/  IMAD.HI.U32 R7, R7, R12, RZ ;  /* 0x0000000c07077227 */ /* 0x000fc800078e00ff */
[----:B------:R-:W-:-:S04]  /*0780*/  IMAD.MOV R10, RZ, RZ, -R7 ;  /* 0x000000ffff0a7224 */ /* 0x000fc800078e0a07 */
[----:B------:R-:W-:-:S05]  /*0790*/  IMAD R10, R5, R10, R12 ;  /* 0x0000000a050a7224 */ /* 0x000fca00078e020c */
[----:B------:R-:W-:-:S13]  /*07a0*/  ISETP.GE.U32.AND P0, PT, R10, R5, PT ;  /* 0x000000050a00720c */ /* 0x000fda0003f06070 */
[----:B------:R-:W-:Y:S01]  /*07b0*/  @P0 IADD3 R10, PT, PT, -R5, R10, RZ ;  /* 0x0000000a050a0210 */ /* 0x000fe20007ffe1ff */
[----:B------:R-:W-:-:S03]  /*07c0*/  @P0 VIADD R7, R7, 0x1 ;  /* 0x0000000107070836 */ /* 0x000fc60000000000 */
[----:B------:R-:W-:-:S13]  /*07d0*/  ISETP.GE.U32.AND P1, PT, R10, R5, PT ;  /* 0x000000050a00720c */ /* 0x000fda0003f26070 */
[----:B------:R-:W-:Y:S01]  /*07e0*/  @P1 VIADD R7, R7, 0x1 ;  /* 0x0000000107071836 */ /* 0x000fe20000000000 */
[----:B------:R-:W-:-:S05]  /*07f0*/  @!P2 LOP3.LUT R7, RZ, R5, RZ, 0x33, !PT ;  /* 0x00000005ff07a212 */ /* 0x000fca00078e33ff */
[----:B------:R-:W-:Y:S01]  /*0800*/  IMAD.MOV.U32 R8, RZ, RZ, R7 ;  /* 0x000000ffff087224 */ /* 0x000fe200078e0007 */
[----:B------:R-:W-:Y:S06]  /*0810*/  BRA `(.L_x_687) ;  /* 0x0000000000147947 */ /* 0x000fec0003800000 */
.L_x_686:
[----:B------:R-:W-:Y:S01]  /*0820*/  IMAD.MOV.U32 R9, RZ, RZ, R12 ;  /* 0x000000ffff097224 */ /* 0x000fe200078e000c */
[----:B------:R-:W-:-:S07]  /*0830*/  MOV R8, 0x850 ;  /* 0x0000085000087802 */ /* 0x000fce0000000f00 */
[----:B------:R-:W-:Y:S05]  /*0840*/  CALL.REL.NOINC `($__internal_1_$__cuda_sm20_div_u64) ;  /* 0x0000001400747944 */ /* 0x000fea0003c00000 */
[----:B------:R-:W-:Y:S01]  /*0850*/  IMAD.MOV.U32 R8, RZ, RZ, R6 ;  /* 0x000000ffff087224 */ /* 0x000fe200078e0006 */
[----:B------:R-:W-:-:S07]  /*0860*/  MOV R9, R7 ;  /* 0x0000000700097202 */ /* 0x000fce0000000f00 */
.L_x_687:
[----:B------:R-:W-:Y:S05]  /*0870*/  BSYNC.RECONVERGENT B1 ;  /* 0x0000000000017941 */ /* 0x000fea0003800200 */
.L_x_685:
[----:B------:R-:W-:Y:S01]  /*0880*/  IADD3 R12, P0, PT, R8, R4, RZ ;  /* 0x00000004080c7210 */ /* 0x000fe20007f1e0ff */
[----:B------:R-:W1:Y:S01]  /*0890*/  LDC R6, c[0x0][0x3a0] ;  /* 0x0000e800ff067b82 */ /* 0x000e620000000800 */
[----:B------:R-:W-:Y:S01]  /*08a0*/  BSSY.RECONVERGENT B1, `(.L_x_688) ;  /* 0x0000030000017945 */ /* 0x000fe20003800200 */
[----:B------:R-:W-:Y:S01]  /*08b0*/  IMAD.MOV.U32 R27, RZ, RZ, R2 ;  /* 0x000000ffff1b7224 */ /* 0x000fe200078e0002 */
[C---:B------:R-:W-:Y:S01]  /*08c0*/  LOP3.LUT R4, R12.reuse, 0x3, RZ, 0xc0, !PT ;  /* 0x000000030c047812 */ /* 0x040fe200078ec0ff */
[----:B------:R-:W-:Y:S01]  /*08d0*/  IMAD.X R8, RZ, RZ, R9, P0 ;  /* 0x000000ffff087224 */ /* 0x000fe200000e0609 */
[----:B------:R-:W-:Y:S02]  /*08e0*/  ISETP.GE.U32.AND P0, PT, R12, 0x3, PT ;  /* 0x000000030c00780c */ /* 0x000fe40003f06070 */
[----:B------:R-:W-:Y:S01]  /*08f0*/  ISETP.NE.U32.AND P1, PT, R4, 0x3, PT ;  /* 0x000000030400780c */ /* 0x000fe20003f25070 */
[----:B------:R-:W-:Y:S01]  /*0900*/  IMAD.MOV.U32 R4, RZ, RZ, R3 ;  /* 0x000000ffff047224 */ /* 0x000fe200078e0003 */
[----:B------:R-:W-:-:S02]  /*0910*/  ISETP.GE.U32.AND.EX P0, PT, R8, RZ, PT, P0 ;  /* 0x000000ff0800720c */ /* 0x000fc40003f06100 */
[----:B------:R-:W-:Y:S02]  /*0920*/  ISETP.NE.AND.EX P1, PT, RZ, RZ, PT, P1 ;  /* 0x000000ffff00720c */ /* 0x000fe40003f25310 */
[----:B-1----:R-:W-:-:S11]  /*0930*/  SHF.R.S32.HI R11, RZ, 0x1f, R6 ;  /* 0x0000001fff0b7819 */ /* 0x002fd60000011406 */
[----:B------:R-:W-:Y:S05]  /*0940*/  @!P1 BRA `(.L_x_689) ;  /* 0x0000000000949947 */ /* 0x000fea0003800000 */
[----:B------:R-:W1:Y:S01]  /*0950*/  S2UR UR8, SR_CgaCtaId ;  /* 0x00000000000879c3 */ /* 0x000e620000008800 */
[----:B------:R-:W2:Y:S01]  /*0960*/  LDCU.64 UR14, c[0x0][0x398] ;  /* 0x00007300ff0e77ac */ /* 0x000ea20008000a00 */
[----:B------:R-:W-:Y:S02]  /*0970*/  VIADD R12, R12, 0x1 ;  /* 0x000000010c0c7836 */ /* 0x000fe40000000000 */
[----:B------:R-:W-:Y:S01]  /*0980*/  IMAD R8, R0, UR11, RZ ;  /* 0x0000000b00087c24 */ /* 0x000fe2000f8e02ff */
[----:B------:R-:W-:Y:S01]  /*0990*/  USHF.L.U32 UR5, UR22, 0x2, URZ ;  /* 0x0000000216057899 */ /* 0x000fe200080006ff */
[----:B------:R-:W-:Y:S01]  /*09a0*/  IMAD.MOV.U32 R27, RZ, RZ, R2 ;  /* 0x000000ffff1b7224 */ /* 0x000fe200078e0002 */
[----:B------:R-:W-:Y:S01]  /*09b0*/  USHF.L.U64.HI UR9, UR22, 0x2, UR12 ;  /* 0x0000000216097899 */ /* 0x000fe2000801020c */
[----:B------:R-:W-:Y:S01]  /*09c0*/  LOP3.LUT R12, R12, 0x3, RZ, 0xc0, !PT ;  /* 0x000000030c0c7812 */ /* 0x000fe200078ec0ff */
[----:B------:R-:W-:Y:S02]  /*09d0*/  IMAD R10, R8, UR10, RZ ;  /* 0x0000000a080a7c24 */ /* 0x000fe4000f8e02ff */
[----:B------:R-:W-:Y:S01]  /*09e0*/  LEA R7, P1, R2, UR5, 0x2 ;  /* 0x0000000502077c11 */ /* 0x000fe2000f8210ff */
[----:B------:R-:W-:-:S02]  /*09f0*/  UMOV UR5, 0x400 ;  /* 0x0000040000057882 */ /* 0x000fc40000000000 */
[----:B------:R-:W-:Y:S01]  /*0a00*/  UIADD3 UR5, UPT, UPT, UR5, 0x80, URZ ;  /* 0x0000008005057890 */ /* 0x000fe2000fffe0ff */
[----:B------:R-:W-:Y:S02]  /*0a10*/  LEA.HI.X R4, R2, UR9, R3, 0x2, P1 ;  /* 0x0000000902047c11 */ /* 0x000fe400088f1403 */
[----:B------:R-:W-:Y:S02]  /*0a20*/  IADD3 R12, P1, PT, RZ, -R12, RZ ;  /* 0x8000000cff0c7210 */ /* 0x000fe40007f3e0ff */
[----:B--2---:R-:W-:-:S03]  /*0a30*/  IADD3 R14, P2, P3, R7, UR14, R6 ;  /* 0x0000000e070e7c10 */ /* 0x004fc6000fb5e006 */
[----:B------:R-:W-:Y:S01]  /*0a40*/  IMAD.X R13, RZ, RZ, -0x1, P1 ;  /* 0xffffffffff0d7424 */ /* 0x000fe200008e06ff */
[----:B------:R-:W-:Y:S01]  /*0a50*/  IADD3.X R15, PT, PT, R4, UR15, R11, P2, P3 ;  /* 0x0000000f040f7c10 */ /* 0x000fe200097e640b */
[----:B-1----:R-:W-:Y:S01]  /*0a60*/  ULEA UR5, UR8, UR5, 0x18 ;  /* 0x0000000508057291 */ /* 0x002fe2000f8ec0ff */
[----:B------:R-:W-:-:S05]  /*0a70*/  MOV R4, R3 ;  /* 0x0000000300047202 */ /* 0x000fca0000000f00 */
[----:B------:R-:W-:-:S04]  /*0a80*/  VIADD R7, R6, UR5 ;  /* 0x0000000506077c36 */ /* 0x000fc80008000000 */
[----:B------:R-:W-:-:S07]  /*0a90*/  IMAD R7, R2, 0x4, R7 ;  /* 0x0000000402077824 */ /* 0x000fce00078e0207 */
.L_x_690:
        /* <DEDUP_REMOVED lines=13> */
[----:B------:R-:W-:-:S02]  /*0b70*/  ISETP.NE.AND.EX P1, PT, R13, RZ, PT, P1 ;  /* 0x000000ff0d00720c */ /* 0x000fc40003f25310 */
[----:B-1----:R-:W-:-:S11]  /*0b80*/  LEA R7, R10, R7, 0x2 ;  /* 0x000000070a077211 */ /* 0x002fd600078e10ff */
[----:B------:R-:W-:Y:S05]  /*0b90*/  @P1 BRA `(.L_x_690) ;  /* 0xfffffffc00c01947 */ /* 0x000fea000383ffff */
.L_x_689:
[----:B------:R-:W-:Y:S05]  /*0ba0*/  BSYNC.RECONVERGENT B1 ;  /* 0x0000000000017941 */ /* 0x000fea0003800200 */
.L_x_688:
[----:B------:R-:W-:Y:S05]  /*0bb0*/  @!P0 BRA `(.L_x_684) ;  /* 0x0000000000f08947 */ /* 0x000fea0003800000 */
[----:B------:R-:W1:Y:S01]  /*0bc0*/  LDCU.64 UR14, c[0x0][0x398] ;  /* 0x00007300ff0e77ac */ /* 0x000e620008000a00 */
[----:B------:R-:W2:Y:S01]  /*0bd0*/  S2UR UR9, SR_CgaCtaId ;  /* 0x00000000000979c3 */ /* 0x000ea20000008800 */
[----:B------:R-:W-:Y:S01]  /*0be0*/  IMAD.SHL.U32 R9, R5, 0x4, RZ ;  /* 0x0000000405097824 */ /* 0x000fe200078e00ff */
[----:B------:R-:W-:Y:S01]  /*0bf0*/  UMOV UR8, 0x400 ;  /* 0x0000040000087882 */ /* 0x000fe20000000000 */
[----:B------:R-:W-:Y:S01]  /*0c00*/  IMAD R21, R0, UR11, RZ ;  /* 0x0000000b00157c24 */ /* 0x000fe2000f8e02ff */
[----:B------:R-:W-:Y:S01]  /*0c10*/  UIADD3 UR8, UPT, UPT, UR8, 0x80, URZ ;  /* 0x0000008008087890 */ /* 0x000fe2000fffe0ff */
[----:B------:R-:W-:Y:S02]  /*0c20*/  UMOV UR5, URZ ;  /* 0x000000ff00057c82 */ /* 0x000fe40008000000 */
[----:B------:R-:W-:Y:S01]  /*0c30*/  IMAD R21, R21, UR10, RZ ;  /* 0x0000000a15157c24 */ /* 0x000fe2000f8e02ff */
[----:B-1----:R-:W-:Y:S01]  /*0c40*/  IADD3 R25, P0, PT, R6, UR14, RZ ;  /* 0x0000000e06197c10 */ /* 0x002fe2000ff1e0ff */
[----:B------:R-:W-:-:S03]  /*0c50*/  USHF.L.U64.HI UR14, UR22, 0x2, UR12 ;  /* 0x00000002160e7899 */ /* 0x000fc6000801020c */
[----:B------:R-:W-:Y:S01]  /*0c60*/  IADD3.X R7, PT, PT, R11, UR15, RZ, P0, !PT ;  /* 0x0000000f0b077c10 */ /* 0x000fe200087fe4ff */
[----:B------:R-:W-:Y:S02]  /*0c70*/  USHF.L.U32 UR15, UR22, 0x2, URZ ;  /* 0x00000002160f7899 */ /* 0x000fe400080006ff */
[C---:B------:R-:W-:Y:S01]  /*0c80*/  IADD3 R8, P0, PT, R27.reuse, UR22, RZ ;  /* 0x000000161b087c10 */ /* 0x040fe2000ff1e0ff */
[----:B--2---:R-:W-:Y:S01]  /*0c90*/  ULEA UR8, UR9, UR8, 0x18 ;  /* 0x0000000809087291 */ /* 0x004fe2000f8ec0ff */
[----:B------:R-:W-:Y:S02]  /*0ca0*/  SHF.R.U32.HI R11, RZ, 0x1e, R5 ;  /* 0x0000001eff0b7819 */ /* 0x000fe40000011605 */
[----:B------:R-:W-:Y:S01]  /*0cb0*/  IADD3.X R15, PT, PT, R4, UR12, RZ, P0, !PT ;  /* 0x0000000c040f7c10 */ /* 0x000fe200087fe4ff */
[----:B------:R-:W-:Y:S01]  /*0cc0*/  IMAD.SHL.U32 R14, R8, 0x4, RZ ;  /* 0x00000004080e7824 */ /* 0x000fe200078e00ff */
[----:B------:R-:W-:Y:S01]  /*0cd0*/  LEA R10, P0, R27, UR15, 0x2 ;  /* 0x0000000f1b0a7c11 */ /* 0x000fe2000f8010ff */
[----:B------:R-:W-:Y:S01]  /*0ce0*/  VIADD R6, R6, UR8 ;  /* 0x0000000806067c36 */ /* 0x000fe20008000000 */
[----:B------:R-:W-:-:S02]  /*0cf0*/  SHF.L.U64.HI R15, R8, 0x2, R15 ;  /* 0x00000002080f7819 */ /* 0x000fc4000001020f */
[C---:B------:R-:W-:Y:S01]  /*0d00*/  LEA.HI.X R12, R27.reuse, UR14, R4, 0x2, P0 ;  /* 0x0000000e1b0c7c11 */ /* 0x040fe200080f1404 */
[----:B------:R-:W-:Y:S01]  /*0d10*/  IMAD R8, R27, 0x4, R6 ;  /* 0x000000041b087824 */ /* 0x000fe200078e0206 */
[-C--:B------:R-:W-:Y:S01]  /*0d20*/  IADD3 R20, P1, PT, R9, R10.reuse, RZ ;  /* 0x0000000a09147210 */ /* 0x080fe20007f3e0ff */
[C---:B------:R-:W-:Y:S01]  /*0d30*/  IMAD.WIDE.U32 R14, R5.reuse, 0xc, R14 ;  /* 0x0000000c050e7825 */ /* 0x040fe200078e000e */
[----:B------:R-:W-:Y:S02]  /*0d40*/  LEA R13, P0, R5, R10, 0x3 ;  /* 0x0000000a050d7211 */ /* 0x000fe400078018ff */
[----:B------:R-:W-:Y:S01]  /*0d50*/  LEA R22, R21, R8, 0x2 ;  /* 0x0000000815167211 */ /* 0x000fe200078e10ff */
[----:B------:R-:W-:Y:S01]  /*0d60*/  IMAD.X R26, R11, 0x1, R12, P1 ;  /* 0x000000010b1a7824 */ /* 0x000fe200008e060c */
[----:B------:R-:W-:Y:S01]  /*0d70*/  LEA.HI.X R24, R5, R12, RZ, 0x3, P0 ;  /* 0x0000000c05187211 */ /* 0x000fe200000f1cff */
[----:B------:R-:W-:Y:S02]  /*0d80*/  VIADD R28, R15, UR5 ;  /* 0x000000050f1c7c36 */ /* 0x000fe40008000000 */
[----:B------:R-:W-:-:S02]  /*0d90*/  IMAD R23, R21, 0x8, R8 ;  /* 0x0000000815177824 */ /* 0x000fc400078e0208 */
[----:B------:R-:W-:-:S07]  /*0da0*/  IMAD R6, R21, 0xc, R8 ;  /* 0x0000000c15067824 */ /* 0x000fce00078e0208 */
.L_x_691:
[----:B------:R-:W-:-:S05]  /*0db0*/  IADD3 R18, P0, PT, R25, R10, RZ ;  /* 0x0000000a19127210 */ /* 0x000fca0007f1e0ff */
[----:B------:R-:W-:Y:S01]  /*0dc0*/  IMAD.X R19, R7, 0x1, R12, P0 ;  /* 0x0000000107137824 */ /* 0x000fe200000e060c */
[----:B------:R-:W-:-:S04]  /*0dd0*/  IADD3 R16, P0, PT, R25, R20, RZ ;  /* 0x0000001419107210 */ /* 0x000fc80007f1e0ff */
[----:B------:R-:W-:Y:S01]  /*0de0*/  @!PT LDS RZ, [RZ] ;  /* 0x00000000fffff984 */ /* 0x000fe20000000800 */
[----:B------:R-:W-:Y:S01]  /*0df0*/  @!PT LDS RZ, [RZ] ;  /* 0x00000000fffff984 */ /* 0x000fe20000000800 */
[----:B------:R-:W-:Y:S01]  /*0e00*/  @!PT LDS RZ, [RZ] ;  /* 0x00000000fffff984 */ /* 0x000fe20000000800 */
[----:B------:R1:W-:Y:S01]  /*0e10*/  LDGSTS.E [R8], desc[UR20][R18.64] ;  /* 0x0000000012087fae */ /* 0x0003e2000b9a1014 */
[----:B------:R-:W-:-:S05]  /*0e20*/  IMAD.X R17, R7, 0x1, R26, P0 ;  /* 0x0000000107117824 */ /* 0x000fca00000e061a */
[----:B------:R2:W-:Y:S01]  /*0e30*/  LDGSTS.E [R22], desc[UR20][R16.64] ;  /* 0x0000000010167fae */ /* 0x0005e2000b9a1014 */
[----:B-1----:R-:W-:Y:S01]  /*0e40*/  IMAD R8, R21, 0x10, R8 ;  /* 0x0000001015087824 */ /* 0x002fe200078e0208 */
[----:B--2---:R-:W-:Y:S01]  /*0e50*/  IADD3 R16, P0, PT, R25, R13, RZ ;  /* 0x0000000d19107210 */ /* 0x004fe20007f1e0ff */
[----:B------:R-:W-:-:S04]  /*0e60*/  IMAD R22, R21, 0x10, R22 ;  /* 0x0000001015167824 */ /* 0x000fc800078e0216 */
[----:B------:R-:W-:Y:S01]  /*0e70*/  IMAD.X R17, R7, 0x1, R24, P0 ;  /* 0x0000000107117824 */ /* 0x000fe200000e0618 */
[----:B------:R-:W-:-:S04]  /*0e80*/  IADD3 R18, P0, PT, R25, R14, RZ ;  /* 0x0000000e19127210 */ /* 0x000fc80007f1e0ff */
[----:B------:R1:W-:Y:S01]  /*0e90*/  LDGSTS.E [R23], desc[UR20][R16.64] ;  /* 0x0000000010177fae */ /* 0x0003e2000b9a1014 */
[----:B------:R-:W-:Y:S01]  /*0ea0*/  IMAD.X R19, R7, 0x1, R28, P0 ;  /* 0x0000000107137824 */ /* 0x000fe200000e061c */
[----:B------:R-:W-:-:S04]  /*0eb0*/  IADD3 R27, P0, PT, R9, R27, RZ ;  /* 0x0000001b091b7210 */ /* 0x000fc80007f1e0ff */
[----:B------:R2:W-:Y:S01]  /*0ec0*/  LDGSTS.E [R6], desc[UR20][R18.64] ;  /* 0x0000000012067fae */ /* 0x0005e2000b9a1014 */
[----:B------:R-:W-:Y:S01]  /*0ed0*/  IMAD.X R4, R11, 0x1, R4, P0 ;  /* 0x000000010b047824 */ /* 0x000fe200000e0604 */
[----:B------:R-:W-:-:S04]  /*0ee0*/  ISETP.GE.U32.AND P0, PT, R27, UR7, PT ;  /* 0x000000071b007c0c */ /* 0x000fc8000bf06070 */
[----:B------:R-:W-:Y:S01]  /*0ef0*/  ISETP.GE.U32.AND.EX P0, PT, R4, UR13, PT, P0 ;  /* 0x0000000d04007c0c */ /* 0x000fe2000bf06100 */
[----:B-1----:R-:W-:Y:S01]  /*0f00*/  IMAD.MOV.U32 R16, RZ, RZ, R25 ;  /* 0x000000ffff107224 */ /* 0x002fe200078e0019 */
[----:B------:R-:W-:Y:S02]  /*0f10*/  MOV R17, R7 ;  /* 0x0000000700117202 */ /* 0x000fe40000000f00 */
[C---:B------:R-:W-:Y:S01]  /*0f20*/  LEA R23, R21.reuse, R23, 0x4 ;  /* 0x0000001715177211 */ /* 0x040fe200078e20ff */
[----:B--2---:R-:W-:Y:S02]  /*0f30*/  IMAD R6, R21, 0x10, R6 ;  /* 0x0000001015067824 */ /* 0x004fe400078e0206 */
[----:B------:R-:W-:-:S04]  /*0f40*/  IMAD.WIDE.U32 R16, R5, 0x10, R16 ;  /* 0x0000001005107825 */ /* 0x000fc800078e0010 */
[----:B------:R-:W-:Y:S02]  /*0f50*/  IMAD.MOV.U32 R25, RZ, RZ, R16 ;  /* 0x000000ffff197224 */ /* 0x000fe400078e0010 */
[----:B------:R-:W-:Y:S01]  /*0f60*/  IMAD.MOV.U32 R7, RZ, RZ, R17 ;  /* 0x000000ffff077224 */ /* 0x000fe200078e0011 */
[----:B------:R-:W-:Y:S06]  /*0f70*/  @!P0 BRA `(.L_x_691) ;  /* 0xfffffffc008c8947 */ /* 0x000fec000383ffff */
.L_x_684:
[----:B------:R-:W-:Y:S05]  /*0f80*/  BSYNC.RECONVERGENT B0 ;  /* 0x0000000000007941 */ /* 0x000fea0003800200 */
.L_x_683:
[----:B------:R-:W-:Y:S01]  /*0f90*/  IMAD.U32 R4, RZ, RZ, UR13 ;  /* 0x0000000dff047e24 */ /* 0x000fe2000f8e00ff */
[----:B------:R-:W-:Y:S01]  /*0fa0*/  ISETP.LT.U32.AND P0, PT, R2, UR7, PT ;  /* 0x0000000702007c0c */ /* 0x000fe2000bf01070 */
[----:B------:R-:W0:Y:S01]  /*0fb0*/  LDGDEPBAR ;  /* 0x00000000000079af */ /* 0x000e220000000000 */
[----:B------:R-:W-:Y:S02]  /*0fc0*/  BSSY.RECONVERGENT B0, `(.L_x_692) ;  /* 0x000009f000007945 */ /* 0x000fe40003800200 */
[----:B------:R-:W-:-:S13]  /*0fd0*/  ISETP.GT.U32.AND.EX P0, PT, R4, R3, PT, P0 ;  /* 0x000000030400720c */ /* 0x000fda0003f04100 */
[----:B------:R-:W-:Y:S05]  /*0fe0*/  @!P0 BRA `(.L_x_693) ;  /* 0x0000000800708947 */ /* 0x000fea0003800000 */
[----:B------:R-:W-:Y:S01]  /*0ff0*/  IMAD.IADD R9, R5, 0x1, R2 ;  /* 0x0000000105097824 */ /* 0x000fe200078e0202 */
[----:B------:R-:W-:Y:S01]  /*1000*/  MOV R6, UR7 ;  /* 0x0000000700067c02 */ /* 0x000fe20008000f00 */
[----:B------:R-:W-:Y:S01]  /*1010*/  IMAD.U32 R4, RZ, RZ, UR13 ;  /* 0x0000000dff047e24 */ /* 0x000fe2000f8e00ff */
[----:B------:R-:W-:Y:S01]  /*1020*/  BSSY.RECONVERGENT B1, `(.L_x_694) ;  /* 0x0000027000017945 */ /* 0x000fe20003800200 */
[----:B------:R-:W-:Y:S01]  /*1030*/  IMAD.U32 R7, RZ, RZ, UR13 ;  /* 0x0000000dff077e24 */ /* 0x000fe2000f8e00ff */
[C---:B------:R-:W-:Y:S01]  /*1040*/  ISETP.LT.U32.AND P0, PT, R9.reuse, UR7, PT ;  /* 0x0000000709007c0c */ /* 0x040fe2000bf01070 */
[----:B------:R-:W-:Y:S01]  /*1050*/  IMAD.U32 R10, RZ, RZ, UR13 ;  /* 0x0000000dff0a7e24 */ /* 0x000fe2000f8e00ff */
[----:B------:R-:W-:Y:S02]  /*1060*/  ISETP.LT.U32.AND P1, PT, R9, UR7, PT ;  /* 0x0000000709007c0c */ /* 0x000fe4000bf21070 */
[----:B------:R-:W-:Y:S02]  /*1070*/  ISETP.GT.U32.AND.EX P0, PT, R4, RZ, PT, P0 ;  /* 0x000000ff0400720c */ /* 0x000fe40003f04100 */
[----:B------:R-:W-:Y:S01]  /*1080*/  ISETP.GT.U32.AND.EX P1, PT, R7, RZ, PT, P1 ;  /* 0x000000ff0700720c */ /* 0x000fe20003f24110 */
[----:B------:R-:W-:Y:S01]  /*1090*/  IMAD.MOV.U32 R7, RZ, RZ, -0x1 ;  /* 0xffffffffff077424 */ /* 0x000fe200078e00ff */
        /* <DEDUP_REMOVED lines=12> */
[----:B-1----:R-:W-:-:S06]  /*1160*/  VIADD R7, R10, 0xffffffe ;  /* 0x0ffffffe0a077836 */ /* 0x002fcc0000000000 */
[----:B------:R-:W1:Y:S02]  /*1170*/  F2I.FTZ.U32.TRUNC.NTZ R7, R7 ;  /* 0x0000000700077305 */ /* 0x000e64000021f000 */
[----:B-1----:R-:W-:-:S04]  /*1180*/  IMAD R11, R11, R7, RZ ;  /* 0x000000070b0b7224 */ /* 0x002fc800078e02ff */
[----:B------:R-:W-:-:S06]  /*1190*/  IMAD.HI.U32 R6, R7, R11, R6 ;  /* 0x0000000b07067227 */ /* 0x000fcc00078e0006 */
[----:B------:R-:W-:-:S05]  /*11a0*/  IMAD.HI.U32 R8, R6, R9, RZ ;  /* 0x0000000906087227 */ /* 0x000fca00078e00ff */
[----:B------:R-:W-:-:S05]  /*11b0*/  IADD3 R6, PT, PT, -R8, RZ, RZ ;  /* 0x000000ff08067210 */ /* 0x000fca0007ffe1ff */
[----:B------:R-:W-:Y:S02]  /*11c0*/  IMAD R6, R5, R6, R9 ;  /* 0x0000000605067224 */ /* 0x000fe400078e0209 */
[----:B------:R-:W-:-:S03]  /*11d0*/  IMAD.MOV.U32 R9, RZ, RZ, RZ ;  /* 0x000000ffff097224 */ /* 0x000fc600078e00ff */
[----:B------:R-:W-:-:S13]  /*11e0*/  ISETP.GE.U32.AND P0, PT, R6, R5, PT ;  /* 0x000000050600720c */ /* 0x000fda0003f06070 */
[----:B------:R-:W-:Y:S02]  /*11f0*/  @P0 IMAD.IADD R6, R6, 0x1, -R5 ;  /* 0x0000000106060824 */ /* 0x000fe400078e0a05 */
[----:B------:R-:W-:-:S03]  /*1200*/  @P0 VIADD R8, R8, 0x1 ;  /* 0x0000000108080836 */ /* 0x000fc60000000000 */
[----:B------:R-:W-:-:S13]  /*1210*/  ISETP.GE.U32.AND P1, PT, R6, R5, PT ;  /* 0x000000050600720c */ /* 0x000fda0003f26070 */
[----:B------:R-:W-:Y:S01]  /*1220*/  @P1 VIADD R8, R8, 0x1 ;  /* 0x0000000108081836 */ /* 0x000fe20000000000 */
[----:B------:R-:W-:Y:S01]  /*1230*/  @!P2 LOP3.LUT R8, RZ, R5, RZ, 0x33, !PT ;  /* 0x00000005ff08a212 */ /* 0x000fe200078e33ff */
[----:B------:R-:W-:Y:S06]  /*1240*/  BRA `(.L_x_696) ;  /* 0x0000000000107947 */ /* 0x000fec0003800000 */
.L_x_695:
[----:B------:R-:W-:-:S07]  /*1250*/  MOV R8, 0x1270 ;  /* 0x0000127000087802 */ /* 0x000fce0000000f00 */
[----:B------:R-:W-:Y:S05]  /*1260*/  CALL.REL.NOINC `($__internal_1_$__cuda_sm20_div_u64) ;  /* 0x0000000800ec7944 */ /* 0x000fea0003c00000 */
[----:B------:R-:W-:Y:S01]  /*1270*/  IMAD.MOV.U32 R8, RZ, RZ, R6 ;  /* 0x000000ffff087224 */ /* 0x000fe200078e0006 */
[----:B------:R-:W-:-:S07]  /*1280*/  MOV R9, R7 ;  /* 0x0000000700097202 */ /* 0x000fce0000000f00 */
.L_x_696:
[----:B------:R-:W-:Y:S05]  /*1290*/  BSYNC.RECONVERGENT B1 ;  /* 0x0000000000017941 */ /* 0x000fea0003800200 */
.L_x_694:
[----:B------:R-:W-:Y:S01]  /*12a0*/  IADD3 R4, P0, PT, R8, R4, RZ ;  /* 0x0000000408047210 */ /* 0x000fe20007f1e0ff */
[----:B------:R-:W1:Y:S01]  /*12b0*/  LDC R6, c[0x0][0x3b0] ;  /* 0x0000ec00ff067b82 */ /* 0x000e620000000800 */
[----:B------:R-:W-:Y:S02]  /*12c0*/  BSSY.RECONVERGENT B1, `(.L_x_697) ;  /* 0x0000031000017945 */ /* 0x000fe40003800200 */
[C---:B------:R-:W-:Y:S01]  /*12d0*/  LOP3.LUT R7, R4.reuse, 0x3, RZ, 0xc0, !PT ;  /* 0x0000000304077812 */ /* 0x040fe200078ec0ff */
[----:B------:R-:W-:Y:S01]  /*12e0*/  IMAD.X R8, RZ, RZ, R9, P0 ;  /* 0x000000ffff087224 */ /* 0x000fe200000e0609 */
[----:B------:R-:W-:Y:S02]  /*12f0*/  ISETP.GE.U32.AND P0, PT, R4, 0x3, PT ;  /* 0x000000030400780c */ /* 0x000fe40003f06070 */
[----:B------:R-:W-:Y:S02]  /*1300*/  ISETP.NE.U32.AND P1, PT, R7, 0x3, PT ;  /* 0x000000030700780c */ /* 0x000fe40003f25070 */
[----:B------:R-:W-:Y:S01]  /*1310*/  ISETP.GE.U32.AND.EX P0, PT, R8, RZ, PT, P0 ;  /* 0x000000ff0800720c */ /* 0x000fe20003f06100 */
[----:B------:R-:W-:Y:S01]  /*1320*/  IMAD.U32 R8, RZ, RZ, UR22 ;  /* 0x00000016ff087e24 */ /* 0x000fe2000f8e00ff */
[----:B------:R-:W-:-:S04]  /*1330*/  ISETP.NE.AND.EX P1, PT, RZ, RZ, PT, P1 ;  /* 0x000000ffff00720c */ /* 0x000fc80003f25310 */
[----:B------:R-:W-:Y:S02]  /*1340*/  SHF.R.S32.HI R8, RZ, 0x1f, R8 ;  /* 0x0000001fff087819 */ /* 0x000fe40000011408 */
[----:B-1----:R-:W-:-:S07]  /*1350*/  SHF.R.S32.HI R16, RZ, 0x1f, R6 ;  /* 0x0000001fff107819 */ /* 0x002fce0000011406 */
[----:B------:R-:W-:Y:S05]  /*1360*/  @!P1 BRA `(.L_x_698) ;  /* 0x0000000000989947 */ /* 0x000fea0003800000 */
[----:B------:R-:W1:Y:S01]  /*1370*/  S2UR UR8, SR_CgaCtaId ;  /* 0x00000000000879c3 */ /* 0x000e620000008800 */
[----:B------:R-:W2:Y:S01]  /*1380*/  LDCU.64 UR14, c[0x0][0x3a8] ;  /* 0x00007500ff0e77ac */ /* 0x000ea20008000a00 */
[----:B------:R-:W-:Y:S02]  /*1390*/  IMAD.U32 R7, RZ, RZ, UR22 ;  /* 0x00000016ff077e24 */ /* 0x000fe4000f8e00ff */
[----:B------:R-:W-:Y:S01]  /*13a0*/  VIADD R9, R4, 0x1 ;  /* 0x0000000104097836 */ /* 0x000fe20000000000 */
[----:B------:R-:W-:Y:S01]  /*13b0*/  UMOV UR5, 0x400 ;  /* 0x0000040000057882 */ /* 0x000fe20000000000 */
[----:B------:R-:W-:Y:S01]  /*13c0*/  USHF.L.U32 UR9, UR22, 0x2, URZ ;  /* 0x0000000216097899 */ /* 0x000fe200080006ff */
[----:B------:R-:W-:Y:S01]  /*13d0*/  SHF.L.U64.HI R4, R7, 0x2, R8 ;  /* 0x0000000207047819 */ /* 0x000fe20000010208 */
[----:B------:R-:W3:Y:S01]  /*13e0*/  LDC R11, c[0x0][0x384] ;  /* 0x0000e100ff0b7b82 */ /* 0x000ee20000000800 */
[----:B------:R-:W-:Y:S01]  /*13f0*/  UIADD3 UR5, UPT, UPT, UR5, 0x80, URZ ;  /* 0x0000008005057890 */ /* 0x000fe2000fffe0ff */
[----:B------:R-:W-:Y:S01]  /*1400*/  LOP3.LUT R9, R9, 0x3, RZ, 0xc0, !PT ;  /* 0x0000000309097812 */ /* 0x000fe200078ec0ff */
[----:B------:R-:W-:Y:S01]  /*1410*/  IMAD R10, R0, UR11, RZ ;  /* 0x0000000b000a7c24 */ /* 0x000fe2000f8e02ff */
[----:B------:R-:W-:-:S02]  /*1420*/  LEA R7, P1, R2, UR9, 0x2 ;  /* 0x0000000902077c11 */ /* 0x000fc4000f8210ff */
[----:B------:R-:W-:Y:S01]  /*1430*/  IADD3 R9, P3, PT, RZ, -R9, RZ ;  /* 0x80000009ff097210 */ /* 0x000fe20007f7e0ff */
[----:B------:R-:W-:Y:S01]  /*1440*/  IMAD R14, R10, UR10, RZ ;  /* 0x0000000a0a0e7c24 */ /* 0x000fe2000f8e02ff */
[----:B------:R-:W-:Y:S02]  /*1450*/  LEA.HI.X R13, R2, R4, R3, 0x2, P1 ;  /* 0x00000004020d7211 */ /* 0x000fe400008f1403 */
[----:B--2---:R-:W-:-:S04]  /*1460*/  IADD3 R12, P1, P2, R7, UR14, R6 ;  /* 0x0000000e070c7c10 */ /* 0x004fc8000fa3e006 */
[----:B------:R-:W-:Y:S01]  /*1470*/  IADD3.X R13, PT, PT, R13, UR15, R16, P1, P2 ;  /* 0x0000000f0d0d7c10 */ /* 0x000fe20008fe4410 */
[----:B-1----:R-:W-:-:S06]  /*1480*/  ULEA UR5, UR8, UR5, 0x18 ;  /* 0x0000000508057291 */ /* 0x002fcc000f8ec0ff */
[----:B------:R-:W-:-:S05]  /*1490*/  VIADD R4, R6, UR5 ;  /* 0x0000000506047c36 */ /* 0x000fca0008000000 */
[----:B---3--:R-:W-:Y:S01]  /*14a0*/  LEA R7, R11, R4, 0x9 ;  /* 0x000000040b077211 */ /* 0x008fe200078e48ff */
[----:B------:R-:W-:-:S04]  /*14b0*/  IMAD.X R4, RZ, RZ, -0x1, P3 ;  /* 0xffffffffff047424 */ /* 0x000fc800018e06ff */
[----:B------:R-:W-:-:S07]  /*14c0*/  IMAD R7, R2, 0x4, R7 ;  /* 0x0000000402077824 */ /* 0x000fce00078e0207 */
.L_x_699:
        /* <DEDUP_REMOVED lines=16> */
.L_x_698:
[----:B------:R-:W-:Y:S05]  /*15d0*/  BSYNC.RECONVERGENT B1 ;  /* 0x0000000000017941 */ /* 0x000fea0003800200 */
.L_x_697:
[----:B------:R-:W-:Y:S05]  /*15e0*/  @!P0 BRA `(.L_x_693) ;  /* 0x0000000000f08947 */ /* 0x000fea0003800000 */
[----:B------:R-:W1:Y:S01]  /*15f0*/  S2UR UR8, SR_CgaCtaId ;  /* 0x00000000000879c3 */ /* 0x000e620000008800 */
[----:B------:R-:W2:Y:S01]  /*1600*/  LDCU.64 UR14, c[0x0][0x3a8] ;  /* 0x00007500ff0e77ac */ /* 0x000ea20008000a00 */
[----:B------:R-:W-:Y:S01]  /*1610*/  IMAD.U32 R9, RZ, RZ, UR22 ;  /* 0x00000016ff097e24 */ /* 0x000fe2000f8e00ff */
[----:B------:R-:W-:Y:S01]  /*1620*/  SHF.L.U32 R17, R5, 0x2, RZ ;  /* 0x0000000205117819 */ /* 0x000fe200000006ff */
[----:B------:R-:W-:Y:S01]  /*1630*/  IMAD R22, R0, UR11, RZ ;  /* 0x0000000b00167c24 */ /* 0x000fe2000f8e02ff */
[----:B------:R-:W-:Y:S01]  /*1640*/  UMOV UR5, 0x400 ;  /* 0x0000040000057882 */ /* 0x000fe20000000000 */
[----:B------:R-:W-:Y:S01]  /*1650*/  SHF.R.U32.HI R20, RZ, 0x1e, R5 ;  /* 0x0000001eff147819 */ /* 0x000fe20000011605 */
[----:B------:R-:W-:Y:S01]  /*1660*/  UIADD3 UR5, UPT, UPT, UR5, 0x80, URZ ;  /* 0x0000008005057890 */ /* 0x000fe2000fffe0ff */
[----:B------:R-:W3:Y:S01]  /*1670*/  LDC R7, c[0x0][0x384] ;  /* 0x0000e100ff077b82 */ /* 0x000ee20000000800 */
[----:B------:R-:W-:Y:S01]  /*1680*/  SHF.L.U64.HI R18, R9, 0x2, R8 ;  /* 0x0000000209127819 */ /* 0x000fe20000010208 */
[----:B------:R-:W-:Y:S01]  /*1690*/  IMAD R22, R22, UR10, RZ ;  /* 0x0000000a16167c24 */ /* 0x000fe2000f8e02ff */
[----:B--2---:R-:W-:-:S04]  /*16a0*/  IADD3 R4, P0, PT, R6, UR14, RZ ;  /* 0x0000000e06047c10 */ /* 0x004fc8000ff1e0ff */
[----:B------:R-:W-:Y:S01]  /*16b0*/  IADD3.X R16, PT, PT, R16, UR15, RZ, P0, !PT ;  /* 0x0000000f10107c10 */ /* 0x000fe200087fe4ff */
[----:B-1----:R-:W-:Y:S02]  /*16c0*/  ULEA UR5, UR8, UR5, 0x18 ;  /* 0x0000000508057291 */ /* 0x002fe4000f8ec0ff */
[----:B------:R-:W-:-:S04]  /*16d0*/  USHF.L.U32 UR8, UR22, 0x2, URZ ;  /* 0x0000000216087899 */ /* 0x000fc800080006ff */
[----:B------:R-:W-:Y:S01]  /*16e0*/  VIADD R6, R6, UR5 ;  /* 0x0000000506067c36 */ /* 0x000fe20008000000 */
[----:B------:R-:W-:-:S03]  /*16f0*/  UMOV UR5, URZ ;  /* 0x000000ff00057c82 */ /* 0x000fc60008000000 */
[----:B---3--:R-:W-:Y:S01]  /*1700*/  IMAD R23, R7, 0x200, R6 ;  /* 0x0000020007177824 */ /* 0x008fe200078e0206 */
[----:B------:R-:W-:-:S03]  /*1710*/  IADD3 R6, P0, PT, R2, UR22, RZ ;  /* 0x0000001602067c10 */ /* 0x000fc6000ff1e0ff */
[----:B------:R-:W-:Y:S02]  /*1720*/  IMAD R23, R2, 0x4, R23 ;  /* 0x0000000402177824 */ /* 0x000fe400078e0217 */
[----:B------:R-:W-:Y:S01]  /*1730*/  IMAD.X R7, R8, 0x1, R3, P0 ;  /* 0x0000000108077824 */ /* 0x000fe200000e0603 */
[----:B------:R-:W-:Y:S01]  /*1740*/  LEA R0, P0, R2, UR8, 0x2 ;  /* 0x0000000802007c11 */ /* 0x000fe2000f8010ff */
[C-C-:B------:R-:W-:Y:S01]  /*1750*/  IMAD R25, R22.reuse, 0x4, R23.reuse ;  /* 0x0000000416197824 */ /* 0x140fe200078e0217 */
[C---:B------:R-:W-:Y:S01]  /*1760*/  LEA R27, R22.reuse, R23, 0x3 ;  /* 0x00000017161b7211 */ /* 0x040fe200078e18ff */
[----:B------:R-:W-:Y:S01]  /*1770*/  IMAD R29, R22, 0xc, R23 ;  /* 0x0000000c161d7824 */ /* 0x000fe200078e0217 */
[C---:B------:R-:W-:Y:S01]  /*1780*/  SHF.L.U64.HI R7, R6.reuse, 0x2, R7 ;  /* 0x0000000206077819 */ /* 0x040fe20000010207 */
[----:B------:R-:W-:Y:S01]  /*1790*/  IMAD.SHL.U32 R6, R6, 0x4, RZ ;  /* 0x0000000406067824 */ /* 0x000fe200078e00ff */
[----:B------:R-:W-:Y:S02]  /*17a0*/  LEA.HI.X R18, R2, R18, R3, 0x2, P0 ;  /* 0x0000001202127211 */ /* 0x000fe400000f1403 */
[-C--:B------:R-:W-:Y:S01]  /*17b0*/  IADD3 R21, P0, PT, R17, R0.reuse, RZ ;  /* 0x0000000011157210 */ /* 0x080fe20007f1e0ff */
[C---:B------:R-:W-:Y:S01]  /*17c0*/  IMAD.WIDE.U32 R6, R5.reuse, 0xc, R6 ;  /* 0x0000000c05067825 */ /* 0x040fe200078e0006 */
[----:B------:R-:W-:-:S03]  /*17d0*/  LEA R19, P1, R5, R0, 0x3 ;  /* 0x0000000005137211 */ /* 0x000fc600078218ff */
[----:B------:R-:W-:Y:S01]  /*17e0*/  IMAD.X R24, R20, 0x1, R18, P0 ;  /* 0x0000000114187824 */ /* 0x000fe200000e0612 */
[----:B------:R-:W-:Y:S01]  /*17f0*/  LEA.HI.X R26, R5, R18, RZ, 0x3, P1 ;  /* 0x00000012051a7211 */ /* 0x000fe200008f1cff */
[----:B------:R-:W-:-:S08]  /*1800*/  VIADD R28, R7, UR5 ;  /* 0x00000005071c7c36 */ /* 0x000fd00008000000 */
.L_x_700:
[C---:B------:R-:W-:Y:S02]  /*1810*/  IADD3 R12, P0, PT, R4.reuse, R0, RZ ;  /* 0x00000000040c7210 */ /* 0x040fe40007f1e0ff */
[----:B------:R-:W-:-:S03]  /*1820*/  IADD3 R8, P1, PT, R4, R21, RZ ;  /* 0x0000001504087210 */ /* 0x000fc60007f3e0ff */
[----:B------:R-:W-:Y:S01]  /*1830*/  IMAD.X R13, R16, 0x1, R18, P0 ;  /* 0x00000001100d7824 */ /* 0x000fe200000e0612 */
[----:B------:R-:W-:Y:S01]  /*1840*/  IADD3 R10, P0, PT, R4, R19, RZ ;  /* 0x00000013040a7210 */ /* 0x000fe20007f1e0ff */
[----:B------:R-:W-:Y:S01]  /*1850*/  IMAD.X R9, R16, 0x1, R24, P1 ;  /* 0x0000000110097824 */ /* 0x000fe200008e0618 */
[----:B------:R-:W-:Y:S02]  /*1860*/  IADD3 R14, P1, PT, R4, R6, RZ ;  /* 0x00000006040e7210 */ /* 0x000fe40007f3e0ff */
[----:B------:R-:W-:Y:S01]  /*1870*/  @!PT LDS RZ, [RZ] ;  /* 0x00000000fffff984 */ /* 0x000fe20000000800 */
[----:B------:R-:W-:Y:S01]  /*1880*/  @!PT LDS RZ, [RZ] ;  /* 0x00000000fffff984 */ /* 0x000fe20000000800 */
[----:B------:R-:W-:Y:S01]  /*1890*/  @!PT LDS RZ, [RZ] ;  /* 0x00000000fffff984 */ /* 0x000fe20000000800 */
[----:B------:R1:W-:Y:S01]  /*18a0*/  LDGSTS.E [R23+0x80], desc[UR20][R12.64] ;  /* 0x000800000c177fae */ /* 0x0003e2000b9a1014 */
[C---:B------:R-:W-:Y:S01]  /*18b0*/  IMAD.X R11, R16.reuse, 0x1, R26, P0 ;  /* 0x00000001100b7824 */ /* 0x040fe200000e061a */
[----:B------:R-:W-:Y:S01]  /*18c0*/  IADD3 R2, P0, PT, R17, R2, RZ ;  /* 0x0000000211027210 */ /* 0x000fe20007f1e0ff */
[----:B------:R-:W-:Y:S01]  /*18d0*/  IMAD.X R15, R16, 0x1, R28, P1 ;  /* 0x00000001100f7824 */ /* 0x000fe200008e061c */
[C---:B------:R-:W-:Y:S01]  /*18e0*/  LEA R4, P1, R5.reuse, R4, 0x4 ;  /* 0x0000000405047211 */ /* 0x040fe200078220ff */
[----:B------:R2:W-:Y:S02]  /*18f0*/  LDGSTS.E [R25+0x80], desc[UR20][R8.64] ;  /* 0x0008000008197fae */ /* 0x0005e4000b9a1014 */
[----:B------:R-:W-:Y:S01]  /*1900*/  IMAD.X R3, R20, 0x1, R3, P0 ;  /* 0x0000000114037824 */ /* 0x000fe200000e0603 */
[----:B------:R-:W-:Y:S01]  /*1910*/  ISETP.GE.U32.AND P0, PT, R2, UR7, PT ;  /* 0x0000000702007c0c */ /* 0x000fe2000bf06070 */
[----:B------:R3:W-:Y:S01]  /*1920*/  LDGSTS.E [R27+0x80], desc[UR20][R10.64] ;  /* 0x000800000a1b7fae */ /* 0x0007e2000b9a1014 */
[----:B------:R-:W-:-:S02]  /*1930*/  LEA.HI.X R16, R5, R16, RZ, 0x4, P1 ;  /* 0x0000001005107211 */ /* 0x000fc400008f24ff */
[----:B------:R-:W-:Y:S01]  /*1940*/  ISETP.GE.U32.AND.EX P0, PT, R3, UR13, PT, P0 ;  /* 0x0000000d03007c0c */ /* 0x000fe2000bf06100 */
[----:B------:R4:W-:Y:S01]  /*1950*/  LDGSTS.E [R29+0x80], desc[UR20][R14.64] ;  /* 0x000800000e1d7fae */ /* 0x0009e2000b9a1014 */
[C---:B-1----:R-:W-:Y:S01]  /*1960*/  LEA R23, R22.reuse, R23, 0x4 ;  /* 0x0000001716177211 */ /* 0x042fe200078e20ff */
[C---:B--2---:R-:W-:Y:S02]  /*1970*/  IMAD R25, R22.reuse, 0x10, R25 ;  /* 0x0000001016197824 */ /* 0x044fe400078e0219 */
[C---:B---3--:R-:W-:Y:S02]  /*1980*/  IMAD R27, R22.reuse, 0x10, R27 ;  /* 0x00000010161b7824 */ /* 0x048fe400078e021b */
[----:B----4-:R-:W-:-:S06]  /*1990*/  IMAD R29, R22, 0x10, R29 ;  /* 0x00000010161d7824 */ /* 0x010fcc00078e021d */
[----:B------:R-:W-:Y:S05]  /*19a0*/  @!P0 BRA `(.L_x_700) ;  /* 0xfffffffc00988947 */ /* 0x000fea000383ffff */
.L_x_693:
[----:B------:R-:W-:Y:S05]  /*19b0*/  BSYNC.RECONVERGENT B0 ;  /* 0x0000000000007941 */ /* 0x000fea0003800200 */
.L_x_692:
[----:B------:R-:W0:Y:S01]  /*19c0*/  LDGDEPBAR ;  /* 0x00000000000079af */ /* 0x000e220000000000 */
[----:B------:R-:W-:-:S04]  /*19d0*/  DEPBAR.LE SB0, 0x0 ;  /* 0x000080000000791a */ /* 0x000fc80000000000 */
[----:B------:R-:W-:Y:S06]  /*19e0*/  BAR.SYNC.DEFER_BLOCKING 0x0 ;  /* 0x0000000000007b1d */ /* 0x000fec0000010000 */
.L_x_682:
[----:B------:R-:W-:-:S09]  /*19f0*/  UISETP.GT.AND UP0, UPT, UR24, UR6, UPT ;  /* 0x000000061800728c */ /* 0x000fd2000bf04270 */
[----:B------:R-:W-:Y:S05]  /*1a00*/  BRA.U UP0, `(.L_x_701) ;  /* 0x0000000100807547 */ /* 0x000fea000b800000 */
        /* <DEDUP_REMOVED lines=10> */
[----:B----4-:R-:W-:Y:S01]  /*1ab0*/  UIMAD.WIDE UR4, UR22, 0x4, UR4 ;  /* 0x00000004160478a5 */ /* 0x010fe2000f8e0204 */
[----:B--2---:R-:W-:-:S03]  /*1ac0*/  IMAD R0, R3, 0x200, R0 ;  /* 0x0000020003007824 */ /* 0x004fc600078e0200 */
[----:B-1----:R-:W-:Y:S02]  /*1ad0*/  LEA R7, R7, R2, 0x18 ;  /* 0x0000000207077211 */ /* 0x002fe400078ec0ff */
[C---:B---3--:R-:W-:Y:S02]  /*1ae0*/  LEA R2, R5.reuse, UR6, 0x2 ;  /* 0x0000000605027c11 */ /* 0x048fe4000f8e10ff */
[----:B------:R-:W-:-:S03]  /*1af0*/  LEA R0, R5, R0, 0x2 ;  /* 0x0000000005007211 */ /* 0x000fc600078e10ff */
[----:B------:R-:W-:Y:S01]  /*1b00*/  IMAD.IADD R6, R7, 0x1, R2 ;  /* 0x0000000107067824 */ /* 0x000fe200078e0202 */
[----:B------:R-:W-:Y:S01]  /*1b10*/  IADD3 R4, PT, PT, R0, 0x80, R7 ;  /* 0x0000008000047810 */ /* 0x000fe20007ffe007 */
[----:B------:R-:W-:-:S07]  /*1b20*/  IMAD.MOV R0, RZ, RZ, -R3 ;  /* 0x000000ffff007224 */ /* 0x000fce00078e0a03 */
.L_x_702:
[----:B-1----:R-:W-:Y:S01]  /*1b30*/  LDS R7, [R6] ;  /* 0x0000000006077984 */ /* 0x002fe20000000800 */
[----:B------:R-:W-:Y:S02]  /*1b40*/  VIADD R0, R0, 0x1 ;  /* 0x0000000100007836 */ /* 0x000fe40000000000 */
[----:B------:R-:W-:Y:S01]  /*1b50*/  IMAD.U32 R2, RZ, RZ, UR4 ;  /* 0x00000004ff027e24 */ /* 0x000fe2000f8e00ff */
[----:B------:R-:W1:Y:S01]  /*1b60*/  LDS R8, [R4] ;  /* 0x0000000004087984 */ /* 0x000e620000000800 */
[----:B------:R-:W-:Y:S01]  /*1b70*/  IMAD.U32 R3, RZ, RZ, UR5 ;  /* 0x00000005ff037e24 */ /* 0x000fe2000f8e00ff */
[----:B------:R-:W-:Y:S01]  /*1b80*/  ISETP.NE.AND P0, PT, R0, RZ, PT ;  /* 0x000000ff0000720c */ /* 0x000fe20003f05270 */
[----:B------:R-:W-:-:S04]  /*1b90*/  IMAD.WIDE R2, R5, 0x4, R2 ;  /* 0x0000000405027825 */ /* 0x000fc800078e0202 */
[----:B-1----:R-:W-:-:S05]  /*1ba0*/  FADD R7, R7, R8 ;  /* 0x0000000807077221 */ /* 0x002fca0000000000 */
[----:B------:R1:W-:Y:S03]  /*1bb0*/  STG.E desc[UR20][R2.64], R7 ;  /* 0x0000000702007986 */ /* 0x0003e6000c101914 */
[----:B------:R-:W-:Y:S05]  /*1bc0*/  @!P0 EXIT ;  /* 0x000000000000894d */ /* 0x000fea0003800000 */
[----:B------:R-:W-:Y:S01]  /*1bd0*/  IADD3 R4, PT, PT, R4, 0x200, RZ ;  /* 0x0000020004047810 */ /* 0x000fe20007ffe0ff */
[----:B------:R-:W-:Y:S02]  /*1be0*/  VIADD R6, R6, 0x200 ;  /* 0x0000020006067836 */ /* 0x000fe40000000000 */
[----:B------:R-:W-:Y:S01]  /*1bf0*/  VIADD R5, R5, 0x80 ;  /* 0x0000008005057836 */ /* 0x000fe20000000000 */
[----:B------:R-:W-:Y:S06]  /*1c00*/  BRA `(.L_x_702) ;  /* 0xfffffffc00c87947 */ /* 0x000fec000383ffff */
.L_x_701:
[----:B------:R-:W1:Y:S02]  /*1c10*/  LDC R0, c[0x0][0x384] ;  /* 0x0000e100ff007b82 */ /* 0x000e640000000800 */
[----:B-1----:R-:W-:-:S13]  /*1c20*/  ISETP.GE.AND P0, PT, R0, 0x1, PT ;  /* 0x000000010000780c */ /* 0x002fda0003f06270 */
[----:B------:R-:W-:Y:S05]  /*1c30*/  @!P0 EXIT ;  /* 0x000000000000894d */ /* 0x000fea0003800000 */
[----:B------:R-:W1:Y:S01]  /*1c40*/  S2R R5, SR_TID.X ;  /* 0x0000000000057919 */ /* 0x000e620000002100 */
[----:B------:R-:W2:Y:S01]  /*1c50*/  LDC R3, c[0x0][0x3b0] ;  /* 0x0000ec00ff037b82 */ /* 0x000ea20000000800 */
[----:B------:R-:W3:Y:S01]  /*1c60*/  LDCU UR6, c[0x0][0x3a0] ;  /* 0x00007400ff0677ac */ /* 0x000ee20008000800 */
[----:B------:R-:W-:Y:S01]  /*1c70*/  MOV R2, 0x400 ;  /* 0x0000040000027802 */ /* 0x000fe20000000f00 */
[----:B------:R-:W4:Y:S01]  /*1c80*/  S2R R7, SR_CgaCtaId ;  /* 0x0000000000077919 */ /* 0x000f220000008800 */
[----:B------:R-:W5:Y:S03]  /*1c90*/  LDCU.64 UR4, c[0x0][0x390] ;  /* 0x00007200ff0477ac */ /* 0x000f660008000a00 */
[----:B------:R-:W-:Y:S01]  /*1ca0*/  VIADD R4, R2, 0x80 ;  /* 0x0000008002047836 */ /* 0x000fe20000000000 */
[----:B-----5:R-:W-:Y:S01]  /*1cb0*/  UIMAD.WIDE UR4, UR22, 0x4, UR4 ;  /* 0x00000004160478a5 */ /* 0x020fe2000f8e0204 */
[----:B--2---:R-:W-:-:S02]  /*1cc0*/  IMAD R2, R0, 0x200, R3 ;  /* 0x0000020000027824 */ /* 0x004fc400078e0203 */
[----:B------:R-:W-:Y:S02]  /*1cd0*/  IMAD.MOV R0, RZ, RZ, -R0 ;  /* 0x000000ffff007224 */ /* 0x000fe400078e0a00 */
[C---:B-1----:R-:W-:Y:S01]  /*1ce0*/  IMAD R2, R5.reuse, 0x4, R2 ;  /* 0x0000000405027824 */ /* 0x042fe200078e0202 */
[----:B---3--:R-:W-:Y:S02]  /*1cf0*/  LEA R6, R5, UR6, 0x2 ;  /* 0x0000000605067c11 */ /* 0x008fe4000f8e10ff */
[----:B----4-:R-:W-:-:S04]  /*1d00*/  LEA R7, R7, R4, 0x18 ;  /* 0x0000000407077211 */ /* 0x010fc800078ec0ff */
[----:B------:R-:W-:Y:S02]  /*1d10*/  IADD3 R6, PT, PT, R7, R6, RZ ;  /* 0x0000000607067210 */ /* 0x000fe40007ffe0ff */
[----:B------:R-:W-:-:S07]  /*1d20*/  IADD3 R4, PT, PT, R2, 0x80, R7 ;  /* 0x0000008002047810 */ /* 0x000fce0007ffe007 */
.L_x_703:
[----:B------:R-:W-:Y:S01]  /*1d30*/  ISETP.GE.AND P0, PT, R5, UR23, PT ;  /* 0x0000001705007c0c */ /* 0x000fe2000bf06270 */
        /* <DEDUP_REMOVED lines=14> */
        .weak           $__internal_1_$__cuda_sm20_div_u64
        .type           $__internal_1_$__cuda_sm20_div_u64,@function
        .size           $__internal_1_$__cuda_sm20_div_u64,(.L_x_925 - $__internal_1_$__cuda_sm20_div_u64)
$__internal_1_$__cuda_sm20_div_u64:
[----:B------:R-:W-:Y:S02]  /*1e20*/  IMAD.U32 R15, RZ, RZ, UR4 ;  /* 0x00000004ff0f7e24 */ /* 0x000fe4000f8e00ff */
[----:B------:R-:W-:-:S04]  /*1e30*/  IMAD.MOV.U32 R14, RZ, RZ, R5 ;  /* 0x000000ffff0e7224 */ /* 0x000fc800078e0005 */
        /* <DEDUP_REMOVED lines=9> */
[----:B------:R-:W-:Y:S01]  /*1ed0*/  IMAD.X R19, RZ, RZ, ~R13, P0 ;  /* 0x000000ffff137224 */ /* 0x000fe200000e0e0d */
[----:B------:R-:W-:-:S03]  /*1ee0*/  MOV R13, R6 ;  /* 0x00000006000d7202 */ /* 0x000fc60000000f00 */
[-C--:B------:R-:W-:Y:S02]  /*1ef0*/  IMAD R15, R7, R19.reuse, RZ ;  /* 0x00000013070f7224 */ /* 0x080fe400078e02ff */
[----:B------:R-:W-:-:S04]  /*1f00*/  IMAD.WIDE.U32 R12, P0, R6, R19, R12 ;  /* 0x00000013060c7225 */ /* 0x000fc8000780000c */
[----:B------:R-:W-:-:S04]  /*1f10*/  IMAD.HI.U32 R11, R7, R19, RZ ;  /* 0x00000013070b7227 */ /* 0x000fc800078e00ff */
[----:B------:R-:W-:-:S04]  /*1f20*/  IMAD.HI.U32 R12, P1, R7, R17, R12 ;  /* 0x00000011070c7227 */ /* 0x000fc8000782000c */
[----:B------:R-:W-:Y:S01]  /*1f30*/  IMAD.X R11, R11, 0x1, R7, P0 ;  /* 0x000000010b0b7824 */ /* 0x000fe200000e0607 */
[----:B------:R-:W-:-:S04]  /*1f40*/  IADD3 R13, P2, PT, R15, R12, RZ ;  /* 0x0000000c0f0d7210 */ /* 0x000fc80007f5e0ff */
[----:B------:R-:W-:Y:S01]  /*1f50*/  IADD3.X R11, PT, PT, RZ, RZ, R11, P2, P1 ;  /* 0x000000ffff0b7210 */ /* 0x000fe200017e240b */
[----:B------:R-:W-:-:S04]  /*1f60*/  IMAD.WIDE.U32 R6, R13, R5, RZ ;  /* 0x000000050d067225 */ /* 0x000fc800078e00ff */
[----:B------:R-:W-:Y:S01]  /*1f70*/  IMAD R12, R13, UR4, R7 ;  /* 0x000000040d0c7c24 */ /* 0x000fe2000f8e0207 */
[----:B------:R-:W-:-:S03]  /*1f80*/  IADD3 R7, P0, PT, RZ, -R6, RZ ;  /* 0x80000006ff077210 */ /* 0x000fc60007f1e0ff */
[----:B------:R-:W-:Y:S02]  /*1f90*/  IMAD R6, R11, R5, R12 ;  /* 0x000000050b067224 */ /* 0x000fe400078e020c */
[----:B------:R-:W-:-:S04]  /*1fa0*/  IMAD.HI.U32 R12, R13, R7, RZ ;  /* 0x000000070d0c7227 */ /* 0x000fc800078e00ff */
[----:B------:R-:W-:-:S04]  /*1fb0*/  IMAD.X R6, RZ, RZ, ~R6, P0 ;  /* 0x000000ffff067224 */ /* 0x000fc800000e0e06 */
        /* <DEDUP_REMOVED lines=15> */
[----:B------:R-:W-:-:S03]  /*20b0*/  IMAD.WIDE.U32 R6, R12, R5, RZ ;  /* 0x000000050c067225 */ /* 0x000fc600078e00ff */
[----:B------:R-:W-:Y:S01]  /*20c0*/  IADD3.X R14, PT, PT, RZ, R11, RZ, P1, !PT ;  /* 0x0000000bff0e7210 */ /* 0x000fe20000ffe4ff */
[----:B------:R-:W-:Y:S01]  /*20d0*/  IMAD R7, R12, UR4, R7 ;  /* 0x000000040c077c24 */ /* 0x000fe2000f8e0207 */
[----:B------:R-:W-:Y:S02]  /*20e0*/  IADD3 R16, P1, PT, -R6, R9, RZ ;  /* 0x0000000906107210 */ /* 0x000fe40007f3e1ff */
[----:B------:R-:W-:Y:S01]  /*20f0*/  IADD3 R9, P2, PT, R12, 0x1, RZ ;  /* 0x000000010c097810 */ /* 0x000fe20007f5e0ff */
[-C--:B------:R-:W-:Y:S01]  /*2100*/  IMAD R7, R14, R5.reuse, R7 ;  /* 0x000000050e077224 */ /* 0x080fe200078e0207 */
[----:B------:R-:W-:-:S03]  /*2110*/  ISETP.GE.U32.AND P0, PT, R16, R5, PT ;  /* 0x000000051000720c */ /* 0x000fc60003f06070 */
[----:B------:R-:W-:Y:S01]  /*2120*/  IMAD.X R11, R10, 0x1, ~R7, P1 ;  /* 0x000000010a0b7824 */ /* 0x000fe200008e0e07 */
[----:B------:R-:W-:Y:S01]  /*2130*/  IADD3 R6, P1, PT, -R5, R16, RZ ;  /* 0x0000001005067210 */ /* 0x000fe20007f3e1ff */
[----:B------:R-:W-:-:S03]  /*2140*/  IMAD.X R7, RZ, RZ, R14, P2 ;  /* 0x000000ffff077224 */ /* 0x000fc600010e060e */
[C---:B------:R-:W-:Y:S02]  /*2150*/  ISETP.GE.U32.AND.EX P0, PT, R11.reuse, UR4, PT, P0 ;  /* 0x000000040b007c0c */ /* 0x040fe4000bf06100 */
[----:B------:R-:W-:Y:S02]  /*2160*/  IADD3.X R10, PT, PT, R11, ~UR4, RZ, P1, !PT ;  /* 0x800000040b0a7c10 */ /* 0x000fe40008ffe4ff */
[----:B------:R-:W-:Y:S02]  /*2170*/  SEL R6, R6, R16, P0 ;  /* 0x0000001006067207 */ /* 0x000fe40000000000 */
[----:B------:R-:W-:Y:S02]  /*2180*/  SEL R9, R9, R12, P0 ;  /* 0x0000000c09097207 */ /* 0x000fe40000000000 */
[----:B------:R-:W-:Y:S02]  /*2190*/  SEL R10, R10, R11, P0 ;  /* 0x0000000b0a0a7207 */ /* 0x000fe40000000000 */
[----:B------:R-:W-:-:S02]  /*21a0*/  SEL R14, R7, R14, P0 ;  /* 0x0000000e070e7207 */ /* 0x000fc40000000000 */
[----:B------:R-:W-:Y:S02]  /*21b0*/  ISETP.GE.U32.AND P0, PT, R6, R5, PT ;  /* 0x000000050600720c */ /* 0x000fe40003f06070 */
[----:B------:R-:W-:Y:S02]  /*21c0*/  IADD3 R6, P2, PT, R9, 0x1, RZ ;  /* 0x0000000109067810 */ /* 0x000fe40007f5e0ff */
[----:B------:R-:W-:Y:S02]  /*21d0*/  ISETP.GE.U32.AND.EX P0, PT, R10, UR4, PT, P0 ;  /* 0x000000040a007c0c */ /* 0x000fe4000bf06100 */
[----:B------:R-:W-:Y:S01]  /*21e0*/  ISETP.NE.U32.AND P1, PT, R5, RZ, PT ;  /* 0x000000ff0500720c */ /* 0x000fe20003f25070 */
[----:B------:R-:W-:Y:S01]  /*21f0*/  IMAD.X R7, RZ, RZ, R14, P2 ;  /* 0x000000ffff077224 */ /* 0x000fe200010e060e */
[----:B------:R-:W-:Y:S01]  /*2200*/  SEL R6, R6, R9, P0 ;  /* 0x0000000906067207 */ /* 0x000fe20000000000 */
[----:B------:R-:W-:Y:S01]  /*2210*/  IMAD.MOV.U32 R9, RZ, RZ, 0x0 ;  /* 0x00000000ff097424 */ /* 0x000fe200078e00ff */
[----:B------:R-:W-:-:S02]  /*2220*/  ISETP.NE.AND.EX P1, PT, RZ, UR4, PT, P1 ;  /* 0x00000004ff007c0c */ /* 0x000fc4000bf25310 */
[----:B------:R-:W-:Y:S02]  /*2230*/  SEL R7, R7, R14, P0 ;  /* 0x0000000e07077207 */ /* 0x000fe40000000000 */
[----:B------:R-:W-:Y:S02]  /*2240*/  SEL R6, R6, 0xffffffff, P1 ;  /* 0xffffffff06067807 */ /* 0x000fe40000800000 */
[----:B------:R-:W-:Y:S01]  /*2250*/  SEL R7, R7, 0xffffffff, P1 ;  /* 0xffffffff07077807 */ /* 0x000fe20000800000 */
[----:B------:R-:W-:Y:S06]  /*2260*/  RET.REL.NODEC R8 `(_ZN3cub18CUB_300001_SM_10006detail9transform16transform_kernelINS2_10policy_hubILb0EN4cuda3std3__45tupleIJN6thrust24THRUST_300001_SM_1000_NS6detail15normal_iteratorINSA_10device_ptrIfEEEESF_EEEE10policy1000EiNS7_4plusIfEESF_JPfSL_EEEvT0_iT1_T2_DpNS2_10kernel_argIT3_EE) ;  /* 0xffffffdc08647950 */ /* 0x000fec0003c3ffff */
.L_x_704:
        /* <DEDUP_REMOVED lines=9> */
.L_x_925:


//--------------------- .text._ZN3cub18CUB_300001_SM_10006detail9transform16transform_kernelINS2_10policy_hubILb0EN4cuda3std3__45tupleIJN6thrust24THRUST_300001_SM_1000_NS6detail15normal_iteratorINSA_10device_ptrIfEEEESF_EEEE10policy1000ElNS7_10multipliesIfEESF_JPfSL_EEEvT0_iT1_T2_DpNS2_10kernel_argIT3_EE --------------------------
	.section	.text._ZN3cub18CUB_300001_SM_10006detail9transform16transform_kernelINS2_10policy_hubILb0EN4cuda3std3__45tupleIJN6thrust24THRUST_300001_SM_1000_NS6detail15normal_iteratorINSA_10device_ptrIfEEEESF_EEEE10policy1000ElNS7_10multipliesIfEESF_JPfSL_EEEvT0_iT1_T2_DpNS2_10kernel_argIT3_EE,"ax",@progbits
	.align	128
        .global         _ZN3cub18CUB_300001_SM_10006detail9transform16transform_kernelINS2_10policy_hubILb0EN4cuda3std3__45tupleIJN6thrust24THRUST_300001_SM_1000_NS6detail15normal_iteratorINSA_10device_ptrIfEEEESF_EEEE10policy1000ElNS7_10multipliesIfEESF_JPfSL_EEEvT0_iT1_T2_DpNS2_10kernel_argIT3_EE
        .type           _ZN3cub18CUB_300001_SM_10006detail9transform16transform_kernelINS2_10policy_hubILb0EN4cuda3std3__45tupleIJN6thrust24THRUST_300001_SM_1000_NS6detail15normal_iteratorINSA_10device_ptrIfEEEESF_EEEE10policy1000ElNS7_10multipliesIfEESF_JPfSL_EEEvT0_iT1_T2_DpNS2_10kernel_argIT3_EE,@function
        .size           _ZN3cub18CUB_300001_SM_10006detail9transform16transform_kernelINS2_10policy_hubILb0EN4cuda3std3__45tupleIJN6thrust24THRUST_300001_SM_1000_NS6detail15normal_iteratorINSA_10device_ptrIfEEEESF_EEEE10policy1000ElNS7_10multipliesIfEESF_JPfSL_EEEvT0_iT1_T2_DpNS2_10kernel_argIT3_EE,(.L_x_926 - _ZN3cub18CUB_300001_SM_10006detail9transform16transform_kernelINS2_10policy_hubILb0EN4cuda3std3__45tupleIJN6thrust24THRUST_300001_SM_1000_NS6detail15normal_iteratorINSA_10device_ptrIfEEEESF_EEEE10policy1000ElNS7_10multipliesIfEESF_JPfSL_EEEvT0_iT1_T2_DpNS2_10kernel_argIT3_EE)
        .other          _ZN3cub18CUB_300001_SM_10006detail9transform16transform_kernelINS2_10policy_hubILb0EN4cuda3std3__45tupleIJN6thrust24THRUST_300001_SM_1000_NS6detail15normal_iteratorINSA_10device_ptrIfEEEESF_EEEE10policy1000ElNS7_10multipliesIfEESF_JPfSL_EEEvT0_iT1_T2_DpNS2_10kernel_argIT3_EE,@"STO_CUDA_ENTRY STV_DEFAULT"
_ZN3cub18CUB_300001_SM_10006detail9transform16transform_kernelINS2_10policy_hubILb0EN4cuda3std3__45tupleIJN6thrust24THRUST_300001_SM_1000_NS6detail15normal_iteratorINSA_10device_ptrIfEEEESF_EEEE10policy1000ElNS7_10multipliesIfEESF_JPfSL_EEEvT0_iT1_T2_DpNS2_10kernel_argIT3_EE:
.text._ZN3cub18CUB_300001_SM_10006detail9transform16transform_kernelINS2_10policy_hubILb0EN4cuda3std3__45tupleIJN6thrust24THRUST_300001_SM_1000_NS6detail15normal_iteratorINSA_10device_ptrIfEEEESF_EEEE10policy1000ElNS7_10multipliesIfEESF_JPfSL_EEEvT0_iT1_T2_DpNS2_10kernel_argIT3_EE:
        /* <DEDUP_REMOVED lines=68> */
.L_x_707:
[----:B-1----:R-:W-:Y:S05]  /*0440*/  BSYNC.RECONVERGENT B0 ;  /* 0x0000000000007941 */ /* 0x002fea0003800200 */
.L_x_706:
[----:B------:R-:W1:Y:S08]  /*0450*/  S2UR UR5, SR_CgaCtaId ;  /* 0x00000000000579c3 */ /* 0x000e700000008800 */
[----:B------:R-:W-:Y:S01]  /*0460*/  BAR.SYNC.DEFER_BLOCKING 0x0 ;  /* 0x0000000000007b1d */ /* 0x000fe20000010000 */
[----:B------:R-:W-:-:S05]  /*0470*/  SHF.L.U32 R2, RZ, 0x1f, RZ ;  /* 0x0000001fff027819 */ /* 0x000fca00000006ff */
[----:B------:R-:W-:Y:S02]  /*0480*/  UMOV UR4, 0x400 ;  /* 0x0000040000047882 */ /* 0x000fe40000000000 */
[----:B-1----:R-:W-:-:S12]  /*0490*/  ULEA UR4, UR5, UR4, 0x18 ;  /* 0x0000000405047291 */ /* 0x002fd8000f8ec0ff */
.L_x_708:
[----:B------:R-:W1:Y:S02]  /*04a0*/  SYNCS.PHASECHK.TRANS64.TRYWAIT P0, [UR4], R2 ;  /* 0x00000002ff0075a7 */ /* 0x000e640008001104 */
[----:B-1----:R-:W-:Y:S05]  /*04b0*/  @!P0 BRA `(.L_x_708) ;  /* 0xfffffffc00f88947 */ /* 0x002fea000383ffff */
[----:B------:R-:W-:Y:S05]  /*04c0*/  BRA `(.L_x_709) ;  /* 0x0000001400407947 */ /* 0x000fea0003800000 */
.L_x_705:
        /* <DEDUP_REMOVED lines=54> */
.L_x_713:
[----:B------:R-:W-:Y:S01]  /*0830*/  IMAD.MOV.U32 R9, RZ, RZ, R14 ;  /* 0x000000ffff097224 */ /* 0x000fe200078e000e */
[----:B------:R-:W-:-:S07]  /*0840*/  MOV R14, 0x860 ;  /* 0x00000860000e7802 */ /* 0x000fce0000000f00 */
[----:B------:R-:W-:Y:S05]  /*0850*/  CALL.REL.NOINC `($__internal_2_$__cuda_sm20_div_u64) ;  /* 0x0000001400707944 */ /* 0x000fea0003c00000 */
.L_x_714:
[----:B------:R-:W-:Y:S05]  /*0860*/  BSYNC.RECONVERGENT B1 ;  /* 0x0000000000017941 */ /* 0x000fea0003800200 */
.L_x_712:
        /* <DEDUP_REMOVED lines=37> */
.L_x_717:
        /* <DEDUP_REMOVED lines=16> */
.L_x_716:
[----:B------:R-:W-:Y:S05]  /*0bc0*/  BSYNC.RECONVERGENT B1 ;  /* 0x0000000000017941 */ /* 0x000fea0003800200 */
.L_x_715:
        /* <DEDUP_REMOVED lines=35> */
.L_x_718:
        /* <DEDUP_REMOVED lines=26> */
.L_x_711:
[----:B------:R-:W-:Y:S05]  /*0fa0*/  BSYNC.RECONVERGENT B0 ;  /* 0x0000000000007941 */ /* 0x000fea0003800200 */
.L_x_710:
        /* <DEDUP_REMOVED lines=39> */
.L_x_722:
[----:B------:R-:W-:Y:S01]  /*1220*/  IMAD.MOV.U32 R9, RZ, RZ, R12 ;  /* 0x000000ffff097224 */ /* 0x000fe200078e000c */
[----:B------:R-:W-:-:S07]  /*1230*/  MOV R14, 0x1250 ;  /* 0x00001250000e7802 */ /* 0x000fce0000000f00 */
[----:B------:R-:W-:Y:S05]  /*1240*/  CALL.REL.NOINC `($__internal_2_$__cuda_sm20_div_u64) ;  /* 0x0000000800f47944 */ /* 0x000fea0003c00000 */
.L_x_723:
[----:B------:R-:W-:Y:S05]  /*1250*/  BSYNC.RECONVERGENT B1 ;  /* 0x0000000000017941 */ /* 0x000fea0003800200 */
.L_x_721:
        /* <DEDUP_REMOVED lines=35> */
.L_x_726:
        /* <DEDUP_REMOVED lines=16> */
.L_x_725:
[----:B------:R-:W-:Y:S05]  /*1590*/  BSYNC.RECONVERGENT B1 ;  /* 0x0000000000017941 */ /* 0x000fea0003800200 */
.L_x_724:
        /* <DEDUP_REMOVED lines=37> */
.L_x_727:
        /* <DEDUP_REMOVED lines=26> */
.L_x_720:
[----:B------:R-:W-:Y:S05]  /*1990*/  BSYNC.RECONVERGENT B0 ;  /* 0x0000000000007941 */ /* 0x000fea0003800200 */
.L_x_719:
[----:B------:R-:W0:Y:S01]  /*19a0*/  LDGDEPBAR ;  /* 0x00000000000079af */ /* 0x000e220000000000 */
[----:B------:R-:W-:-:S04]  /*19b0*/  DEPBAR.LE SB0, 0x0 ;  /* 0x000080000000791a */ /* 0x000fc80000000000 */
[----:B------:R-:W-:Y:S06]  /*19c0*/  BAR.SYNC.DEFER_BLOCKING 0x0 ;  /* 0x0000000000007b1d */ /* 0x000fec0000010000 */
.L_x_709:
        /* <DEDUP_REMOVED lines=21> */
.L_x_729:
        /* <DEDUP_REMOVED lines=10> */
[----:B---3--:R-:W-:-:S05]  /*1bc0*/  @!P0 FMUL R9, R8, R9 ;  /* 0x0000000908098220 */ /* 0x008fca0000400000 */
[----:B------:R1:W-:Y:S01]  /*1bd0*/  @!P0 STG.E desc[UR22][R2.64], R9 ;  /* 0x0000000902008986 */ /* 0x0003e2000c101916 */
[----:B------:R-:W-:-:S13]  /*1be0*/  ISETP.NE.AND P0, PT, R4, RZ, PT ;  /* 0x000000ff0400720c */ /* 0x000fda0003f05270 */
[----:B-1----:R-:W-:Y:S05]  /*1bf0*/  @P0 BRA `(.L_x_729) ;  /* 0xfffffffc00c80947 */ /* 0x002fea000383ffff */
[----:B------:R-:W-:Y:S05]  /*1c00*/  EXIT ;  /* 0x000000000000794d */ /* 0x000fea0003800000 */
.L_x_728:
        /* <DEDUP_REMOVED lines=19> */
.L_x_730:
[----:B-1----:R-:W-:Y:S01]  /*1d40*/  LDS R7, [R6] ;  /* 0x0000000006077984 */ /* 0x002fe20000000800 */
[----:B------:R-:W-:Y:S01]  /*1d50*/  IADD3 R0, PT, PT, R0, 0x1, RZ ;  /* 0x0000000100007810 */ /* 0x000fe20007ffe0ff */
[----:B------:R-:W-:Y:S02]  /*1d60*/  IMAD.U32 R2, RZ, RZ, UR4 ;  /* 0x00000004ff027e24 */ /* 0x000fe4000f8e00ff */
[----:B------:R-:W1:Y:S01]  /*1d70*/  LDS R8, [R4] ;  /* 0x0000000004087984 */ /* 0x000e620000000800 */
[----:B------:R-:W-:Y:S01]  /*1d80*/  ISETP.NE.AND P0, PT, R0, RZ, PT ;  /* 0x000000ff0000720c */ /* 0x000fe20003f05270 */
[----:B------:R-:W-:Y:S02]  /*1d90*/  IMAD.U32 R3, RZ, RZ, UR5 ;  /* 0x00000005ff037e24 */ /* 0x000fe4000f8e00ff */
[----:B------:R-:W-:-:S04]  /*1da0*/  IMAD.WIDE R2, R5, 0x4, R2 ;  /* 0x0000000405027825 */ /* 0x000fc800078e0202 */
[----:B-1----:R-:W-:-:S05]  /*1db0*/  FMUL R7, R7, R8 ;  /* 0x0000000807077220 */ /* 0x002fca0000400000 */
[----:B------:R1:W-:Y:S01]  /*1dc0*/  STG.E desc[UR22][R2.64], R7 ;  /* 0x0000000702007986 */ /* 0x0003e2000c101916 */
[----:B------:R-:W-:Y:S05]  /*1dd0*/  @!P0 EXIT ;  /* 0x000000000000894d */ /* 0x000fea0003800000 */
[----:B------:R-:W-:Y:S02]  /*1de0*/  VIADD R4, R4, 0x200 ;  /* 0x0000020004047836 */ /* 0x000fe40000000000 */
[----:B------:R-:W-:Y:S02]  /*1df0*/  VIADD R6, R6, 0x200 ;  /* 0x0000020006067836 */ /* 0x000fe40000000000 */
[----:B------:R-:W-:Y:S01]  /*1e00*/  VIADD R5, R5, 0x80 ;  /* 0x0000008005057836 */ /* 0x000fe20000000000 */
[----:B------:R-:W-:Y:S06]  /*1e10*/  BRA `(.L_x_730) ;  /* 0xfffffffc00c87947 */ /* 0x000fec000383ffff */
        .weak           $__internal_2_$__cuda_sm20_div_u64
        .type           $__internal_2_$__cuda_sm20_div_u64,@function
        .size           $__internal_2_$__cuda_sm20_div_u64,(.L_x_926 - $__internal_2_$__cuda_sm20_div_u64)
$__internal_2_$__cuda_sm20_div_u64:
        /* <DEDUP_REMOVED lines=68> */
[----:B------:R-:W-:Y:S06]  /*2260*/  RET.REL.NODEC R14 `(_ZN3cub18CUB_300001_SM_10006detail9transform16transform_kernelINS2_10policy_hubILb0EN4cuda3std3__45tupleIJN6thrust24THRUST_300001_SM_1000_NS6detail15normal_iteratorINSA_10device_ptrIfEEEESF_EEEE10policy1000ElNS7_10multipliesIfEESF_JPfSL_EEEvT0_iT1_T2_DpNS2_10kernel_argIT3_EE) ;  /* 0xffffffdc0e647950 */ /* 0x000fec0003c3ffff */
.L_x_731:
        /* <DEDUP_REMOVED lines=9> */
.L_x_926:


//--------------------- .text._ZN3cub18CUB_300001_SM_10006detail9transform16transform_kernelINS2_10policy_hubILb0EN4cuda3std3__45tupleIJN6thrust24THRUST_300001_SM_1000_NS6detail15normal_iteratorINSA_10device_ptrIfEEEESF_EEEE10policy1000EiNS7_10multipliesIfEESF_JPfSL_EEEvT0_iT1_T2_DpNS2_10kernel_argIT3_EE --------------------------
	.section	.text._ZN3cub18CUB_300001_SM_10006detail9transform16transform_kernelINS2_10policy_hubILb0EN4cuda3std3__45tupleIJN6thrust24THRUST_300001_SM_1000_NS6detail15normal_iteratorINSA_10device_ptrIfEEEESF_EEEE10policy1000EiNS7_10multipliesIfEESF_JPfSL_EEEvT0_iT1_T2_DpNS2_10kernel_argIT3_EE,"ax",@progbits
	.align	128
        .global         _ZN3cub18CUB_300001_SM_10006detail9transform16transform_kernelINS2_10policy_hubILb0EN4cuda3std3__45tupleIJN6thrust24THRUST_300001_SM_1000_NS6detail15normal_iteratorINSA_10device_ptrIfEEEESF_EEEE10policy1000EiNS7_10multipliesIfEESF_JPfSL_EEEvT0_iT1_T2_DpNS2_10kernel_argIT3_EE
        .type           _ZN3cub18CUB_300001_SM_10006detail9transform16transform_kernelINS2_10policy_hubILb0EN4cuda3std3__45tupleIJN6thrust24THRUST_300001_SM_1000_NS6detail15normal_iteratorINSA_10device_ptrIfEEEESF_EEEE10policy1000EiNS7_10multipliesIfEESF_JPfSL_EEEvT0_iT1_T2_DpNS2_10kernel_argIT3_EE,@function
        .size           _ZN3cub18CUB_300001_SM_10006detail9transform16transform_kernelINS2_10policy_hubILb0EN4cuda3std3__45tupleIJN6thrust24THRUST_300001_SM_1000_NS6detail15normal_iteratorINSA_10device_ptrIfEEEESF_EEEE10policy1000EiNS7_10multipliesIfEESF_JPfSL_EEEvT0_iT1_T2_DpNS2_10kernel_argIT3_EE,(.L_x_927 - _ZN3cub18CUB_300001_SM_10006detail9transform16transform_kernelINS2_10policy_hubILb0EN4cuda3std3__45tupleIJN6thrust24THRUST_300001_SM_1000_NS6detail15normal_iteratorINSA_10device_ptrIfEEEESF_EEEE10policy1000EiNS7_10multipliesIfEESF_JPfSL_EEEvT0_iT1_T2_DpNS2_10kernel_argIT3_EE)
        .other          _ZN3cub18CUB_300001_SM_10006detail9transform16transform_kernelINS2_10policy_hubILb0EN4cuda3std3__45tupleIJN6thrust24THRUST_300001_SM_1000_NS6detail15normal_iteratorINSA_10device_ptrIfEEEESF_EEEE10policy1000EiNS7_10multipliesIfEESF_JPfSL_EEEvT0_iT1_T2_DpNS2_10kernel_argIT3_EE,@"STO_CUDA_ENTRY STV_DEFAULT"
_ZN3cub18CUB_300001_SM_10006detail9transform16transform_kernelINS2_10policy_hubILb0EN4cuda3std3__45tupleIJN6thrust24THRUST_300001_SM_1000_NS6detail15normal_iteratorINSA_10device_ptrIfEEEESF_EEEE10policy1000EiNS7_10multipliesIfEESF_JPfSL_EEEvT0_iT1_T2_DpNS2_10kernel_argIT3_EE:
.text._ZN3cub18CUB_300001_SM_10006detail9transform16transform_kernelINS2_10policy_hubILb0EN4cuda3std3__45tupleIJN6thrust24THRUST_300001_SM_1000_NS6detail15normal_iteratorINSA_10device_ptrIfEEEESF_EEEE10policy1000EiNS7_10multipliesIfEESF_JPfSL_EEEvT0_iT1_T2_DpNS2_10kernel_argIT3_EE:
        /* <DEDUP_REMOVED lines=60> */
.L_x_734:
[----:B-1----:R-:W-:Y:S05]  /*03c0*/  BSYNC.RECONVERGENT B0 ;  /* 0x0000000000007941 */ /* 0x002fea0003800200 */
.L_x_733:
[----:B------:R-:W1:Y:S08]  /*03d0*/  S2UR UR5, SR_CgaCtaId ;  /* 0x00000000000579c3 */ /* 0x000e700000008800 */
[----:B------:R-:W-:Y:S01]  /*03e0*/  BAR.SYNC.DEFER_BLOCKING 0x0 ;  /* 0x0000000000007b1d */ /* 0x000fe20000010000 */
[----:B------:R-:W-:-:S05]  /*03f0*/  SHF.L.U32 R0, RZ, 0x1f, RZ ;  /* 0x0000001fff007819 */ /* 0x000fca00000006ff */
[----:B------:R-:W-:Y:S02]  /*0400*/  UMOV UR4, 0x400 ;  /* 0x0000040000047882 */ /* 0x000fe40000000000 */
[----:B-1----:R-:W-:-:S12]  /*0410*/  ULEA UR4, UR5, UR4, 0x18 ;  /* 0x0000000405047291 */ /* 0x002fd8000f8ec0ff */
.L_x_735:
[----:B------:R-:W1:Y:S02]  /*0420*/  SYNCS.PHASECHK.TRANS64.TRYWAIT P0, [UR4], R0 ;  /* 0x00000000ff0075a7 */ /* 0x000e640008001104 */
[----:B-1----:R-:W-:Y:S05]  /*0430*/  @!P0 BRA `(.L_x_735) ;  /* 0xfffffffc00f88947 */ /* 0x002fea000383ffff */
[----:B------:R-:W-:Y:S05]  /*0440*/  BRA `(.L_x_736) ;  /* 0x0000001400687947 */ /* 0x000fea0003800000 */
.L_x_732:
        /* <DEDUP_REMOVED lines=61> */
.L_x_740:
[----:B------:R-:W-:Y:S01]  /*0820*/  IMAD.MOV.U32 R9, RZ, RZ, R12 ;  /* 0x000000ffff097224 */ /* 0x000fe200078e000c */
[----:B------:R-:W-:-:S07]  /*0830*/  MOV R8, 0x850 ;  /* 0x0000085000087802 */ /* 0x000fce0000000f00 */
[----:B------:R-:W-:Y:S05]  /*0840*/  CALL.REL.NOINC `($__internal_3_$__cuda_sm20_div_u64) ;  /* 0x0000001400747944 */ /* 0x000fea0003c00000 */
[----:B------:R-:W-:Y:S01]  /*0850*/  IMAD.MOV.U32 R8, RZ, RZ, R6 ;  /* 0x000000ffff087224 */ /* 0x000fe200078e0006 */
[----:B------:R-:W-:-:S07]  /*0860*/  MOV R9, R7 ;  /* 0x0000000700097202 */ /* 0x000fce0000000f00 */
.L_x_741:
[----:B------:R-:W-:Y:S05]  /*0870*/  BSYNC.RECONVERGENT B1 ;  /* 0x0000000000017941 */ /* 0x000fea0003800200 */
.L_x_739:
        /* <DEDUP_REMOVED lines=34> */
.L_x_744:
        /* <DEDUP_REMOVED lines=16> */
.L_x_743:
[----:B------:R-:W-:Y:S05]  /*0ba0*/  BSYNC.RECONVERGENT B1 ;  /* 0x0000000000017941 */ /* 0x000fea0003800200 */
.L_x_742:
        /* <DEDUP_REMOVED lines=32> */
.L_x_745:
        /* <DEDUP_REMOVED lines=29> */
.L_x_738:
[----:B------:R-:W-:Y:S05]  /*0f80*/  BSYNC.RECONVERGENT B0 ;  /* 0x0000000000007941 */ /* 0x000fea0003800200 */
.L_x_737:
        /* <DEDUP_REMOVED lines=44> */
.L_x_749:
[----:B------:R-:W-:-:S07]  /*1250*/  MOV R8, 0x1270 ;  /* 0x0000127000087802 */ /* 0x000fce0000000f00 */
[----:B------:R-:W-:Y:S05]  /*1260*/  CALL.REL.NOINC `($__internal_3_$__cuda_sm20_div_u64) ;  /* 0x0000000800ec7944 */ /* 0x000fea0003c00000 */
[----:B------:R-:W-:Y:S01]  /*1270*/  IMAD.MOV.U32 R8, RZ, RZ, R6 ;  /* 0x000000ffff087224 */ /* 0x000fe200078e0006 */
[----:B------:R-:W-:-:S07]  /*1280*/  MOV R9, R7 ;  /* 0x0000000700097202 */ /* 0x000fce0000000f00 */
.L_x_750:
[----:B------:R-:W-:Y:S05]  /*1290*/  BSYNC.RECONVERGENT B1 ;  /* 0x0000000000017941 */ /* 0x000fea0003800200 */
.L_x_748:
        /* <DEDUP_REMOVED lines=35> */
.L_x_753:
        /* <DEDUP_REMOVED lines=16> */
.L_x_752:
[----:B------:R-:W-:Y:S05]  /*15d0*/  BSYNC.RECONVERGENT B1 ;  /* 0x0000000000017941 */ /* 0x000fea0003800200 */
.L_x_751:
        /* <DEDUP_REMOVED lines=35> */
.L_x_754:
        /* <DEDUP_REMOVED lines=26> */
.L_x_747:
[----:B------:R-:W-:Y:S05]  /*19b0*/  BSYNC.RECONVERGENT B0 ;  /* 0x0000000000007941 */ /* 0x000fea0003800200 */
.L_x_746:
[----:B------:R-:W0:Y:S01]  /*19c0*/  LDGDEPBAR ;  /* 0x00000000000079af */ /* 0x000e220000000000 */
[----:B------:R-:W-:-:S04]  /*19d0*/  DEPBAR.LE SB0, 0x0 ;  /* 0x000080000000791a */ /* 0x000fc80000000000 */
[----:B------:R-:W-:Y:S06]  /*19e0*/  BAR.SYNC.DEFER_BLOCKING 0x0 ;  /* 0x0000000000007b1d */ /* 0x000fec0000010000 */
.L_x_736:
        /* <DEDUP_REMOVED lines=20> */
.L_x_756:
[----:B-1----:R-:W-:Y:S01]  /*1b30*/  LDS R7, [R6] ;  /* 0x0000000006077984 */ /* 0x002fe20000000800 */
[----:B------:R-:W-:Y:S02]  /*1b40*/  VIADD R0, R0, 0x1 ;  /* 0x0000000100007836 */ /* 0x000fe40000000000 */
[----:B------:R-:W-:Y:S01]  /*1b50*/  IMAD.U32 R2, RZ, RZ, UR4 ;  /* 0x00000004ff027e24 */ /* 0x000fe2000f8e00ff */
[----:B------:R-:W1:Y:S01]  /*1b60*/  LDS R8, [R4] ;  /* 0x0000000004087984 */ /* 0x000e620000000800 */
[----:B------:R-:W-:Y:S01]  /*1b70*/  IMAD.U32 R3, RZ, RZ, UR5 ;  /* 0x00000005ff037e24 */ /* 0x000fe2000f8e00ff */
[----:B------:R-:W-:Y:S01]  /*1b80*/  ISETP.NE.AND P0, PT, R0, RZ, PT ;  /* 0x000000ff0000720c */ /* 0x000fe20003f05270 */
[----:B------:R-:W-:-:S04]  /*1b90*/  IMAD.WIDE R2, R5, 0x4, R2 ;  /* 0x0000000405027825 */ /* 0x000fc800078e0202 */
[----:B-1----:R-:W-:-:S05]  /*1ba0*/  FMUL R7, R7, R8 ;  /* 0x0000000807077220 */ /* 0x002fca0000400000 */
[----:B------:R1:W-:Y:S03]  /*1bb0*/  STG.E desc[UR20][R2.64], R7 ;  /* 0x0000000702007986 */ /* 0x0003e6000c101914 */
[----:B------:R-:W-:Y:S05]  /*1bc0*/  @!P0 EXIT ;  /* 0x000000000000894d */ /* 0x000fea0003800000 */
[----:B------:R-:W-:Y:S01]  /*1bd0*/  IADD3 R4, PT, PT, R4, 0x200, RZ ;  /* 0x0000020004047810 */ /* 0x000fe20007ffe0ff */
[----:B------:R-:W-:Y:S02]  /*1be0*/  VIADD R6, R6, 0x200 ;  /* 0x0000020006067836 */ /* 0x000fe40000000000 */
[----:B------:R-:W-:Y:S01]  /*1bf0*/  VIADD R5, R5, 0x80 ;  /* 0x0000008005057836 */ /* 0x000fe20000000000 */
[----:B------:R-:W-:Y:S06]  /*1c00*/  BRA `(.L_x_756) ;  /* 0xfffffffc00c87947 */ /* 0x000fec000383ffff */
.L_x_755:
        /* <DEDUP_REMOVED lines=18> */
.L_x_757:
        /* <DEDUP_REMOVED lines=15> */
        .weak           $__internal_3_$__cuda_sm20_div_u64
        .type           $__internal_3_$__cuda_sm20_div_u64,@function
        .size           $__internal_3_$__cuda_sm20_div_u64,(.L_x_927 - $__internal_3_$__cuda_sm20_div_u64)
$__internal_3_$__cuda_sm20_div_u64:
        /* <DEDUP_REMOVED lines=68> */
[----:B------:R-:W-:Y:S06]  /*2260*/  RET.REL.NODEC R8 `(_ZN3cub18CUB_300001_SM_10006detail9transform16transform_kernelINS2_10policy_hubILb0EN4cuda3std3__45tupleIJN6thrust24THRUST_300001_SM_1000_NS6detail15normal_iteratorINSA_10device_ptrIfEEEESF_EEEE10policy1000EiNS7_10multipliesIfEESF_JPfSL_EEEvT0_iT1_T2_DpNS2_10kernel_argIT3_EE) ;  /* 0xffffffdc08647950 */ /* 0x000fec0003c3ffff */
.L_x_758:
        /* <DEDUP_REMOVED lines=9> */
.L_x_927:


//--------------------- .text._ZN3cub18CUB_300001_SM_10006detail9transform16transform_kernelINS2_10policy_hubILb1EN4cuda3std3__45tupleIJN6thrust24THRUST_300001_SM_1000_NS6detail15normal_iteratorINSA_10device_ptrIfEEEESF_EEEE10policy1000ElN36_GLOBAL__N__9634dbb5_4_k_cu_daceece55local13saxpy_functorESF_JPfSM_EEEvT0_iT1_T2_DpNS2_10kernel_argIT3_EE --------------------------
	.section	.text._ZN3cub18CUB_300001_SM_10006detail9transform16transform_kernelINS2_10policy_hubILb1EN4cuda3std3__45tupleIJN6thrust24THRUST_300001_SM_1000_NS6detail15normal_iteratorINSA_10device_ptrIfEEEESF_EEEE10policy1000ElN36_GLOBAL__N__9634dbb5_4_k_cu_daceece55local13saxpy_functorESF_JPfSM_EEEvT0_iT1_T2_DpNS2_10kernel_argIT3_EE,"ax",@progbits
	.align	128
.text._ZN3cub18CUB_300001_SM_10006detail9transform16transform_kernelINS2_10policy_hubILb1EN4cuda3std3__45tupleIJN6thrust24THRUST_300001_SM_1000_NS6detail15normal_iteratorINSA_10device_ptrIfEEEESF_EEEE10policy1000ElN36_GLOBAL__N__9634dbb5_4_k_cu_daceece55local13saxpy_functorESF_JPfSM_EEEvT0_iT1_T2_DpNS2_10kernel_argIT3_EE:
        .type           _ZN3cub18CUB_300001_SM_10006detail9transform16transform_kernelINS2_10policy_hubILb1EN4cuda3std3__45tupleIJN6thrust24THRUST_300001_SM_1000_NS6detail15normal_iteratorINSA_10device_ptrIfEEEESF_EEEE10policy1000ElN36_GLOBAL__N__9634dbb5_4_k_cu_daceece55local13saxpy_functorESF_JPfSM_EEEvT0_iT1_T2_DpNS2_10kernel_argIT3_EE,@function
        .size           _ZN3cub18CUB_300001_SM_10006detail9transform16transform_kernelINS2_10policy_hubILb1EN4cuda3std3__45tupleIJN6thrust24THRUST_300001_SM_1000_NS6detail15normal_iteratorINSA_10device_ptrIfEEEESF_EEEE10policy1000ElN36_GLOBAL__N__9634dbb5_4_k_cu_daceece55local13saxpy_functorESF_JPfSM_EEEvT0_iT1_T2_DpNS2_10kernel_argIT3_EE,(.L_x_928 - _ZN3cub18CUB_300001_SM_10006detail9transform16transform_kernelINS2_10policy_hubILb1EN4cuda3std3__45tupleIJN6thrust24THRUST_300001_SM_1000_NS6detail15normal_iteratorINSA_10device_ptrIfEEEESF_EEEE10policy1000ElN36_GLOBAL__N__9634dbb5_4_k_cu_daceece55local13saxpy_functorESF_JPfSM_EEEvT0_iT1_T2_DpNS2_10kernel_argIT3_EE)
        .other          _ZN3cub18CUB_300001_SM_10006detail9transform16transform_kernelINS2_10policy_hubILb1EN4cuda3std3__45tupleIJN6thrust24THRUST_300001_SM_1000_NS6detail15normal_iteratorINSA_10device_ptrIfEEEESF_EEEE10policy1000ElN36_GLOBAL__N__9634dbb5_4_k_cu_daceece55local13saxpy_functorESF_JPfSM_EEEvT0_iT1_T2_DpNS2_10kernel_argIT3_EE,@"STO_CUDA_ENTRY STV_DEFAULT"
_ZN3cub18CUB_300001_SM_10006detail9transform16transform_kernelINS2_10policy_hubILb1EN4cuda3std3__45tupleIJN6thrust24THRUST_300001_SM_1000_NS6detail15normal_iteratorINSA_10device_ptrIfEEEESF_EEEE10policy1000ElN36_GLOBAL__N__9634dbb5_4_k_cu_daceece55local13saxpy_functorESF_JPfSM_EEEvT0_iT1_T2_DpNS2_10kernel_argIT3_EE:
[----:B------:R-:W-:Y:S08]  /*0000*/  LDC R1, c[0x0][0x37c] ;  /* 0x0000df00ff017b82 */ /* 0x000ff00000000800 */
[----:B------:R-:W0:Y:S01]  /*0010*/  LDC R10, c[0x0][0x388] ;  /* 0x0000e200ff0a7b82 */ /* 0x000e220000000800 */
[----:B------:R-:W1:Y:S01]  /*0020*/  LDCU.64 UR4, c[0x0][0x380] ;  /* 0x00007000ff0477ac */ /* 0x000e620008000a00 */
[----:B------:R-:W2:Y:S01]  /*0030*/  S2R R7, SR_TID.X ;  /* 0x0000000000077919 */ /* 0x000ea20000002100 */
[----:B------:R-:W-:Y:S05]  /*0040*/  BSSY.RECONVERGENT B0, `(.L_x_759) ;  /* 0x0000029000007945 */ /* 0x000fea0003800200 */
[----:B------:R-:W3:Y:S01]  /*0050*/  S2UR UR12, SR_CTAID.X ;  /* 0x00000000000c79c3 */ /* 0x000ee20000002500 */
[----:B0-----:R-:W-:-:S04]  /*0060*/  SHF.L.U32 R5, R10, 0x7, RZ ;  /* 0x000000070a057819 */ /* 0x001fc800000006ff */
[----:B------:R-:W-:Y:S01]  /*0070*/  SHF.R.S32.HI R0, RZ, 0x1f, R5 ;  /* 0x0000001fff007819 */ /* 0x000fe20000011405 */
[----:B---3--:R-:W-:-:S04]  /*0080*/  IMAD.WIDE.U32 R2, R5, UR12, RZ ;  /* 0x0000000c05027c25 */ /* 0x008fc8000f8e00ff */
[----:B------:R-:W-:Y:S01]  /*0090*/  IMAD R9, R0, UR12, RZ ;  /* 0x0000000c00097c24 */ /* 0x000fe2000f8e02ff */
[----:B-1----:R-:W-:-:S03]  /*00a0*/  IADD3 R4, P1, PT, -R2, UR4, RZ ;  /* 0x0000000402047c10 */ /* 0x002fc6000ff3e1ff */
[----:B------:R-:W-:Y:S01]  /*00b0*/  IMAD.IADD R9, R3, 0x1, R9 ;  /* 0x0000000103097824 */ /* 0x000fe200078e0209 */
[----:B------:R-:W-:-:S04]  /*00c0*/  ISETP.LT.U32.AND P0, PT, R4, R5, PT ;  /* 0x000000050400720c */ /* 0x000fc80003f01070 */
[----:B------:R-:W-:-:S04]  /*00d0*/  IADD3.X R11, PT, PT, ~R9, UR5, RZ, P1, !PT ;  /* 0x00000005090b7c10 */ /* 0x000fc80008ffe5ff */
[----:B------:R-:W-:Y:S02]  /*00e0*/  ISETP.LT.AND.EX P0, PT, R11, R0, PT, P0 ;  /* 0x000000000b00720c */ /* 0x000fe40003f01300 */
[----:B--2---:R-:W-:Y:S02]  /*00f0*/  SHF.L.U32 R11, R7, 0x7, RZ ;  /* 0x00000007070b7819 */ /* 0x004fe400000006ff */
[----:B------:R-:W-:-:S05]  /*0100*/  SEL R0, R4, R5, P0 ;  /* 0x0000000504007207 */ /* 0x000fca0000000000 */
[----:B------:R-:W-:-:S05]  /*0110*/  IMAD.SHL.U32 R4, R0, 0x4, RZ ;  /* 0x0000000400047824 */ /* 0x000fca00078e00ff */
[----:B------:R-:W-:-:S13]  /*0120*/  ISETP.GE.AND P0, PT, R11, R4, PT ;  /* 0x000000040b00720c */ /* 0x000fda0003f06270 */
[----:B------:R-:W-:Y:S05]  /*0130*/  @P0 BRA `(.L_x_760) ;  /* 0x0000000000640947 */ /* 0x000fea0003800000 */
[----:B------:R-:W0:Y:S01]  /*0140*/  LDCU.64 UR4, c[0x0][0x398] ;  /* 0x00007300ff0477ac */ /* 0x000e220008000a00 */
[C---:B------:R-:W-:Y:S01]  /*0150*/  SHF.L.U32 R6, R2.reuse, 0x2, RZ ;  /* 0x0000000202067819 */ /* 0x040fe200000006ff */
[----:B------:R-:W-:Y:S01]  /*0160*/  BSSY.RECONVERGENT B1, `(.L_x_761) ;  /* 0x000000c000017945 */ /* 0x000fe20003800200 */
[----:B------:R-:W-:Y:S01]  /*0170*/  SHF.L.U64.HI R8, R2, 0x2, R9 ;  /* 0x0000000202087819 */ /* 0x000fe20000010209 */
[----:B------:R-:W-:Y:S01]  /*0180*/  IMAD.MOV.U32 R15, RZ, RZ, R11 ;  /* 0x000000ffff0f7224 */ /* 0x000fe200078e000b */
[----:B0-----:R-:W-:-:S04]  /*0190*/  IADD3 R12, P0, PT, R6, UR4, RZ ;  /* 0x00000004060c7c10 */ /* 0x001fc8000ff1e0ff */
[----:B------:R-:W-:-:S03]  /*01a0*/  IADD3.X R13, PT, PT, R8, UR5, RZ, P0, !PT ;  /* 0x00000005080d7c10 */ /* 0x000fc600087fe4ff */
[----:B------:R-:W-:-:S07]  /*01b0*/  IMAD.WIDE.U32 R12, R7, 0x80, R12 ;  /* 0x00000080070c7825 */ /* 0x000fce00078e000c */
.L_x_762:
[----:B------:R-:W-:Y:S01]  /*01c0*/  IADD3 R15, PT, PT, R15, 0x4000, RZ ;  /* 0x000040000f0f7810 */ /* 0x000fe20007ffe0ff */
[----:B------:R0:W-:Y:S03]  /*01d0*/  CCTL.E.PF2 [R12] ;  /* 0x000000000c00798f */ /* 0x0001e60000800100 */
[----:B------:R-:W-:Y:S02]  /*01e0*/  ISETP.GE.AND P0, PT, R15, R4, PT ;  /* 0x000000040f00720c */ /* 0x000fe40003f06270 */
[----:B0-----:R-:W-:-:S05]  /*01f0*/  IADD3 R12, P1, PT, R12, 0x4000, RZ ;  /* 0x000040000c0c7810 */ /* 0x001fca0007f3e0ff */
[----:B------:R-:W-:-:S06]  /*0200*/  IMAD.X R13, RZ, RZ, R13, P1 ;  /* 0x000000ffff0d7224 */ /* 0x000fcc00008e060d */
[----:B------:R-:W-:Y:S05]  /*0210*/  @!P0 BRA `(.L_x_762) ;  /* 0xfffffffc00e88947 */ /* 0x000fea000383ffff */
[----:B------:R-:W-:Y:S05]  /*0220*/  BSYNC.RECONVERGENT B1 ;  /* 0x0000000000017941 */ /* 0x000fea0003800200 */
.L_x_761:
[----:B------:R-:W0:Y:S02]  /*0230*/  LDCU.64 UR4, c[0x0][0x3a8] ;  /* 0x00007500ff0477ac */ /* 0x000e240008000a00 */
[----:B0-----:R-:W-:-:S04]  /*0240*/  IADD3 R12, P0, PT, R6, UR4, RZ ;  /* 0x00000004060c7c10 */ /* 0x001fc8000ff1e0ff */
[----:B------:R-:W-:-:S03]  /*0250*/  IADD3.X R13, PT, PT, R8, UR5, RZ, P0, !PT ;  /* 0x00000005080d7c10 */ /* 0x000fc600087fe4ff */
[----:B------:R-:W-:-:S07]  /*0260*/  IMAD.WIDE.U32 R12, R7, 0x80, R12 ;  /* 0x00000080070c7825 */ /* 0x000fce00078e000c */
.L_x_763:
[----:B------:R-:W-:Y:S01]  /*0270*/  IADD3 R11, PT, PT, R11, 0x4000, RZ ;  /* 0x000040000b0b7810 */ /* 0x000fe20007ffe0ff */
[----:B------:R0:W-:Y:S03]  /*0280*/  CCTL.E.PF2 [R12] ;  /* 0x000000000c00798f */ /* 0x0001e60000800100 */
[----:B------:R-:W-:Y:S02]  /*0290*/  ISETP.GE.AND P0, PT, R11, R4, PT ;  /* 0x000000040b00720c */ /* 0x000fe40003f06270 */
[----:B0-----:R-:W-:-:S05]  /*02a0*/  IADD3 R12, P1, PT, R12, 0x4000, RZ ;  /* 0x000040000c0c7810 */ /* 0x001fca0007f3e0ff */
[----:B------:R-:W-:-:S06]  /*02b0*/  IMAD.X R13, RZ, RZ, R13, P1 ;  /* 0x000000ffff0d7224 */ /* 0x000fcc00008e060d */
[----:B------:R-:W-:Y:S05]  /*02c0*/  @!P0 BRA `(.L_x_763) ;  /* 0xfffffffc00e88947 */ /* 0x000fea000383ffff */
.L_x_760:
[----:B------:R-:W-:Y:S05]  /*02d0*/  BSYNC.RECONVERGENT B0 ;  /* 0x0000000000007941 */ /* 0x000fea0003800200 */
.L_x_759:
[----:B------:R-:W0:Y:S01]  /*02e0*/  LDCU.128 UR8, c[0x0][0x390] ;  /* 0x00007200ff0877ac */ /* 0x000e220008000c00 */
[----:B------:R-:W-:Y:S02]  /*02f0*/  ISETP.NE.AND P0, PT, R5, R0, PT ;  /* 0x000000000500720c */ /* 0x000fe40003f05270 */
[C---:B------:R-:W-:Y:S01]  /*0300*/  SHF.L.U32 R8, R2.reuse, 0x2, RZ ;  /* 0x0000000202087819 */ /* 0x040fe200000006ff */
[----:B------:R-:W1:Y:S01]  /*0310*/  LDCU.64 UR6, c[0x0][0x3a8] ;  /* 0x00007500ff0677ac */ /* 0x000e620008000a00 */
[----:B------:R-:W-:Y:S02]  /*0320*/  SHF.L.U64.HI R9, R2, 0x2, R9 ;  /* 0x0000000202097819 */ /* 0x000fe40000010209 */
[C---:B------:R-:W-:Y:S01]  /*0330*/  R2UR UR13, R8.reuse ;  /* 0x00000000080d72ca */ /* 0x040fe200000e0000 */
[----:B------:R-:W2:Y:S01]  /*0340*/  LDCU.64 UR14, c[0x0][0x358] ;  /* 0x00006b00ff0e77ac */ /* 0x000ea20008000a00 */
[----:B------:R-:W-:Y:S02]  /*0350*/  R2UR UR16, R9 ;  /* 0x00000000091072ca */ /* 0x000fe400000e0000 */
[----:B0-----:R-:W-:-:S02]  /*0360*/  IADD3 R4, P2, PT, R8, UR10, RZ ;  /* 0x0000000a08047c10 */ /* 0x001fc4000ff5e0ff */
[C---:B-1----:R-:W-:Y:S02]  /*0370*/  IADD3 R2, P3, PT, R8.reuse, UR6, RZ ;  /* 0x0000000608027c10 */ /* 0x042fe4000ff7e0ff */
[----:B------:R-:W-:Y:S02]  /*0380*/  IADD3 R8, P1, PT, R8, UR8, RZ ;  /* 0x0000000808087c10 */ /* 0x000fe4000ff3e0ff */
[C---:B------:R-:W-:Y:S02]  /*0390*/  IADD3.X R5, PT, PT, R9.reuse, UR11, RZ, P2, !PT ;  /* 0x0000000b09057c10 */ /* 0x040fe400097fe4ff */
[C---:B------:R-:W-:Y:S02]  /*03a0*/  IADD3.X R3, PT, PT, R9.reuse, UR7, RZ, P3, !PT ;  /* 0x0000000709037c10 */ /* 0x040fe40009ffe4ff */
[----:B------:R-:W-:Y:S01]  /*03b0*/  IADD3.X R9, PT, PT, R9, UR9, RZ, P1, !PT ;  /* 0x0000000909097c10 */ /* 0x000fe20008ffe4ff */
[----:B--2---:R-:W-:Y:S06]  /*03c0*/  @!P0 BRA `(.L_x_764) ;  /* 0x0000000c00888947 */ /* 0x004fec0003800000 */
[----:B------:R-:W-:-:S13]  /*03d0*/  ISETP.GE.AND P0, PT, R10, 0x1, PT ;  /* 0x000000010a00780c */ /* 0x000fda0003f06270 */
[----:B------:R-:W-:Y:S05]  /*03e0*/  @!P0 EXIT ;  /* 0x000000000000894d */ /* 0x000fea0003800000 */
[C---:B------:R-:W-:Y:S01]  /*03f0*/  ISETP.GE.U32.AND P0, PT, R10.reuse, 0x8, PT ;  /* 0x000000080a00780c */ /* 0x040fe20003f06070 */
[----:B------:R-:W-:Y:S01]  /*0400*/  IMAD.MOV.U32 R6, RZ, RZ, RZ ;  /* 0x000000ffff067224 */ /* 0x000fe200078e00ff */
[----:B------:R-:W-:-:S11]  /*0410*/  LOP3.LUT R20, R10, 0x7, RZ, 0xc0, !PT ;  /* 0x000000070a147812 */ /* 0x000fd600078ec0ff */
[----:B------:R-:W-:Y:S05]  /*0420*/  @!P0 BRA `(.L_x_765) ;  /* 0x0000000800148947 */ /* 0x000fea0003800000 */
[----:B------:R-:W-:-:S13]  /*0430*/  ISETP.GE.AND P0, PT, R7, R0, PT ;  /* 0x000000000700720c */ /* 0x000fda0003f06270 */
[C---:B------:R-:W-:Y:S01]  /*0440*/  @!P0 IMAD.WIDE.U32 R16, R7.reuse, 0x4, R4 ;  /* 0x0000000407108825 */ /* 0x040fe200078e0004 */
[----:B------:R-:W0:Y:S03]  /*0450*/  @!P0 LDC R11, c[0x0][0x38c] ;  /* 0x0000e300ff0b8b82 */ /* 0x000e260000000800 */
[C---:B------:R-:W-:Y:S02]  /*0460*/  @!P0 IMAD.WIDE.U32 R22, R7.reuse, 0x4, R2 ;  /* 0x0000000407168825 */ /* 0x040fe400078e0002 */
[----:B------:R-:W0:Y:S04]  /*0470*/  @!P0 LDG.E R16, desc[UR14][R16.64] ;  /* 0x0000000e10108981 */ /* 0x000e28000c1e1900 */
[----:B------:R1:W0:Y:S01]  /*0480*/  @!P0 LDG.E R23, desc[UR14][R22.64] ;  /* 0x0000000e16178981 */ /* 0x000222000c1e1900 */
[C---:B------:R-:W-:Y:S01]  /*0490*/  IADD3 R21, PT, PT, R7.reuse, 0x80, RZ ;  /* 0x0000008007157810 */ /* 0x040fe20007ffe0ff */
[----:B------:R-:W-:-:S03]  /*04a0*/  @!P0 IMAD.WIDE.U32 R18, R7, 0x4, R8 ;  /* 0x0000000407128825 */ /* 0x000fc600078e0008 */
[C---:B------:R-:W-:Y:S01]  /*04b0*/  ISETP.GE.AND P1, PT, R21.reuse, R0, PT ;  /* 0x000000001500720c */ /* 0x040fe20003f26270 */
[----:B------:R-:W-:-:S04]  /*04c0*/  IMAD.WIDE R14, R21, 0x4, R4 ;  /* 0x00000004150e7825 */ /* 0x000fc800078e0204 */
[----:B------:R-:W-:-:S08]  /*04d0*/  IMAD.WIDE R12, R21, 0x4, R2 ;  /* 0x00000004150c7825 */ /* 0x000fd000078e0202 */
[----:B-1----:R-:W1:Y:S01]  /*04e0*/  @!P1 LDC R22, c[0x0][0x38c] ;  /* 0x0000e300ff169b82 */ /* 0x002e620000000800 */
[----:B0-----:R-:W-:-:S05]  /*04f0*/  @!P0 FFMA R11, R16, R11, R23 ;  /* 0x0000000b100b8223 */ /* 0x001fca0000000017 */
[----:B------:R0:W-:Y:S04]  /*0500*/  @!P0 STG.E desc[UR14][R18.64], R11 ;  /* 0x0000000b12008986 */ /* 0x0001e8000c10190e */
[----:B------:R-:W1:Y:S04]  /*0510*/  @!P1 LDG.E R6, desc[UR14][R14.64] ;  /* 0x0000000e0e069981 */ /* 0x000e68000c1e1900 */
[----:B------:R-:W1:Y:S01]  /*0520*/  @!P1 LDG.E R25, desc[UR14][R12.64] ;  /* 0x0000000e0c199981 */ /* 0x000e62000c1e1900 */
[----:B------:R-:W-:-:S05]  /*0530*/  VIADD R17, R7, 0x100 ;  /* 0x0000010007117836 */ /* 0x000fca0000000000 */
[----:B------:R-:W-:Y:S01]  /*0540*/  ISETP.GE.AND P0, PT, R17, R0, PT ;  /* 0x000000001100720c */ /* 0x000fe20003f06270 */
[----:B------:R-:W-:-:S12]  /*0550*/  IMAD.WIDE R16, R21, 0x4, R8 ;  /* 0x0000000415107825 */ /* 0x000fd800078e0208 */
[----:B0-----:R-:W0:Y:S01]  /*0560*/  @!P0 LDC R18, c[0x0][0x38c] ;  /* 0x0000e300ff128b82 */ /* 0x001e220000000800 */
[----:B-1----:R-:W-:-:S05]  /*0570*/  @!P1 FFMA R25, R6, R22, R25 ;  /* 0x0000001606199223 */ /* 0x002fca0000000019 */
[----:B------:R-:W-:Y:S04]  /*0580*/  @!P1 STG.E desc[UR14][R16.64], R25 ;  /* 0x0000001910009986 */ /* 0x000fe8000c10190e */
[----:B------:R-:W0:Y:S04]  /*0590*/  @!P0 LDG.E R6, desc[UR14][R14.64+0x200] ;  /* 0x0002000e0e068981 */ /* 0x000e28000c1e1900 */
[----:B------:R-:W0:Y:S01]  /*05a0*/  @!P0 LDG.E R21, desc[UR14][R12.64+0x200] ;  /* 0x0002000e0c158981 */ /* 0x000e22000c1e1900 */
[----:B------:R-:W-:-:S04]  /*05b0*/  IADD3 R11, PT, PT, R7, 0x180, RZ ;  /* 0x00000180070b7810 */ /* 0x000fc80007ffe0ff */
[----:B------:R-:W-:Y:S01]  /*05c0*/  ISETP.GE.AND P1, PT, R11, R0, PT ;  /* 0x000000000b00720c */ /* 0x000fe20003f26270 */
[----:B------:R-:W-:Y:S02]  /*05d0*/  VIADD R19, R7, 0x200 ;  /* 0x0000020007137836 */ /* 0x000fe40000000000 */
[----:B0-----:R-:W-:-:S10]  /*05e0*/  @!P0 FFMA R21, R6, R18, R21 ;  /* 0x0000001206158223 */ /* 0x001fd40000000015 */
[----:B------:R-:W0:Y:S01]  /*05f0*/  @!P1 LDC R18, c[0x0][0x38c] ;  /* 0x0000e300ff129b82 */ /* 0x000e220000000800 */
[----:B------:R1:W-:Y:S04]  /*0600*/  @!P0 STG.E desc[UR14][R16.64+0x200], R21 ;  /* 0x0002001510008986 */ /* 0x0003e8000c10190e */
[----:B------:R-:W0:Y:S04]  /*0610*/  @!P1 LDG.E R6, desc[UR14][R14.64+0x400] ;  /* 0x0004000e0e069981 */ /* 0x000e28000c1e1900 */
[----:B------:R-:W0:Y:S01]  /*0620*/  @!P1 LDG.E R11, desc[UR14][R12.64+0x400] ;  /* 0x0004000e0c0b9981 */ /* 0x000e22000c1e1900 */
[----:B------:R-:W-:-:S02]  /*0630*/  ISETP.GE.AND P0, PT, R19, R0, PT ;  /* 0x000000001300720c */ /* 0x000fc40003f06270 */
[----:B-1----:R-:W-:Y:S01]  /*0640*/  IADD3 R21, PT, PT, R7, 0x280, RZ ;  /* 0x0000028007157810 */ /* 0x002fe20007ffe0ff */
[----:B0-----:R-:W-:-:S10]  /*0650*/  @!P1 FFMA R11, R6, R18, R11 ;  /* 0x00000012060b9223 */ /* 0x001fd4000000000b */
[----:B------:R-:W0:Y:S01]  /*0660*/  @!P0 LDC R18, c[0x0][0x38c] ;  /* 0x0000e300ff128b82 */ /* 0x000e220000000800 */
[----:B------:R1:W-:Y:S04]  /*0670*/  @!P1 STG.E desc[UR14][R16.64+0x400], R11 ;  /* 0x0004000b10009986 */ /* 0x0003e8000c10190e */
[----:B------:R-:W0:Y:S04]  /*0680*/  @!P0 LDG.E R6, desc[UR14][R14.64+0x600] ;  /* 0x0006000e0e068981 */ /* 0x000e28000c1e1900 */
[----:B------:R-:W0:Y:S01]  /*0690*/  @!P0 LDG.E R19, desc[UR14][R12.64+0x600] ;  /* 0x0006000e0c138981 */ /* 0x000e22000c1e1900 */
[----:B------:R-:W-:Y:S01]  /*06a0*/  ISETP.GE.AND P1, PT, R21, R0, PT ;  /* 0x000000001500720c */ /* 0x000fe20003f26270 */
[----:B-1----:R-:W-:-:S02]  /*06b0*/  VIADD R11, R7, 0x300 ;  /* 0x00000300070b7836 */ /* 0x002fc40000000000 */
        /* <DEDUP_REMOVED lines=13> */
[----:B0-----:R-:W-:-:S12]  /*0790*/  @!P0 FFMA R11, R6, R18, R11 ;  /* 0x00000012060b8223 */ /* 0x001fd8000000000b */
[----:B------:R-:W0:Y:S01]  /*07a0*/  @!P1 LDC R18, c[0x0][0x38c] ;  /* 0x0000e300ff129b82 */ /* 0x000e220000000800 */
[----:B------:R1:W-:Y:S04]  /*07b0*/  @!P0 STG.E desc[UR14][R16.64+0xa00], R11 ;  /* 0x000a000b10008986 */ /* 0x0003e8000c10190e */
[----:B------:R-:W0:Y:S04]  /*07c0*/  @!P1 LDG.E R6, desc[UR14][R14.64+0xc00] ;  /* 0x000c000e0e069981 */ /* 0x000e28000c1e1900 */
[----:B------:R-:W0:Y:S02]  /*07d0*/  @!P1 LDG.E R19, desc[UR14][R12.64+0xc00] ;  /* 0x000c000e0c139981 */ /* 0x000e24000c1e1900 */
[----:B0-----:R-:W-:Y:S01]  /*07e0*/  @!P1 FFMA R19, R6, R18, R19 ;  /* 0x0000001206139223 */ /* 0x001fe20000000013 */
[----:B------:R-:W-:-:S04]  /*07f0*/  LOP3.LUT R6, R10, 0x7ffffff8, RZ, 0xc0, !PT ;  /* 0x7ffffff80a067812 */ /* 0x000fc800078ec0ff */
[----:B------:R1:W-:Y:S01]  /*0800*/  @!P1 STG.E desc[UR14][R16.64+0xc00], R19 ;  /* 0x000c001310009986 */ /* 0x0003e2000c10190e */
[----:B------:R-:W-:-:S13]  /*0810*/  ISETP.NE.AND P0, PT, R6, 0x8, PT ;  /* 0x000000080600780c */ /* 0x000fda0003f05270 */
[----:B-1----:R-:W-:Y:S05]  /*0820*/  @!P0 BRA `(.L_x_765) ;  /* 0x0000000400148947 */ /* 0x002fea0003800000 */
[----:B------:R-:W-:Y:S01]  /*0830*/  IMAD.MOV.U32 R16, RZ, RZ, 0x8 ;  /* 0x00000008ff107424 */ /* 0x000fe200078e00ff */
[----:B------:R-:W0:Y:S06]  /*0840*/  LDCU UR4, c[0x0][0x38c] ;  /* 0x00007180ff0477ac */ /* 0x000e2c0008000800 */
.L_x_768:
[----:B-1----:R-:W-:-:S04]  /*0850*/  LEA R17, R16, R7, 0x7 ;  /* 0x0000000710117211 */ /* 0x002fc800078e38ff */
[----:B------:R-:W-:-:S13]  /*0860*/  ISETP.GE.AND P0, PT, R17, R0, PT ;  /* 0x000000001100720c */ /* 0x000fda0003f06270 */
[C---:B------:R-:W-:Y:S01]  /*0870*/  @!P0 IMAD.WIDE.U32 R10, R17.reuse, 0x4, R4 ;  /* 0x00000004110a8825 */ /* 0x040fe200078e0004 */
[----:B------:R-:W1:Y:S03]  /*0880*/  @!P0 LDC R27, c[0x0][0x38c] ;  /* 0x0000e300ff1b8b82 */ /* 0x000e660000000800 */
[C---:B------:R-:W-:Y:S02]  /*0890*/  @!P0 IMAD.WIDE.U32 R22, R17.reuse, 0x4, R2 ;  /* 0x0000000411168825 */ /* 0x040fe400078e0002 */
[----:B------:R-:W1:Y:S04]  /*08a0*/  @!P0 LDG.E R10, desc[UR14][R10.64] ;  /* 0x0000000e0a0a8981 */ /* 0x000e68000c1e1900 */
[----:B------:R2:W1:Y:S01]  /*08b0*/  @!P0 LDG.E R23, desc[UR14][R22.64] ;  /* 0x0000000e16178981 */ /* 0x000462000c1e1900 */
[----:B------:R-:W-:-:S02]  /*08c0*/  VIADD R25, R17, 0x80 ;  /* 0x0000008011197836 */ /* 0x000fc40000000000 */
[----:B------:R-:W-:-:S03]  /*08d0*/  @!P0 IMAD.WIDE.U32 R18, R17, 0x4, R8 ;  /* 0x0000000411128825 */ /* 0x000fc600078e0008 */
[C---:B------:R-:W-:Y:S01]  /*08e0*/  ISETP.GE.AND P1, PT, R25.reuse, R0, PT ;  /* 0x000000001900720c */ /* 0x040fe20003f26270 */
[----:B------:R-:W-:-:S04]  /*08f0*/  IMAD.WIDE R14, R25, 0x4, R4 ;  /* 0x00000004190e7825 */ /* 0x000fc800078e0204 */
[----:B------:R-:W-:-:S08]  /*0900*/  IMAD.WIDE R12, R25, 0x4, R2 ;  /* 0x00000004190c7825 */ /* 0x000fd000078e0202 */
[----:B--2---:R-:W2:Y:S01]  /*0910*/  @!P1 LDC R22, c[0x0][0x38c] ;  /* 0x0000e300ff169b82 */ /* 0x004ea20000000800 */
[----:B-1----:R-:W-:-:S05]  /*0920*/  @!P0 FFMA R27, R10, R27, R23 ;  /* 0x0000001b0a1b8223 */ /* 0x002fca0000000017 */
[----:B------:R1:W-:Y:S04]  /*0930*/  @!P0 STG.E desc[UR14][R18.64], R27 ;  /* 0x0000001b12008986 */ /* 0x0003e8000c10190e */
[----:B------:R-:W2:Y:S04]  /*0940*/  @!P1 LDG.E R21, desc[UR14][R14.64] ;  /* 0x0000000e0e159981 */ /* 0x000ea8000c1e1900 */
[----:B------:R-:W2:Y:S01]  /*0950*/  @!P1 LDG.E R24, desc[UR14][R12.64] ;  /* 0x0000000e0c189981 */ /* 0x000ea2000c1e1900 */
[----:B------:R-:W-:-:S04]  /*0960*/  IADD3 R11, PT, PT, R17, 0x100, RZ ;  /* 0x00000100110b7810 */ /* 0x000fc80007ffe0ff */
[----:B------:R-:W-:Y:S01]  /*0970*/  ISETP.GE.AND P0, PT, R11, R0, PT ;  /* 0x000000000b00720c */ /* 0x000fe20003f06270 */
[----:B------:R-:W-:-:S12]  /*0980*/  IMAD.WIDE R10, R25, 0x4, R8 ;  /* 0x00000004190a7825 */ /* 0x000fd800078e0208 */
[----:B------:R-:W3:Y:S01]  /*0990*/  @!P0 LDC R23, c[0x0][0x38c] ;  /* 0x0000e300ff178b82 */ /* 0x000ee20000000800 */
[----:B--2---:R-:W-:-:S05]  /*09a0*/  @!P1 FFMA R25, R21, R22, R24 ;  /* 0x0000001615199223 */ /* 0x004fca0000000018 */
[----:B------:R2:W-:Y:S04]  /*09b0*/  @!P1 STG.E desc[UR14][R10.64], R25 ;  /* 0x000000190a009986 */ /* 0x0005e8000c10190e */
[----:B------:R-:W3:Y:S04]  /*09c0*/  @!P0 LDG.E R21, desc[UR14][R14.64+0x200] ;  /* 0x0002000e0e158981 */ /* 0x000ee8000c1e1900 */
[----:B------:R-:W3:Y:S01]  /*09d0*/  @!P0 LDG.E R22, desc[UR14][R12.64+0x200] ;  /* 0x0002000e0c168981 */ /* 0x000ee2000c1e1900 */
[----:B-1----:R-:W-:-:S05]  /*09e0*/  VIADD R19, R17, 0x180 ;  /* 0x0000018011137836 */ /* 0x002fca0000000000 */
[----:B------:R-:W-:Y:S01]  /*09f0*/  ISETP.GE.AND P1, PT, R19, R0, PT ;  /* 0x000000001300720c */ /* 0x000fe20003f26270 */
[----:B---3--:R-:W-:-:S12]  /*0a00*/  @!P0 FFMA R23, R21, R23, R22 ;  /* 0x0000001715178223 */ /* 0x008fd80000000016 */
[----:B------:R-:W2:Y:S01]  /*0a10*/  @!P1 LDC R22, c[0x0][0x38c] ;  /* 0x0000e300ff169b82 */ /* 0x000ea20000000800 */
[----:B------:R1:W-:Y:S04]  /*0a20*/  @!P0 STG.E desc[UR14][R10.64+0x200], R23 ;  /* 0x000200170a008986 */ /* 0x0003e8000c10190e */
[----:B------:R-:W2:Y:S04]  /*0a30*/  @!P1 LDG.E R18, desc[UR14][R14.64+0x400] ;  /* 0x0004000e0e129981 */ /* 0x000ea8000c1e1900 */
[----:B------:R-:W2:Y:S01]  /*0a40*/  @!P1 LDG.E R21, desc[UR14][R12.64+0x400] ;  /* 0x0004000e0c159981 */ /* 0x000ea2000c1e1900 */
[----:B------:R-:W-:-:S04]  /*0a50*/  IADD3 R19, PT, PT, R17, 0x200, RZ ;  /* 0x0000020011137810 */ /* 0x000fc80007ffe0ff */
[----:B------:R-:W-:Y:S01]  /*0a60*/  ISETP.GE.AND P0, PT, R19, R0, PT ;  /* 0x000000001300720c */ /* 0x000fe20003f06270 */
[----:B------:R-:W-:Y:S02]  /*0a70*/  VIADD R19, R17, 0x280 ;  /* 0x0000028011137836 */ /* 0x000fe40000000000 */
[----:B--2---:R-:W-:-:S10]  /*0a80*/  @!P1 FFMA R25, R18, R22, R21 ;  /* 0x0000001612199223 */ /* 0x004fd40000000015 */
[----:B------:R-:W1:Y:S01]  /*0a90*/  @!P0 LDC R22, c[0x0][0x38c] ;  /* 0x0000e300ff168b82 */ /* 0x000e620000000800 */
[----:B------:R2:W-:Y:S04]  /*0aa0*/  @!P1 STG.E desc[UR14][R10.64+0x400], R25 ;  /* 0x000400190a009986 */ /* 0x0005e8000c10190e */
[----:B------:R-:W1:Y:S04]  /*0ab0*/  @!P0 LDG.E R18, desc[UR14][R14.64+0x600] ;  /* 0x0006000e0e128981 */ /* 0x000e68000c1e1900 */
[----:B------:R-:W1:Y:S01]  /*0ac0*/  @!P0 LDG.E R21, desc[UR14][R12.64+0x600] ;  /* 0x0006000e0c158981 */ /* 0x000e62000c1e1900 */
[----:B------:R-:W-:-:S02]  /*0ad0*/  ISETP.GE.AND P1, PT, R19, R0, PT ;  /* 0x000000001300720c */ /* 0x000fc40003f26270 */
[----:B------:R-:W-:Y:S01]  /*0ae0*/  IADD3 R19, PT, PT, R17, 0x300, RZ ;  /* 0x0000030011137810 */ /* 0x000fe20007ffe0ff */
[----:B-1----:R-:W-:-:S10]  /*0af0*/  @!P0 FFMA R23, R18, R22, R21 ;  /* 0x0000001612178223 */ /* 0x002fd40000000015 */
[----:B------:R-:W1:Y:S01]  /*0b00*/  @!P1 LDC R22, c[0x0][0x38c] ;  /* 0x0000e300ff169b82 */ /* 0x000e620000000800 */
[----:B------:R2:W-:Y:S04]  /*0b10*/  @!P0 STG.E desc[UR14][R10.64+0x600], R23 ;  /* 0x000600170a008986 */ /* 0x0005e8000c10190e */
[----:B------:R-:W1:Y:S04]  /*0b20*/  @!P1 LDG.E R18, desc[UR14][R14.64+0x800] ;  /* 0x0008000e0e129981 */ /* 0x000e68000c1e1900 */
[----:B------:R-:W1:Y:S01]  /*0b30*/  @!P1 LDG.E R21, desc[UR14][R12.64+0x800] ;  /* 0x0008000e0c159981 */ /* 0x000e62000c1e1900 */
[----:B------:R-:W-:Y:S01]  /*0b40*/  ISETP.GE.AND P0, PT, R19, R0, PT ;  /* 0x000000001300720c */ /* 0x000fe20003f06270 */
[----:B-1----:R-:W-:-:S12]  /*0b50*/  @!P1 FFMA R21, R18, R22, R21 ;  /* 0x0000001612159223 */ /* 0x002fd80000000015 */
[----:B------:R-:W1:Y:S01]  /*0b60*/  @!P0 LDC R22, c[0x0][0x38c] ;  /* 0x0000e300ff168b82 */ /* 0x000e620000000800 */
[----:B------:R2:W-:Y:S04]  /*0b70*/  @!P1 STG.E desc[UR14][R10.64+0x800], R21 ;  /* 0x000800150a009986 */ /* 0x0005e8000c10190e */
[----:B------:R-:W1:Y:S04]  /*0b80*/  @!P0 LDG.E R18, desc[UR14][R14.64+0xa00] ;  /* 0x000a000e0e128981 */ /* 0x000e68000c1e1900 */
[----:B------:R-:W1:Y:S01]  /*0b90*/  @!P0 LDG.E R19, desc[UR14][R12.64+0xa00] ;  /* 0x000a000e0c138981 */ /* 0x000e62000c1e1900 */
[----:B------:R-:W-:Y:S01]  /*0ba0*/  VIADD R17, R17, 0x380 ;  /* 0x0000038011117836 */ /* 0x000fe20000000000 */
[----:B------:R-:W-:Y:S01]  /*0bb0*/  IADD3 R16, PT, PT, R16, 0x8, RZ ;  /* 0x0000000810107810 */ /* 0x000fe20007ffe0ff */
[----:B------:R-:W-:Y:S03]  /*0bc0*/  BSSY.RECONVERGENT B0, `(.L_x_766) ;  /* 0x000000a000007945 */ /* 0x000fe60003800200 */
[----:B------:R-:W-:Y:S01]  /*0bd0*/  ISETP.NE.AND P1, PT, R16, R6, PT ;  /* 0x000000061000720c */ /* 0x000fe20003f25270 */
[----:B-1----:R-:W-:-:S05]  /*0be0*/  @!P0 FFMA R19, R18, R22, R19 ;  /* 0x0000001612138223 */ /* 0x002fca0000000013 */
[----:B------:R2:W-:Y:S01]  /*0bf0*/  @!P0 STG.E desc[UR14][R10.64+0xa00], R19 ;  /* 0x000a00130a008986 */ /* 0x0005e2000c10190e */
[----:B------:R-:W-:-:S13]  /*0c00*/  ISETP.GE.AND P0, PT, R17, R0, PT ;  /* 0x000000001100720c */ /* 0x000fda0003f06270 */
[----:B--2---:R-:W-:Y:S05]  /*0c10*/  @P0 BRA `(.L_x_767) ;  /* 0x0000000000100947 */ /* 0x004fea0003800000 */
[----:B------:R-:W0:Y:S04]  /*0c20*/  LDG.E R14, desc[UR14][R14.64+0xc00] ;  /* 0x000c000e0e0e7981 */ /* 0x000e28000c1e1900 */
[----:B------:R-:W0:Y:S02]  /*0c30*/  LDG.E R13, desc[UR14][R12.64+0xc00] ;  /* 0x000c000e0c0d7981 */ /* 0x000e24000c1e1900 */
[----:B0-----:R-:W-:-:S05]  /*0c40*/  FFMA R17, R14, UR4, R13 ;  /* 0x000000040e117c23 */ /* 0x001fca000800000d */
[----:B------:R1:W-:Y:S02]  /*0c50*/  STG.E desc[UR14][R10.64+0xc00], R17 ;  /* 0x000c00110a007986 */ /* 0x0003e4000c10190e */
.L_x_767:
[----:B0-----:R-:W-:Y:S05]  /*0c60*/  BSYNC.RECONVERGENT B0 ;  /* 0x0000000000007941 */ /* 0x001fea0003800200 */
.L_x_766:
[----:B------:R-:W-:Y:S05]  /*0c70*/  @P1 BRA `(.L_x_768) ;  /* 0xfffffff800f41947 */ /* 0x000fea000383ffff */
.L_x_765:
[----:B------:R-:W-:-:S13]  /*0c80*/  ISETP.NE.AND P0, PT, R20, RZ, PT ;  /* 0x000000ff1400720c */ /* 0x000fda0003f05270 */
[----:B------:R-:W-:Y:S05]  /*0c90*/  @!P0 EXIT ;  /* 0x000000000000894d */ /* 0x000fea0003800000 */
[----:B-1----:R-:W0:Y:S01]  /*0ca0*/  LDC R10, c[0x0][0x388] ;  /* 0x0000e200ff0a7b82 */ /* 0x002e220000000800 */
[----:B------:R-:W-:Y:S02]  /*0cb0*/  ISETP.GE.U32.AND P1, PT, R20, 0x4, PT ;  /* 0x000000041400780c */ /* 0x000fe40003f26070 */
[----:B0-----:R-:W-:-:S04]  /*0cc0*/  LOP3.LUT R22, R10, 0x3, RZ, 0xc0, !PT ;  /* 0x000000030a167812 */ /* 0x001fc800078ec0ff */
[----:B------:R-:W-:-:S07]  /*0cd0*/  ISETP.NE.AND P0, PT, R22, RZ, PT ;  /* 0x000000ff1600720c */ /* 0x000fce0003f05270 */
[----:B------:R-:W-:Y:S06]  /*0ce0*/  @!P1 BRA `(.L_x_769) ;  /* 0x0000000000a49947 */ /* 0x000fec0003800000 */
[----:B------:R-:W-:-:S05]  /*0cf0*/  IMAD R11, R6, 0x80, R7 ;  /* 0x00000080060b7824 */ /* 0x000fca00078e0207 */
[----:B------:R-:W-:-:S13]  /*0d00*/  ISETP.GE.AND P1, PT, R11, R0, PT ;  /* 0x000000000b00720c */ /* 0x000fda0003f26270 */
[C---:B------:R-:W-:Y:S01]  /*0d10*/  @!P1 IMAD.WIDE R14, R11.reuse, 0x4, R4 ;  /* 0x000000040b0e9825 */ /* 0x040fe200078e0204 */
[----:B------:R-:W0:Y:S03]  /*0d20*/  @!P1 LDC R23, c[0x0][0x38c] ;  /* 0x0000e300ff179b82 */ /* 0x000e260000000800 */
[C---:B------:R-:W-:Y:S02]  /*0d30*/  @!P1 IMAD.WIDE R18, R11.reuse, 0x4, R2 ;  /* 0x000000040b129825 */ /* 0x040fe400078e0202 */
[----:B------:R-:W0:Y:S04]  /*0d40*/  @!P1 LDG.E R14, desc[UR14][R14.64] ;  /* 0x0000000e0e0e9981 */ /* 0x000e28000c1e1900 */
[----:B------:R-:W0:Y:S01]  /*0d50*/  @!P1 LDG.E R19, desc[UR14][R18.64] ;  /* 0x0000000e12139981 */ /* 0x000e22000c1e1900 */
[C---:B------:R-:W-:Y:S01]  /*0d60*/  IADD3 R25, PT, PT, R11.reuse, 0x80, RZ ;  /* 0x000000800b197810 */ /* 0x040fe20007ffe0ff */
[----:B------:R-:W-:-:S03]  /*0d70*/  @!P1 IMAD.WIDE R12, R11, 0x4, R8 ;  /* 0x000000040b0c9825 */ /* 0x000fc600078e0208 */
[----:B------:R-:W-:-:S13]  /*0d80*/  ISETP.GE.AND P2, PT, R25, R0, PT ;  /* 0x000000001900720c */ /* 0x000fda0003f46270 */
[C---:B------:R-:W-:Y:S01]  /*0d90*/  @!P2 IMAD.WIDE R20, R25.reuse, 0x4, R4 ;  /* 0x000000041914a825 */ /* 0x040fe200078e0204 */
[----:B------:R-:W1:Y:S03]  /*0da0*/  @!P2 LDC R27, c[0x0][0x38c] ;  /* 0x0000e300ff1bab82 */ /* 0x000e660000000800 */
[----:B------:R-:W-:-:S04]  /*0db0*/  @!P2 IMAD.WIDE R16, R25, 0x4, R2 ;  /* 0x000000041910a825 */ /* 0x000fc800078e0202 */
[----:B0-----:R-:W-:-:S05]  /*0dc0*/  @!P1 FFMA R23, R14, R23, R19 ;  /* 0x000000170e179223 */ /* 0x001fca0000000013 */
[----:B------:R0:W-:Y:S04]  /*0dd0*/  @!P1 STG.E desc[UR14][R12.64], R23 ;  /* 0x000000170c009986 */ /* 0x0001e8000c10190e */
[----:B------:R-:W1:Y:S04]  /*0de0*/  @!P2 LDG.E R20, desc[UR14][R20.64] ;  /* 0x0000000e1414a981 */ /* 0x000e68000c1e1900 */
[----:B------:R2:W1:Y:S01]  /*0df0*/  @!P2 LDG.E R17, desc[UR14][R16.64] ;  /* 0x0000000e1011a981 */ /* 0x000462000c1e1900 */
[----:B------:R-:W-:Y:S02]  /*0e00*/  VIADD R29, R11, 0x100 ;  /* 0x000001000b1d7836 */ /* 0x000fe40000000000 */
[----:B------:R-:W-:-:S03]  /*0e10*/  @!P2 IMAD.WIDE R14, R25, 0x4, R8 ;  /* 0x00000004190ea825 */ /* 0x000fc600078e0208 */
[----:B------:R-:W-:-:S13]  /*0e20*/  ISETP.GE.AND P1, PT, R29, R0, PT ;  /* 0x000000001d00720c */ /* 0x000fda0003f26270 */
[C---:B------:R-:W-:Y:S01]  /*0e30*/  @!P1 IMAD.WIDE R24, R29.reuse, 0x4, R4 ;  /* 0x000000041d189825 */ /* 0x040fe200078e0204 */
[----:B--2---:R-:W2:Y:S03]  /*0e40*/  @!P1 LDC R16, c[0x0][0x38c] ;  /* 0x0000e300ff109b82 */ /* 0x004ea60000000800 */
[----:B------:R-:W-:-:S04]  /*0e50*/  @!P1 IMAD.WIDE R18, R29, 0x4, R2 ;  /* 0x000000041d129825 */ /* 0x000fc800078e0202 */
[----:B-1----:R-:W-:-:S05]  /*0e60*/  @!P2 FFMA R27, R20, R27, R17 ;  /* 0x0000001b141ba223 */ /* 0x002fca0000000011 */
[----:B------:R1:W-:Y:S04]  /*0e70*/  @!P2 STG.E desc[UR14][R14.64], R27 ;  /* 0x0000001b0e00a986 */ /* 0x0003e8000c10190e */
[----:B------:R-:W2:Y:S04]  /*0e80*/  @!P1 LDG.E R24, desc[UR14][R24.64] ;  /* 0x0000000e18189981 */ /* 0x000ea8000c1e1900 */
[----:B------:R-:W2:Y:S01]  /*0e90*/  @!P1 LDG.E R19, desc[UR14][R18.64] ;  /* 0x0000000e12139981 */ /* 0x000ea2000c1e1900 */
[----:B0-----:R-:W-:Y:S01]  /*0ea0*/  IADD3 R23, PT, PT, R11, 0x180, RZ ;  /* 0x000001800b177810 */ /* 0x001fe20007ffe0ff */
[----:B------:R-:W-:-:S03]  /*0eb0*/  @!P1 IMAD.WIDE R12, R29, 0x4, R8 ;  /* 0x000000041d0c9825 */ /* 0x000fc600078e0208 */
[----:B------:R-:W-:-:S13]  /*0ec0*/  ISETP.GE.AND P2, PT, R23, R0, PT ;  /* 0x000000001700720c */ /* 0x000fda0003f46270 */
[----:B------:R-:W-:-:S04]  /*0ed0*/  @!P2 IMAD.WIDE R20, R23, 0x4, R2 ;  /* 0x000000041714a825 */ /* 0x000fc800078e0202 */
[----:B--2---:R-:W-:Y:S01]  /*0ee0*/  @!P1 FFMA R11, R24, R16, R19 ;  /* 0x00000010180b9223 */ /* 0x004fe20000000013 */
[C---:B------:R-:W-:Y:S01]  /*0ef0*/  @!P2 IMAD.WIDE R16, R23.reuse, 0x4, R4 ;  /* 0x000000041710a825 */ /* 0x040fe200078e0204 */
[----:B------:R-:W0:Y:S03]  /*0f00*/  @!P2 LDC R19, c[0x0][0x38c] ;  /* 0x0000e300ff13ab82 */ /* 0x000e260000000800 */
[----:B------:R2:W-:Y:S04]  /*0f10*/  @!P1 STG.E desc[UR14][R12.64], R11 ;  /* 0x0000000b0c009986 */ /* 0x0005e8000c10190e */
[----:B------:R-:W0:Y:S04]  /*0f20*/  @!P2 LDG.E R16, desc[UR14][R16.64] ;  /* 0x0000000e1010a981 */ /* 0x000e28000c1e1900 */
[----:B------:R-:W0:Y:S01]  /*0f30*/  @!P2 LDG.E R21, desc[UR14][R20.64] ;  /* 0x0000000e1415a981 */ /* 0x000e22000c1e1900 */
[----:B-1----:R-:W-:-:S04]  /*0f40*/  @!P2 IMAD.WIDE R14, R23, 0x4, R8 ;  /* 0x00000004170ea825 */ /* 0x002fc800078e0208 */
[----:B------:R-:W-:Y:S02]  /*0f50*/  VIADD R6, R6, 0x4 ;  /* 0x0000000406067836 */ /* 0x000fe40000000000 */
[----:B0-----:R-:W-:-:S05]  /*0f60*/  @!P2 FFMA R19, R16, R19, R21 ;  /* 0x000000131013a223 */ /* 0x001fca0000000015 */
[----:B------:R2:W-:Y:S02]  /*0f70*/  @!P2 STG.E desc[UR14][R14.64], R19 ;  /* 0x000000130e00a986 */ /* 0x0005e4000c10190e */
.L_x_769:
[----:B------:R-:W-:Y:S05]  /*0f80*/  @!P0 EXIT ;  /* 0x000000000000894d */ /* 0x000fea0003800000 */
[----:B------:R-:W-:Y:S02]  /*0f90*/  ISETP.NE.AND P0, PT, R22, 0x1, PT ;  /* 0x000000011600780c */ /* 0x000fe40003f05270 */
[----:B------:R-:W-:-:S04]  /*0fa0*/  LOP3.LUT R10, R10, 0x1, RZ, 0xc0, !PT ;  /* 0x000000010a0a7812 */ /* 0x000fc800078ec0ff */
[----:B------:R-:W-:-:S07]  /*0fb0*/  ISETP.NE.U32.AND P2, PT, R10, 0x1, PT ;  /* 0x000000010a00780c */ /* 0x000fce0003f45070 */
[----:B------:R-:W-:Y:S06]  /*0fc0*/  @!P0 BRA `(.L_x_770) ;  /* 0x0000000000548947 */ /* 0x000fec0003800000 */
[----:B--2---:R-:W-:-:S04]  /*0fd0*/  LEA R15, R6, R7, 0x7 ;  /* 0x00000007060f7211 */ /* 0x004fc800078e38ff */
        /* <DEDUP_REMOVED lines=9> */
[----:B------:R-:W-:-:S04]  /*1070*/  @!P1 IMAD.WIDE R16, R23, 0x4, R4 ;  /* 0x0000000417109825 */ /* 0x000fc800078e0204 */
[----:B------:R-:W-:-:S04]  /*1080*/  @!P1 IMAD.WIDE R18, R23, 0x4, R2 ;  /* 0x0000000417129825 */ /* 0x000fc800078e0202 */
[----:B0-----:R-:W-:Y:S02]  /*1090*/  @!P0 FFMA R21, R10, R21, R13 ;  /* 0x000000150a158223 */ /* 0x001fe4000000000d */
[----:B------:R-:W0:Y:S03]  /*10a0*/  @!P1 LDC R13, c[0x0][0x38c] ;  /* 0x0000e300ff0d9b82 */ /* 0x000e260000000800 */
[----:B------:R1:W-:Y:S04]  /*10b0*/  @!P0 STG.E desc[UR14][R14.64], R21 ;  /* 0x000000150e008986 */ /* 0x0003e8000c10190e */
[----:B------:R-:W0:Y:S04]  /*10c0*/  @!P1 LDG.E R16, desc[UR14][R16.64] ;  /* 0x0000000e10109981 */ /* 0x000e28000c1e1900 */
[----:B------:R-:W0:Y:S01]  /*10d0*/  @!P1 LDG.E R19, desc[UR14][R18.64] ;  /* 0x0000000e12139981 */ /* 0x000e22000c1e1900 */
[----:B------:R-:W-:-:S04]  /*10e0*/  @!P1 IMAD.WIDE R10, R23, 0x4, R8 ;  /* 0x00000004170a9825 */ /* 0x000fc800078e0208 */
[----:B------:R-:W-:Y:S02]  /*10f0*/  VIADD R6, R6, 0x2 ;  /* 0x0000000206067836 */ /* 0x000fe40000000000 */
[----:B0-----:R-:W-:-:S05]  /*1100*/  @!P1 FFMA R13, R16, R13, R19 ;  /* 0x0000000d100d9223 */ /* 0x001fca0000000013 */
[----:B------:R1:W-:Y:S02]  /*1110*/  @!P1 STG.E desc[UR14][R10.64], R13 ;  /* 0x0000000d0a009986 */ /* 0x0003e4000c10190e */
.L_x_770:
[----:B------:R-:W-:Y:S05]  /*1120*/  @P2 EXIT ;  /* 0x000000000000294d */ /* 0x000fea0003800000 */
[----:B------:R-:W-:-:S04]  /*1130*/  LEA R7, R6, R7, 0x7 ;  /* 0x0000000706077211 */ /* 0x000fc800078e38ff */
[----:B------:R-:W-:-:S13]  /*1140*/  ISETP.GE.AND P0, PT, R7, R0, PT ;  /* 0x000000000700720c */ /* 0x000fda0003f06270 */
[----:B------:R-:W-:Y:S05]  /*1150*/  @P0 EXIT ;  /* 0x000000000000094d */ /* 0x000fea0003800000 */
[C---:B------:R-:W-:Y:S01]  /*1160*/  IMAD.WIDE R4, R7.reuse, 0x4, R4 ;  /* 0x0000000407047825 */ /* 0x040fe200078e0204 */
[----:B------:R-:W0:Y:S03]  /*1170*/  LDCU UR4, c[0x0][0x38c] ;  /* 0x00007180ff0477ac */ /* 0x000e260008000800 */
[C---:B------:R-:W-:Y:S02]  /*1180*/  IMAD.WIDE R2, R7.reuse, 0x4, R2 ;  /* 0x0000000407027825 */ /* 0x040fe400078e0202 */
[----:B------:R-:W0:Y:S04]  /*1190*/  LDG.E R4, desc[UR14][R4.64] ;  /* 0x0000000e04047981 */ /* 0x000e28000c1e1900 */
[----:B------:R-:W0:Y:S01]  /*11a0*/  LDG.E R3, desc[UR14][R2.64] ;  /* 0x0000000e02037981 */ /* 0x000e22000c1e1900 */
[----:B------:R-:W-:-:S04]  /*11b0*/  IMAD.WIDE R8, R7, 0x4, R8 ;  /* 0x0000000407087825 */ /* 0x000fc800078e0208 */
[----:B0-----:R-:W-:-:S05]  /*11c0*/  FFMA R7, R4, UR4, R3 ;  /* 0x0000000404077c23 */ /* 0x001fca0008000003 */
[----:B------:R-:W-:Y:S01]  /*11d0*/  STG.E desc[UR14][R8.64], R7 ;  /* 0x0000000708007986 */ /* 0x000fe2000c10190e */
[----:B------:R-:W-:Y:S05]  /*11e0*/  EXIT ;  /* 0x000000000000794d */ /* 0x000fea0003800000 */
.L_x_764:
[----:B------:R-:W-:-:S13]  /*11f0*/  ISETP.GE.AND P0, PT, R10, 0x1, PT ;  /* 0x000000010a00780c */ /* 0x000fda0003f06270 */
[----:B------:R-:W-:Y:S05]  /*1200*/  @!P0 EXIT ;  /* 0x000000000000894d */ /* 0x000fea0003800000 */
[----:B------:R-:W-:Y:S01]  /*1210*/  ISETP.GE.U32.AND P0, PT, R10, 0x8, PT ;  /* 0x000000080a00780c */ /* 0x000fe20003f06070 */
[----:B------:R-:W-:-:S12]  /*1220*/  HFMA2 R0, -RZ, RZ, 0, 0 ;  /* 0x00000000ff007431 */ /* 0x000fd800000001ff */
[----:B------:R-:W-:Y:S05]  /*1230*/  @!P0 BRA `(.L_x_771) ;  /* 0x00000004001c8947 */ /* 0x000fea0003800000 */
[----:B------:R-:W0:Y:S01]  /*1240*/  LDC.64 R12, c[0x0][0x398] ;  /* 0x0000e600ff0c7b82 */ /* 0x000e220000000a00 */
[----:B------:R-:W-:Y:S01]  /*1250*/  UIADD3 UR4, UP2, UPT, UR13, 0x600, URZ ;  /* 0x000006000d047890 */ /* 0x000fe2000ff5e0ff */
[----:B------:R-:W-:Y:S01]  /*1260*/  LOP3.LUT R0, R10, 0x7ffffff8, RZ, 0xc0, !PT ;  /* 0x7ffffff80a007812 */ /* 0x000fe200078ec0ff */
[----:B------:R-:W1:Y:S03]  /*1270*/  LDCU UR17, c[0x0][0x38c] ;  /* 0x00007180ff1177ac */ /* 0x000e660008000800 */
[----:B------:R-:W-:Y:S01]  /*1280*/  IADD3 R6, PT, PT, -R0, RZ, RZ ;  /* 0x000000ff00067210 */ /* 0x000fe20007ffe1ff */
[----:B------:R-:W-:Y:S01]  /*1290*/  UIADD3 UR10, UP1, UPT, UR4, UR10, URZ ;  /* 0x0000000a040a7290 */ /* 0x000fe2000ff3e0ff */
[----:B------:R-:W2:Y:S01]  /*12a0*/  LDC.64 R8, c[0x0][0x390] ;  /* 0x0000e400ff087b82 */ /* 0x000ea20000000a00 */
[----:B------:R-:W-:Y:S02]  /*12b0*/  UIADD3 UR8, UP0, UPT, UR4, UR8, URZ ;  /* 0x0000000804087290 */ /* 0x000fe4000ff1e0ff */
[----:B------:R-:W-:-:S02]  /*12c0*/  UIADD3.X UR5, UPT, UPT, URZ, UR16, URZ, UP2, !UPT ;  /* 0x00000010ff057290 */ /* 0x000fc400097fe4ff */
[----:B------:R-:W-:Y:S02]  /*12d0*/  UIADD3 UR4, UP2, UPT, UR4, UR6, URZ ;  /* 0x0000000604047290 */ /* 0x000fe4000ff5e0ff */
[----:B------:R-:W-:Y:S01]  /*12e0*/  UIADD3.X UR11, UPT, UPT, UR5, UR11, URZ, UP1, !UPT ;  /* 0x0000000b050b7290 */ /* 0x000fe20008ffe4ff */
[----:B------:R-:W3:Y:S01]  /*12f0*/  LDC.64 R14, c[0x0][0x3a8] ;  /* 0x0000ea00ff0e7b82 */ /* 0x000ee20000000a00 */
[----:B------:R-:W-:Y:S02]  /*1300*/  UIADD3.X UR9, UPT, UPT, UR5, UR9, URZ, UP0, !UPT ;  /* 0x0000000905097290 */ /* 0x000fe400087fe4ff */
[----:B------:R-:W-:Y:S01]  /*1310*/  UIADD3.X UR5, UPT, UPT, UR5, UR7, URZ, UP2, !UPT ;  /* 0x0000000705057290 */ /* 0x000fe200097fe4ff */
[----:B0-----:R-:W-:-:S04]  /*1320*/  IMAD.WIDE.U32 R10, R7, 0x4, R12 ;  /* 0x00000004070a7825 */ /* 0x001fc800078e000c */
[----:B--2---:R-:W-:-:S04]  /*1330*/  IMAD.WIDE.U32 R8, R7, 0x4, R8 ;  /* 0x0000000407087825 */ /* 0x004fc800078e0008 */
[----:B---3--:R-:W-:-:S04]  /*1340*/  IMAD.WIDE.U32 R12, R7, 0x4, R14 ;  /* 0x00000004070c7825 */ /* 0x008fc800078e000e */
[----:B-1----:R-:W-:-:S07]  /*1350*/  VIADD R7, R7, 0x80 ;  /* 0x0000008007077836 */ /* 0x002fce0000000000 */
.L_x_772:
[----:B------:R-:W-:Y:S02]  /*1360*/  IADD3 R22, P1, PT, R12, UR13, RZ ;  /* 0x0000000d0c167c10 */ /* 0x000fe4000ff3e0ff */
[----:B---3--:R-:W-:Y:S02]  /*1370*/  IADD3 R20, P0, PT, R10, UR13, RZ ;  /* 0x0000000d0a147c10 */ /* 0x008fe4000ff1e0ff */
[----:B------:R-:W-:Y:S02]  /*1380*/  IADD3.X R23, PT, PT, R13, UR16, RZ, P1, !PT ;  /* 0x000000100d177c10 */ /* 0x000fe40008ffe4ff */
[----:B------:R-:W-:-:S04]  /*1390*/  IADD3.X R21, PT, PT, R11, UR16, RZ, P0, !PT ;  /* 0x000000100b157c10 */ /* 0x000fc800087fe4ff */
[----:B------:R-:W2:Y:S04]  /*13a0*/  LDG.E R23, desc[UR14][R22.64] ;  /* 0x0000000e16177981 */ /* 0x000ea8000c1e1900 */
[----:B------:R-:W2:Y:S01]  /*13b0*/  LDG.E R20, desc[UR14][R20.64] ;  /* 0x0000000e14147981 */ /* 0x000ea2000c1e1900 */
[----:B------:R-:W-:Y:S01]  /*13c0*/  IADD3 R14, P0, PT, R8, UR13, RZ ;  /* 0x0000000d080e7c10 */ /* 0x000fe2000ff1e0ff */
[----:B------:R-:W-:Y:S01]  /*13d0*/  IMAD.U32 R19, RZ, RZ, UR11 ;  /* 0x0000000bff137e24 */ /* 0x000fe2000f8e00ff */
[----:B------:R-:W-:Y:S02]  /*13e0*/  MOV R18, UR10 ;  /* 0x0000000a00127c02 */ /* 0x000fe40008000f00 */
[----:B------:R-:W-:Y:S02]  /*13f0*/  MOV R16, UR4 ;  /* 0x0000000400107c02 */ /* 0x000fe40008000f00 */
[----:B------:R-:W-:Y:S01]  /*1400*/  MOV R17, UR5 ;  /* 0x0000000500117c02 */ /* 0x000fe20008000f00 */
[----:B------:R-:W-:Y:S01]  /*1410*/  IMAD.WIDE R18, R7, 0x4, R18 ;  /* 0x0000000407127825 */ /* 0x000fe200078e0212 */
[----:B------:R-:W-:-:S03]  /*1420*/  IADD3.X R15, PT, PT, R9, UR16, RZ, P0, !PT ;  /* 0x00000010090f7c10 */ /* 0x000fc600087fe4ff */
[----:B------:R-:W-:-:S04]  /*1430*/  IMAD.WIDE R16, R7, 0x4, R16 ;  /* 0x0000000407107825 */ /* 0x000fc800078e0210 */
[----:B--2---:R-:W-:-:S05]  /*1440*/  FFMA R25, R20, UR17, R23 ;  /* 0x0000001114197c23 */ /* 0x004fca0008000017 */
[----:B------:R0:W-:Y:S04]  /*1450*/  STG.E desc[UR14][R14.64], R25 ;  /* 0x000000190e007986 */ /* 0x0001e8000c10190e */
[----:B------:R-:W2:Y:S04]  /*1460*/  LDG.E R22, desc[UR14][R18.64+-0x600] ;  /* 0xfffa000e12167981 */ /* 0x000ea8000c1e1900 */
[----:B------:R-:W2:Y:S01]  /*1470*/  LDG.E R23, desc[UR14][R16.64+-0x600] ;  /* 0xfffa000e10177981 */ /* 0x000ea2000c1e1900 */
[----:B------:R-:W-:Y:S01]  /*1480*/  MOV R21, UR9 ;  /* 0x0000000900157c02 */ /* 0x000fe20008000f00 */
[----:B------:R-:W-:-:S04]  /*1490*/  IMAD.U32 R20, RZ, RZ, UR8 ;  /* 0x00000008ff147e24 */ /* 0x000fc8000f8e00ff */
[----:B------:R-:W-:-:S04]  /*14a0*/  IMAD.WIDE R20, R7, 0x4, R20 ;  /* 0x0000000407147825 */ /* 0x000fc800078e0214 */
[----:B--2---:R-:W-:-:S05]  /*14b0*/  FFMA R23, R22, UR17, R23 ;  /* 0x0000001116177c23 */ /* 0x004fca0008000017 */
[----:B------:R1:W-:Y:S04]  /*14c0*/  STG.E desc[UR14][R20.64+-0x600], R23 ;  /* 0xfffa001714007986 */ /* 0x0003e8000c10190e */
[----:B------:R-:W2:Y:S04]  /*14d0*/  LDG.E R22, desc[UR14][R18.64+-0x400] ;  /* 0xfffc000e12167981 */ /* 0x000ea8000c1e1900 */
[----:B------:R-:W2:Y:S02]  /*14e0*/  LDG.E R27, desc[UR14][R16.64+-0x400] ;  /* 0xfffc000e101b7981 */ /* 0x000ea4000c1e1900 */
[----:B--2---:R-:W-:-:S05]  /*14f0*/  FFMA R27, R22, UR17, R27 ;  /* 0x00000011161b7c23 */ /* 0x004fca000800001b */
[----:B------:R2:W-:Y:S04]  /*1500*/  STG.E desc[UR14][R20.64+-0x400], R27 ;  /* 0xfffc001b14007986 */ /* 0x0005e8000c10190e */
[----:B0-----:R-:W3:Y:S04]  /*1510*/  LDG.E R14, desc[UR14][R18.64+-0x200] ;  /* 0xfffe000e120e7981 */ /* 0x001ee8000c1e1900 */
[----:B------:R-:W3:Y:S02]  /*1520*/  LDG.E R15, desc[UR14][R16.64+-0x200] ;  /* 0xfffe000e100f7981 */ /* 0x000ee4000c1e1900 */
[----:B---3--:R-:W-:-:S05]  /*1530*/  FFMA R15, R14, UR17, R15 ;  /* 0x000000110e0f7c23 */ /* 0x008fca000800000f */
[----:B------:R0:W-:Y:S04]  /*1540*/  STG.E desc[UR14][R20.64+-0x200], R15 ;  /* 0xfffe000f14007986 */ /* 0x0001e8000c10190e */
[----:B------:R-:W3:Y:S04]  /*1550*/  LDG.E R14, desc[UR14][R18.64] ;  /* 0x0000000e120e7981 */ /* 0x000ee8000c1e1900 */
[----:B------:R-:W3:Y:S02]  /*1560*/  LDG.E R25, desc[UR14][R16.64] ;  /* 0x0000000e10197981 */ /* 0x000ee4000c1e1900 */
[----:B---3--:R-:W-:-:S05]  /*1570*/  FFMA R25, R14, UR17, R25 ;  /* 0x000000110e197c23 */ /* 0x008fca0008000019 */
[----:B------:R3:W-:Y:S04]  /*1580*/  STG.E desc[UR14][R20.64], R25 ;  /* 0x0000001914007986 */ /* 0x0007e8000c10190e */
[----:B------:R-:W4:Y:S04]  /*1590*/  LDG.E R14, desc[UR14][R18.64+0x200] ;  /* 0x0002000e120e7981 */ /* 0x000f28000c1e1900 */
[----:B-1----:R-:W4:Y:S02]  /*15a0*/  LDG.E R23, desc[UR14][R16.64+0x200] ;  /* 0x0002000e10177981 */ /* 0x002f24000c1e1900 */
[----:B----4-:R-:W-:-:S05]  /*15b0*/  FFMA R23, R14, UR17, R23 ;  /* 0x000000110e177c23 */ /* 0x010fca0008000017 */
[----:B------:R3:W-:Y:S04]  /*15c0*/  STG.E desc[UR14][R20.64+0x200], R23 ;  /* 0x0002001714007986 */ /* 0x0007e8000c10190e */
[----:B------:R-:W4:Y:S04]  /*15d0*/  LDG.E R14, desc[UR14][R18.64+0x400] ;  /* 0x0004000e120e7981 */ /* 0x000f28000c1e1900 */
[----:B--2---:R-:W4:Y:S02]  /*15e0*/  LDG.E R27, desc[UR14][R16.64+0x400] ;  /* 0x0004000e101b7981 */ /* 0x004f24000c1e1900 */
[----:B----4-:R-:W-:-:S05]  /*15f0*/  FFMA R27, R14, UR17, R27 ;  /* 0x000000110e1b7c23 */ /* 0x010fca000800001b */
[----:B------:R3:W-:Y:S04]  /*1600*/  STG.E desc[UR14][R20.64+0x400], R27 ;  /* 0x0004001b14007986 */ /* 0x0007e8000c10190e */
[----:B------:R-:W2:Y:S04]  /*1610*/  LDG.E R14, desc[UR14][R18.64+0x600] ;  /* 0x0006000e120e7981 */ /* 0x000ea8000c1e1900 */
[----:B0-----:R-:W2:Y:S01]  /*1620*/  LDG.E R15, desc[UR14][R16.64+0x600] ;  /* 0x0006000e100f7981 */ /* 0x001ea2000c1e1900 */
[----:B------:R-:W-:-:S04]  /*1630*/  IADD3 R6, PT, PT, R6, 0x8, RZ ;  /* 0x0000000806067810 */ /* 0x000fc80007ffe0ff */
[----:B------:R-:W-:Y:S01]  /*1640*/  ISETP.NE.AND P0, PT, R6, RZ, PT ;  /* 0x000000ff0600720c */ /* 0x000fe20003f05270 */
[----:B------:R-:W-:Y:S01]  /*1650*/  UIADD3 UR13, UP0, UPT, UR13, 0x1000, URZ ;  /* 0x000010000d0d7890 */ /* 0x000fe2000ff1e0ff */
[----:B------:R-:W-:-:S03]  /*1660*/  VIADD R7, R7, 0x400 ;  /* 0x0000040007077836 */ /* 0x000fc60000000000 */
[----:B------:R-:W-:Y:S01]  /*1670*/  UIADD3.X UR16, UPT, UPT, URZ, UR16, URZ, UP0, !UPT ;  /* 0x00000010ff107290 */ /* 0x000fe200087fe4ff */
[----:B--2---:R-:W-:-:S05]  /*1680*/  FFMA R15, R14, UR17, R15 ;  /* 0x000000110e0f7c23 */ /* 0x004fca000800000f */
[----:B------:R3:W-:Y:S02]  /*1690*/  STG.E desc[UR14][R20.64+0x600], R15 ;  /* 0x0006000f14007986 */ /* 0x0007e4000c10190e */
[----:B------:R-:W-:Y:S05]  /*16a0*/  @P0 BRA `(.L_x_772) ;  /* 0xfffffffc002c0947 */ /* 0x000fea000383ffff */
.L_x_771:
[----:B------:R-:W0:Y:S02]  /*16b0*/  LDC R14, c[0x0][0x388] ;  /* 0x0000e200ff0e7b82 */ /* 0x000e240000000800 */
[----:B0-----:R-:W-:-:S13]  /*16c0*/  LOP3.LUT P0, R10, R14, 0x7, RZ, 0xc0, !PT ;  /* 0x000000070e0a7812 */ /* 0x001fda000780c0ff */
[----:B------:R-:W-:Y:S05]  /*16d0*/  @!P0 EXIT ;  /* 0x000000000000894d */ /* 0x000fea0003800000 */
[----:B------:R-:W0:Y:S01]  /*16e0*/  LDCU.64 UR4, c[0x0][0x390] ;  /* 0x00007200ff0477ac */ /* 0x000e220008000a00 */
[----:B------:R-:W-:Y:S01]  /*16f0*/  SHF.L.U32 R8, R14, 0x7, RZ ;  /* 0x000000070e087819 */ /* 0x000fe200000006ff */
[----:B---3--:R-:W1:Y:S01]  /*1700*/  S2R R15, SR_TID.X ;  /* 0x00000000000f7919 */ /* 0x008e620000002100 */
[----:B------:R-:W-:Y:S02]  /*1710*/  ISETP.GE.U32.AND P0, PT, R10, 0x4, PT ;  /* 0x000000040a00780c */ /* 0x000fe40003f06070 */
[----:B------:R-:W-:Y:S01]  /*1720*/  SHF.R.S32.HI R6, RZ, 0x1f, R8 ;  /* 0x0000001fff067819 */ /* 0x000fe20000011408 */
[----:B------:R-:W-:Y:S01]  /*1730*/  IMAD.WIDE.U32 R8, R8, UR12, RZ ;  /* 0x0000000c08087c25 */ /* 0x000fe2000f8e00ff */
[----:B------:R-:W-:-:S03]  /*1740*/  LOP3.LUT R18, R14, 0x3, RZ, 0xc0, !PT ;  /* 0x000000030e127812 */ /* 0x000fc600078ec0ff */
[----:B------:R-:W-:Y:S01]  /*1750*/  IMAD R7, R6, UR12, RZ ;  /* 0x0000000c06077c24 */ /* 0x000fe2000f8e02ff */
[----:B------:R-:W-:Y:S02]  /*1760*/  SHF.L.U32 R6, R8, 0x2, RZ ;  /* 0x0000000208067819 */ /* 0x000fe400000006ff */
[----:B------:R-:W-:Y:S01]  /*1770*/  ISETP.NE.AND P1, PT, R18, RZ, PT ;  /* 0x000000ff1200720c */ /* 0x000fe20003f25270 */
[----:B------:R-:W-:Y:S01]  /*1780*/  IMAD.IADD R7, R9, 0x1, R7 ;  /* 0x0000000109077824 */ /* 0x000fe200078e0207 */
[----:B0-----:R-:W-:-:S04]  /*1790*/  IADD3 R6, P2, PT, R6, UR4, RZ ;  /* 0x0000000406067c10 */ /* 0x001fc8000ff5e0ff */
[----:B------:R-:W-:-:S04]  /*17a0*/  SHF.L.U64.HI R7, R8, 0x2, R7 ;  /* 0x0000000208077819 */ /* 0x000fc80000010207 */
[----:B------:R-:W-:Y:S01]  /*17b0*/  IADD3.X R7, PT, PT, R7, UR5, RZ, P2, !PT ;  /* 0x0000000507077c10 */ /* 0x000fe200097fe4ff */
[----:B------:R-:W-:Y:S06]  /*17c0*/  @!P0 BRA `(.L_x_773) ;  /* 0x0000000000588947 */ /* 0x000fec0003800000 */
[----:B-1----:R-:W-:Y:S01]  /*17d0*/  LEA R13, R0, R15, 0x7 ;  /* 0x0000000f000d7211 */ /* 0x002fe200078e38ff */
[----:B------:R-:W0:Y:S04]  /*17e0*/  LDCU UR4, c[0x0][0x38c] ;  /* 0x00007180ff0477ac */ /* 0x000e280008000800 */
[----:B------:R-:W-:-:S04]  /*17f0*/  IMAD.WIDE R10, R13, 0x4, R4 ;  /* 0x000000040d0a7825 */ /* 0x000fc800078e0204 */
[C---:B------:R-:W-:Y:S01]  /*1800*/  IMAD.WIDE R8, R13.reuse, 0x4, R2 ;  /* 0x000000040d087825 */ /* 0x040fe200078e0202 */
[----:B------:R-:W0:Y:S04]  /*1810*/  LDG.E R16, desc[UR14][R10.64] ;  /* 0x0000000e0a107981 */ /* 0x000e28000c1e1900 */
[----:B------:R-:W0:Y:S01]  /*1820*/  LDG.E R17, desc[UR14][R8.64] ;  /* 0x0000000e08117981 */ /* 0x000e22000c1e1900 */
[----:B------:R-:W-:-:S04]  /*1830*/  IMAD.WIDE R12, R13, 0x4, R6 ;  /* 0x000000040d0c7825 */ /* 0x000fc800078e0206 */
[----:B0-----:R-:W-:-:S05]  /*1840*/  FFMA R17, R16, UR4, R17 ;  /* 0x0000000410117c23 */ /* 0x001fca0008000011 */
[----:B------:R0:W-:Y:S04]  /*1850*/  STG.E desc[UR14][R12.64], R17 ;  /* 0x000000110c007986 */ /* 0x0001e8000c10190e */
[----:B------:R-:W2:Y:S04]  /*1860*/  LDG.E R16, desc[UR14][R10.64+0x200] ;  /* 0x0002000e0a107981 */ /* 0x000ea8000c1e1900 */
[----:B------:R-:W2:Y:S02]  /*1870*/  LDG.E R19, desc[UR14][R8.64+0x200] ;  /* 0x0002000e08137981 */ /* 0x000ea4000c1e1900 */
[----:B--2---:R-:W-:-:S05]  /*1880*/  FFMA R19, R16, UR4, R19 ;  /* 0x0000000410137c23 */ /* 0x004fca0008000013 */
[----:B------:R0:W-:Y:S04]  /*1890*/  STG.E desc[UR14][R12.64+0x200], R19 ;  /* 0x000200130c007986 */ /* 0x0001e8000c10190e */
[----:B------:R-:W2:Y:S04]  /*18a0*/  LDG.E R16, desc[UR14][R10.64+0x400] ;  /* 0x0004000e0a107981 */ /* 0x000ea8000c1e1900 */
[----:B------:R-:W2:Y:S02]  /*18b0*/  LDG.E R21, desc[UR14][R8.64+0x400] ;  /* 0x0004000e08157981 */ /* 0x000ea4000c1e1900 */
[----:B--2---:R-:W-:-:S05]  /*18c0*/  FFMA R21, R16, UR4, R21 ;  /* 0x0000000410157c23 */ /* 0x004fca0008000015 */
[----:B------:R0:W-:Y:S04]  /*18d0*/  STG.E desc[UR14][R12.64+0x400], R21 ;  /* 0x000400150c007986 */ /* 0x0001e8000c10190e */
[----:B------:R-:W2:Y:S04]  /*18e0*/  LDG.E R16, desc[UR14][R10.64+0x600] ;  /* 0x0006000e0a107981 */ /* 0x000ea8000c1e1900 */
[----:B------:R-:W2:Y:S01]  /*18f0*/  LDG.E R23, desc[UR14][R8.64+0x600] ;  /* 0x0006000e08177981 */ /* 0x000ea2000c1e1900 */
[----:B------:R-:W-:Y:S01]  /*1900*/  IADD3 R0, PT, PT, R0, 0x4, RZ ;  /* 0x0000000400007810 */ /* 0x000fe20007ffe0ff */
[----:B--2---:R-:W-:-:S05]  /*1910*/  FFMA R23, R16, UR4, R23 ;  /* 0x0000000410177c23 */ /* 0x004fca0008000017 */
[----:B------:R0:W-:Y:S02]  /*1920*/  STG.E desc[UR14][R12.64+0x600], R23 ;  /* 0x000600170c007986 */ /* 0x0001e4000c10190e */
.L_x_773:
[----:B------:R-:W-:Y:S05]  /*1930*/  @!P1 EXIT ;  /* 0x000000000000994d */ /* 0x000fea0003800000 */
[----:B------:R-:W-:Y:S02]  /*1940*/  ISETP.NE.AND P0, PT, R18, 0x1, PT ;  /* 0x000000011200780c */ /* 0x000fe40003f05270 */
[----:B------:R-:W-:-:S04]  /*1950*/  LOP3.LUT R14, R14, 0x1, RZ, 0xc0, !PT ;  /* 0x000000010e0e7812 */ /* 0x000fc800078ec0ff */
[----:B------:R-:W-:-:S07]  /*1960*/  ISETP.NE.U32.AND P1, PT, R14, 0x1, PT ;  /* 0x000000010e00780c */ /* 0x000fce0003f25070 */
[----:B------:R-:W-:Y:S06]  /*1970*/  @!P0 BRA `(.L_x_774) ;  /* 0x0000000000388947 */ /* 0x000fec0003800000 */
[----:B01----:R-:W-:Y:S01]  /*1980*/  IMAD R13, R0, 0x80, R15 ;  /* 0x00000080000d7824 */ /* 0x003fe200078e020f */
[----:B------:R-:W0:Y:S03]  /*1990*/  LDCU UR4, c[0x0][0x38c] ;  /* 0x00007180ff0477ac */ /* 0x000e260008000800 */
[----:B------:R-:W-:-:S04]  /*19a0*/  IMAD.WIDE R8, R13, 0x4, R4 ;  /* 0x000000040d087825 */ /* 0x000fc800078e0204 */
[C---:B------:R-:W-:Y:S01]  /*19b0*/  IMAD.WIDE R10, R13.reuse, 0x4, R2 ;  /* 0x000000040d0a7825 */ /* 0x040fe200078e0202 */
[----:B------:R-:W0:Y:S04]  /*19c0*/  LDG.E R14, desc[UR14][R8.64] ;  /* 0x0000000e080e7981 */ /* 0x000e28000c1e1900 */
[----:B------:R-:W0:Y:S01]  /*19d0*/  LDG.E R17, desc[UR14][R10.64] ;  /* 0x0000000e0a117981 */ /* 0x000e22000c1e1900 */
[----:B------:R-:W-:-:S04]  /*19e0*/  IMAD.WIDE R12, R13, 0x4, R6 ;  /* 0x000000040d0c7825 */ /* 0x000fc800078e0206 */
[----:B0-----:R-:W-:-:S05]  /*19f0*/  FFMA R17, R14, UR4, R17 ;  /* 0x000000040e117c23 */ /* 0x001fca0008000011 */
[----:B------:R2:W-:Y:S04]  /*1a00*/  STG.E desc[UR14][R12.64], R17 ;  /* 0x000000110c007986 */ /* 0x0005e8000c10190e */
[----:B------:R-:W3:Y:S04]  /*1a10*/  LDG.E R14, desc[UR14][R8.64+0x200] ;  /* 0x0002000e080e7981 */ /* 0x000ee8000c1e1900 */
[----:B------:R-:W3:Y:S01]  /*1a20*/  LDG.E R19, desc[UR14][R10.64+0x200] ;  /* 0x0002000e0a137981 */ /* 0x000ee2000c1e1900 */
[----:B------:R-:W-:Y:S01]  /*1a30*/  IADD3 R0, PT, PT, R0, 0x2, RZ ;  /* 0x0000000200007810 */ /* 0x000fe20007ffe0ff */
[----:B---3--:R-:W-:-:S05]  /*1a40*/  FFMA R19, R14, UR4, R19 ;  /* 0x000000040e137c23 */ /* 0x008fca0008000013 */
[----:B------:R2:W-:Y:S02]  /*1a50*/  STG.E desc[UR14][R12.64+0x200], R19 ;  /* 0x000200130c007986 */ /* 0x0005e4000c10190e */
.L_x_774:
[----:B------:R-:W-:Y:S05]  /*1a60*/  @P1 EXIT ;  /* 0x000000000000194d */ /* 0x000fea0003800000 */
[----:B-1----:R-:W-:Y:S01]  /*1a70*/  LEA R15, R0, R15, 0x7 ;  /* 0x0000000f000f7211 */ /* 0x002fe200078e38ff */
[----:B------:R-:W1:Y:S04]  /*1a80*/  LDCU UR4, c[0x0][0x38c] ;  /* 0x00007180ff0477ac */ /* 0x000e680008000800 */
[----:B------:R-:W-:-:S04]  /*1a90*/  IMAD.WIDE R4, R15, 0x4, R4 ;  /* 0x000000040f047825 */ /* 0x000fc800078e0204 */
[C---:B------:R-:W-:Y:S02]  /*1aa0*/  IMAD.WIDE R2, R15.reuse, 0x4, R2 ;  /* 0x000000040f027825 */ /* 0x040fe400078e0202 */
[----:B------:R-:W1:Y:S04]  /*1ab0*/  LDG.E R4, desc[UR14][R4.64] ;  /* 0x0000000e04047981 */ /* 0x000e68000c1e1900 */
[----:B------:R-:W1:Y:S01]  /*1ac0*/  LDG.E R3, desc[UR14][R2.64] ;  /* 0x0000000e02037981 */ /* 0x000e62000c1e1900 */
[----:B------:R-:W-:-:S04]  /*1ad0*/  IMAD.WIDE R6, R15, 0x4, R6 ;  /* 0x000000040f067825 */ /* 0x000fc800078e0206 */
[----:B-1----:R-:W-:-:S05]  /*1ae0*/  FFMA R9, R4, UR4, R3 ;  /* 0x0000000404097c23 */ /* 0x002fca0008000003 */
[----:B------:R-:W-:Y:S01]  /*1af0*/  STG.E desc[UR14][R6.64], R9 ;  /* 0x0000000906007986 */ /* 0x000fe2000c10190e */
[----:B------:R-:W-:Y:S05]  /*1b00*/  EXIT ;  /* 0x000000000000794d */ /* 0x000fea0003800000 */
.L_x_775:
        /* <DEDUP_REMOVED lines=15> */
.L_x_928:


//--------------------- .text._ZN3cub18CUB_300001_SM_10006detail9transform16transform_kernelINS2_10policy_hubILb1EN4cuda3std3__45tupleIJN6thrust24THRUST_300001_SM_1000_NS6detail15normal_iteratorINSA_10device_ptrIfEEEESF_EEEE10policy1000EiN36_GLOBAL__N__9634dbb5_4_k_cu_daceece55local13saxpy_functorESF_JPfSM_EEEvT0_iT1_T2_DpNS2_10kernel_argIT3_EE --------------------------
	.section	.text._ZN3cub18CUB_300001_SM_10006detail9transform16transform_kernelINS2_10policy_hubILb1EN4cuda3std3__45tupleIJN6thrust24THRUST_300001_SM_1000_NS6detail15normal_iteratorINSA_10device_ptrIfEEEESF_EEEE10policy1000EiN36_GLOBAL__N__9634dbb5_4_k_cu_daceece55local13saxpy_functorESF_JPfSM_EEEvT0_iT1_T2_DpNS2_10kernel_argIT3_EE,"ax",@progbits
	.align	128
.text._ZN3cub18CUB_300001_SM_10006detail9transform16transform_kernelINS2_10policy_hubILb1EN4cuda3std3__45tupleIJN6thrust24THRUST_300001_SM_1000_NS6detail15normal_iteratorINSA_10device_ptrIfEEEESF_EEEE10policy1000EiN36_GLOBAL__N__9634dbb5_4_k_cu_daceece55local13saxpy_functorESF_JPfSM_EEEvT0_iT1_T2_DpNS2_10kernel_argIT3_EE:
        .type           _ZN3cub18CUB_300001_SM_10006detail9transform16transform_kernelINS2_10policy_hubILb1EN4cuda3std3__45tupleIJN6thrust24THRUST_300001_SM_1000_NS6detail15normal_iteratorINSA_10device_ptrIfEEEESF_EEEE10policy1000EiN36_GLOBAL__N__9634dbb5_4_k_cu_daceece55local13saxpy_functorESF_JPfSM_EEEvT0_iT1_T2_DpNS2_10kernel_argIT3_EE,@function
        .size           _ZN3cub18CUB_300001_SM_10006detail9transform16transform_kernelINS2_10policy_hubILb1EN4cuda3std3__45tupleIJN6thrust24THRUST_300001_SM_1000_NS6detail15normal_iteratorINSA_10device_ptrIfEEEESF_EEEE10policy1000EiN36_GLOBAL__N__9634dbb5_4_k_cu_daceece55local13saxpy_functorESF_JPfSM_EEEvT0_iT1_T2_DpNS2_10kernel_argIT3_EE,(.L_x_929 - _ZN3cub18CUB_300001_SM_10006detail9transform16transform_kernelINS2_10policy_hubILb1EN4cuda3std3__45tupleIJN6thrust24THRUST_300001_SM_1000_NS6detail15normal_iteratorINSA_10device_ptrIfEEEESF_EEEE10policy1000EiN36_GLOBAL__N__9634dbb5_4_k_cu_daceece55local13saxpy_functorESF_JPfSM_EEEvT0_iT1_T2_DpNS2_10kernel_argIT3_EE)
        .other          _ZN3cub18CUB_300001_SM_10006detail9transform16transform_kernelINS2_10policy_hubILb1EN4cuda3std3__45tupleIJN6thrust24THRUST_300001_SM_1000_NS6detail15normal_iteratorINSA_10device_ptrIfEEEESF_EEEE10policy1000EiN36_GLOBAL__N__9634dbb5_4_k_cu_daceece55local13saxpy_functorESF_JPfSM_EEEvT0_iT1_T2_DpNS2_10kernel_argIT3_EE,@"STO_CUDA_ENTRY STV_DEFAULT"
_ZN3cub18CUB_300001_SM_10006detail9transform16transform_kernelINS2_10policy_hubILb1EN4cuda3std3__45tupleIJN6thrust24THRUST_300001_SM_1000_NS6detail15normal_iteratorINSA_10device_ptrIfEEEESF_EEEE10policy1000EiN36_GLOBAL__N__9634dbb5_4_k_cu_daceece55local13saxpy_functorESF_JPfSM_EEEvT0_iT1_T2_DpNS2_10kernel_argIT3_EE:
[----:B------:R-:W-:Y:S08]  /*0000*/  LDC R1, c[0x0][0x37c] ;  /* 0x0000df00ff017b82 */ /* 0x000ff00000000800 */
[----:B------:R-:W0:Y:S01]  /*0010*/  S2UR UR18, SR_CTAID.X ;  /* 0x00000000001279c3 */ /* 0x000e220000002500 */
[----:B------:R-:W1:Y:S01]  /*0020*/  LDCU.64 UR12, c[0x0][0x380] ;  /* 0x00007000ff0c77ac */ /* 0x000e620008000a00 */
[----:B------:R-:W2:Y:S01]  /*0030*/  S2R R0, SR_TID.X ;  /* 0x0000000000007919 */ /* 0x000ea20000002100 */
[----:B------:R-:W-:Y:S01]  /*0040*/  BSSY.RECONVERGENT B0, `(.L_x_776) ;  /* 0x0000020000007945 */ /* 0x000fe20003800200 */
[----:B-1----:R-:W-:-:S04]  /*0050*/  USHF.L.U32 UR11, UR13, 0x7, URZ ;  /* 0x000000070d0b7899 */ /* 0x002fc800080006ff */
[----:B0-----:R-:W-:-:S04]  /*0060*/  UIMAD UR8, UR11, UR18, URZ ;  /* 0x000000120b0872a4 */ /* 0x001fc8000f8e02ff */
[----:B------:R-:W-:-:S04]  /*0070*/  UIADD3 UR10, UPT, UPT, -UR8, UR12, URZ ;  /* 0x0000000c080a7290 */ /* 0x000fc8000fffe1ff */
[----:B------:R-:W-:Y:S01]  /*0080*/  UISETP.LT.AND UP0, UPT, UR11, UR10, UPT ;  /* 0x0000000a0b00728c */ /* 0x000fe2000bf01270 */
[----:B--2---:R-:W-:-:S03]  /*0090*/  SHF.L.U32 R4, R0, 0x7, RZ ;  /* 0x0000000700047819 */ /* 0x004fc600000006ff */
[----:B------:R-:W-:-:S04]  /*00a0*/  USEL UR12, UR11, UR10, UP0 ;  /* 0x0000000a0b0c7287 */ /* 0x000fc80008000000 */
[----:B------:R-:W-:-:S06]  /*00b0*/  USHF.L.U32 UR4, UR12, 0x2, URZ ;  /* 0x000000020c047899 */ /* 0x000fcc00080006ff */
[----:B------:R-:W-:-:S13]  /*00c0*/  ISETP.GE.AND P0, PT, R4, UR4, PT ;  /* 0x0000000404007c0c */ /* 0x000fda000bf06270 */
[----:B------:R-:W-:Y:S05]  /*00d0*/  @P0 BRA `(.L_x_777) ;  /* 0x0000000000580947 */ /* 0x000fea0003800000 */
[----:B------:R-:W0:Y:S01]  /*00e0*/  LDC.64 R2, c[0x0][0x398] ;  /* 0x0000e600ff027b82 */ /* 0x000e220000000a00 */
[----:B------:R-:W-:Y:S01]  /*00f0*/  MOV R7, UR8 ;  /* 0x0000000800077c02 */ /* 0x000fe20008000f00 */
[----:B------:R-:W-:Y:S01]  /*0100*/  BSSY.RECONVERGENT B1, `(.L_x_778) ;  /* 0x000000a000017945 */ /* 0x000fe20003800200 */
[----:B------:R-:W-:Y:S02]  /*0110*/  IMAD.MOV.U32 R5, RZ, RZ, R4 ;  /* 0x000000ffff057224 */ /* 0x000fe400078e0004 */
[----:B0-----:R-:W-:-:S04]  /*0120*/  IMAD.WIDE.U32 R2, R0, 0x80, R2 ;  /* 0x0000008000027825 */ /* 0x001fc800078e0002 */
[----:B------:R-:W-:-:S07]  /*0130*/  IMAD.WIDE R2, R7, 0x4, R2 ;  /* 0x0000000407027825 */ /* 0x000fce00078e0202 */
.L_x_779:
[----:B------:R-:W-:Y:S01]  /*0140*/  IADD3 R5, PT, PT, R5, 0x4000, RZ ;  /* 0x0000400005057810 */ /* 0x000fe20007ffe0ff */
[----:B------:R0:W-:Y:S03]  /*0150*/  CCTL.E.PF2 [R2] ;  /* 0x000000000200798f */ /* 0x0001e60000800100 */
[----:B------:R-:W-:Y:S02]  /*0160*/  ISETP.GE.AND P0, PT, R5, UR4, PT ;  /* 0x0000000405007c0c */ /* 0x000fe4000bf06270 */
[----:B0-----:R-:W-:-:S04]  /*0170*/  IADD3 R2, P1, PT, R2, 0x4000, RZ ;  /* 0x0000400002027810 */ /* 0x001fc80007f3e0ff */
[----:B------:R-:W-:-:S07]  /*0180*/  IADD3.X R3, PT, PT, RZ, R3, RZ, P1, !PT ;  /* 0x00000003ff037210 */ /* 0x000fce0000ffe4ff */
[----:B------:R-:W-:Y:S05]  /*0190*/  @!P0 BRA `(.L_x_779) ;  /* 0xfffffffc00e88947 */ /* 0x000fea000383ffff */
[----:B------:R-:W-:Y:S05]  /*01a0*/  BSYNC.RECONVERGENT B1 ;  /* 0x0000000000017941 */ /* 0x000fea0003800200 */
.L_x_778:
[----:B------:R-:W0:Y:S02]  /*01b0*/  LDC.64 R2, c[0x0][0x3a8] ;  /* 0x0000ea00ff027b82 */ /* 0x000e240000000a00 */
[----:B0-----:R-:W-:-:S04]  /*01c0*/  IMAD.WIDE.U32 R2, R0, 0x80, R2 ;  /* 0x0000008000027825 */ /* 0x001fc800078e0002 */
[----:B------:R-:W-:-:S07]  /*01d0*/  IMAD.WIDE R2, R7, 0x4, R2 ;  /* 0x0000000407027825 */ /* 0x000fce00078e0202 */
.L_x_780:
[----:B------:R-:W-:Y:S01]  /*01e0*/  VIADD R4, R4, 0x4000 ;  /* 0x0000400004047836 */ /* 0x000fe20000000000 */
[----:B------:R0:W-:Y:S04]  /*01f0*/  CCTL.E.PF2 [R2] ;  /* 0x000000000200798f */ /* 0x0001e80000800100 */
[----:B------:R-:W-:Y:S02]  /*0200*/  ISETP.GE.AND P0, PT, R4, UR4, PT ;  /* 0x0000000404007c0c */ /* 0x000fe4000bf06270 */
[----:B0-----:R-:W-:-:S04]  /*0210*/  IADD3 R2, P1, PT, R2, 0x4000, RZ ;  /* 0x0000400002027810 */ /* 0x001fc80007f3e0ff */
[----:B------:R-:W-:-:S07]  /*0220*/  IADD3.X R3, PT, PT, RZ, R3, RZ, P1, !PT ;  /* 0x00000003ff037210 */ /* 0x000fce0000ffe4ff */
[----:B------:R-:W-:Y:S05]  /*0230*/  @!P0 BRA `(.L_x_780) ;  /* 0xfffffffc00e88947 */ /* 0x000fea000383ffff */
.L_x_777:
[----:B------:R-:W-:Y:S05]  /*0240*/  BSYNC.RECONVERGENT B0 ;  /* 0x0000000000007941 */ /* 0x000fea0003800200 */
.L_x_776:
[----:B------:R-:W0:Y:S01]  /*0250*/  LDCU.128 UR4, c[0x0][0x390] ;  /* 0x00007200ff0477ac */ /* 0x000e220008000c00 */
[----:B------:R-:W-:Y:S01]  /*0260*/  UIMAD.WIDE UR8, UR8, 0x4, URZ ;  /* 0x00000004080878a5 */ /* 0x000fe2000f8e02ff */
[----:B------:R-:W1:Y:S01]  /*0270*/  LDCU.64 UR20, c[0x0][0x358] ;  /* 0x00006b00ff1477ac */ /* 0x000e620008000a00 */
[----:B------:R-:W2:Y:S02]  /*0280*/  LDCU.64 UR14, c[0x0][0x3a8] ;  /* 0x00007500ff0e77ac */ /* 0x000ea40008000a00 */
[----:B0-----:R-:W-:-:S04]  /*0290*/  UIADD3 UR16, UP0, UPT, UR8, UR4, URZ ;  /* 0x0000000408107290 */ /* 0x001fc8000ff1e0ff */
[----:B------:R-:W-:Y:S02]  /*02a0*/  UIADD3.X UR17, UPT, UPT, UR9, UR5, URZ, UP0, !UPT ;  /* 0x0000000509117290 */ /* 0x000fe400087fe4ff */
[----:B------:R-:W-:-:S09]  /*02b0*/  UISETP.GT.AND UP0, UPT, UR11, UR10, UPT ;  /* 0x0000000a0b00728c */ /* 0x000fd2000bf04270 */
[----:B-12---:R-:W-:Y:S05]  /*02c0*/  BRA.U UP0, `(.L_x_781) ;  /* 0x0000000900647547 */ /* 0x006fea000b800000 */
[----:B------:R-:W-:-:S06]  /*02d0*/  UISETP.GE.AND UP0, UPT, UR13, 0x1, UPT ;  /* 0x000000010d00788c */ /* 0x000fcc000bf06270 */
[----:B------:R-:W-:-:S13]  /*02e0*/  PLOP3.LUT P0, PT, PT, PT, UP0, 0x80, 0x8 ;  /* 0x000000000008781c */ /* 0x000fda0003f0f008 */
[----:B------:R-:W-:Y:S05]  /*02f0*/  @!P0 EXIT ;  /* 0x000000000000894d */ /* 0x000fea0003800000 */
[----:B------:R-:W-:Y:S01]  /*0300*/  UISETP.GE.U32.AND UP0, UPT, UR13, 0x8, UPT ;  /* 0x000000080d00788c */ /* 0x000fe2000bf06070 */
[----:B------:R-:W-:-:S08]  /*0310*/  HFMA2 R10, -RZ, RZ, 0, 0 ;  /* 0x00000000ff0a7431 */ /* 0x000fd000000001ff */
[----:B------:R-:W-:Y:S05]  /*0320*/  BRA.U !UP0, `(.L_x_782) ;  /* 0x00000005082c7547 */ /* 0x000fea000b800000 */
[----:B------:R-:W0:Y:S01]  /*0330*/  LDC.64 R2, c[0x0][0x390] ;  /* 0x0000e400ff027b82 */ /* 0x000e220000000a00 */
[----:B------:R-:W-:Y:S01]  /*0340*/  UMOV UR10, UR8 ;  /* 0x00000008000a7c82 */ /* 0x000fe20008000000 */
[----:B------:R-:W-:Y:S01]  /*0350*/  UMOV UR11, UR9 ;  /* 0x00000009000b7c82 */ /* 0x000fe20008000000 */
[----:B------:R-:W-:Y:S02]  /*0360*/  UIADD3 UR9, UP2, UPT, UR10, 0x600, URZ ;  /* 0x000006000a097890 */ /* 0x000fe4000ff5e0ff */
[----:B------:R-:W-:Y:S02]  /*0370*/  ULOP3.LUT UR8, UR13, 0x7ffffff8, URZ, 0xc0, !UPT ;  /* 0x7ffffff80d087892 */ /* 0x000fe4000f8ec0ff */
[----:B------:R-:W-:Y:S01]  /*0380*/  UIADD3 UR12, UP0, UPT, UR9, UR4, URZ ;  /* 0x00000004090c7290 */ /* 0x000fe2000ff1e0ff */
[----:B------:R-:W1:Y:S01]  /*0390*/  LDC.64 R4, c[0x0][0x398] ;  /* 0x0000e600ff047b82 */ /* 0x000e620000000a00 */
[----:B------:R-:W-:Y:S02]  /*03a0*/  UIADD3.X UR4, UPT, UPT, URZ, UR11, URZ, UP2, !UPT ;  /* 0x0000000bff047290 */ /* 0x000fe400097fe4ff */
[----:B------:R-:W-:-:S02]  /*03b0*/  UIADD3 UR6, UP1, UPT, UR9, UR6, URZ ;  /* 0x0000000609067290 */ /* 0x000fc4000ff3e0ff */
[----:B------:R-:W-:Y:S01]  /*03c0*/  UIADD3 UR14, UP2, UPT, UR9, UR14, URZ ;  /* 0x0000000e090e7290 */ /* 0x000fe2000ff5e0ff */
[----:B------:R-:W2:Y:S02]  /*03d0*/  LDCU UR19, c[0x0][0x388] ;  /* 0x00007100ff1377ac */ /* 0x000ea40008000800 */
[----:B------:R-:W3:Y:S01]  /*03e0*/  LDC.64 R6, c[0x0][0x3a8] ;  /* 0x0000ea00ff067b82 */ /* 0x000ee20000000a00 */
[----:B------:R-:W-:Y:S02]  /*03f0*/  UIADD3.X UR7, UPT, UPT, UR4, UR7, URZ, UP1, !UPT ;  /* 0x0000000704077290 */ /* 0x000fe40008ffe4ff */
[----:B------:R-:W-:Y:S02]  /*0400*/  UIADD3.X UR5, UPT, UPT, UR4, UR5, URZ, UP0, !UPT ;  /* 0x0000000504057290 */ /* 0x000fe400087fe4ff */
[----:B------:R-:W-:Y:S01]  /*0410*/  UIADD3.X UR15, UPT, UPT, UR4, UR15, URZ, UP2, !UPT ;  /* 0x0000000f040f7290 */ /* 0x000fe200097fe4ff */
[----:B0-----:R-:W-:Y:S01]  /*0420*/  IMAD.WIDE.U32 R2, R0, 0x4, R2 ;  /* 0x0000000400027825 */ /* 0x001fe200078e0002 */
[----:B------:R-:W-:-:S03]  /*0430*/  UIADD3 UR8, UPT, UPT, -UR8, URZ, URZ ;  /* 0x000000ff08087290 */ /* 0x000fc6000fffe1ff */
[----:B-1----:R-:W-:-:S04]  /*0440*/  IMAD.WIDE.U32 R4, R0, 0x4, R4 ;  /* 0x0000000400047825 */ /* 0x002fc800078e0004 */
[----:B---3--:R-:W-:-:S04]  /*0450*/  IMAD.WIDE.U32 R6, R0, 0x4, R6 ;  /* 0x0000000400067825 */ /* 0x008fc800078e0006 */
[----:B--2---:R-:W-:-:S07]  /*0460*/  VIADD R0, R0, 0x80 ;  /* 0x0000008000007836 */ /* 0x004fce0000000000 */
.L_x_783:
        /* <DEDUP_REMOVED lines=10> */
[----:B------:R-:W-:-:S02]  /*0510*/  MOV R11, UR15 ;  /* 0x0000000f000b7c02 */ /* 0x000fc40008000f00 */
[----:B------:R-:W-:Y:S01]  /*0520*/  IADD3.X R17, PT, PT, R3, UR11, RZ, P0, !PT ;  /* 0x0000000b03117c10 */ /* 0x000fe200087fe4ff */
[----:B------:R-:W-:-:S04]  /*0530*/  IMAD.WIDE R8, R0, 0x4, R8 ;  /* 0x0000000400087825 */ /* 0x000fc800078e0208 */
        /* <DEDUP_REMOVED lines=14> */
[----:B------:R-:W3:Y:S04]  /*0620*/  LDG.E R14, desc[UR20][R8.64+-0x200] ;  /* 0xfffe0014080e7981 */ /* 0x000ee8000c1e1900 */
[----:B0-----:R-:W3:Y:S02]  /*0630*/  LDG.E R17, desc[UR20][R10.64+-0x200] ;  /* 0xfffe00140a117981 */ /* 0x001ee4000c1e1900 */
        /* <DEDUP_REMOVED lines=16> */
[----:B------:R-:W-:Y:S02]  /*0740*/  UIADD3 UR10, UP0, UPT, UR10, 0x1000, URZ ;  /* 0x000010000a0a7890 */ /* 0x000fe4000ff1e0ff */
[----:B------:R-:W-:-:S02]  /*0750*/  UIADD3 UR8, UPT, UPT, UR8, 0x8, URZ ;  /* 0x0000000808087890 */ /* 0x000fc4000fffe0ff */
[----:B------:R-:W-:Y:S02]  /*0760*/  UIADD3.X UR11, UPT, UPT, URZ, UR11, URZ, UP0, !UPT ;  /* 0x0000000bff0b7290 */ /* 0x000fe400087fe4ff */
[----:B------:R-:W-:Y:S01]  /*0770*/  UISETP.NE.AND UP0, UPT, UR8, URZ, UPT ;  /* 0x000000ff0800728c */ /* 0x000fe2000bf05270 */
[----:B------:R-:W-:Y:S01]  /*0780*/  IADD3 R0, PT, PT, R0, 0x400, RZ ;  /* 0x0000040000007810 */ /* 0x000fe20007ffe0ff */
[----:B--2---:R-:W-:-:S05]  /*0790*/  FFMA R17, R14, UR19, R17 ;  /* 0x000000130e117c23 */ /* 0x004fca0008000011 */
[----:B------:R3:W-:Y:S02]  /*07a0*/  STG.E desc[UR20][R12.64+0x600], R17 ;  /* 0x000600110c007986 */ /* 0x0007e4000c101914 */
[----:B------:R-:W-:Y:S05]  /*07b0*/  BRA.U UP0, `(.L_x_783) ;  /* 0xfffffffd002c7547 */ /* 0x000fea000b83ffff */
[----:B------:R-:W0:Y:S02]  /*07c0*/  LDC R10, c[0x0][0x384] ;  /* 0x0000e100ff0a7b82 */ /* 0x000e240000000800 */
[----:B0-----:R-:W-:-:S07]  /*07d0*/  LOP3.LUT R10, R10, 0x7ffffff8, RZ, 0xc0, !PT ;  /* 0x7ffffff80a0a7812 */ /* 0x001fce00078ec0ff */
.L_x_782:
[----:B------:R-:W0:Y:S02]  /*07e0*/  LDC R0, c[0x0][0x384] ;  /* 0x0000e100ff007b82 */ /* 0x000e240000000800 */
[----:B0-----:R-:W-:-:S13]  /*07f0*/  LOP3.LUT P0, R3, R0, 0x7, RZ, 0xc0, !PT ;  /* 0x0000000700037812 */ /* 0x001fda000780c0ff */
[----:B------:R-:W-:Y:S05]  /*0800*/  @!P0 EXIT ;  /* 0x000000000000894d */ /* 0x000fea0003800000 */
[----:B------:R-:W0:Y:S01]  /*0810*/  LDCU.64 UR4, c[0x0][0x3a8] ;  /* 0x00007500ff0477ac */ /* 0x000e220008000a00 */
[C---:B------:R-:W-:Y:S01]  /*0820*/  SHF.L.U32 R2, R0.reuse, 0x7, RZ ;  /* 0x0000000700027819 */ /* 0x040fe200000006ff */
[----:B------:R-:W1:Y:S01]  /*0830*/  S2R R11, SR_TID.X ;  /* 0x00000000000b7919 */ /* 0x000e620000002100 */
[----:B------:R-:W-:Y:S01]  /*0840*/  ISETP.GE.U32.AND P0, PT, R3, 0x4, PT ;  /* 0x000000040300780c */ /* 0x000fe20003f06070 */
[----:B------:R-:W2:Y:S01]  /*0850*/  LDCU.64 UR6, c[0x0][0x398] ;  /* 0x00007300ff0677ac */ /* 0x000ea20008000a00 */
[----:B------:R-:W-:Y:S01]  /*0860*/  LOP3.LUT R16, R0, 0x3, RZ, 0xc0, !PT ;  /* 0x0000000300107812 */ /* 0x000fe200078ec0ff */
[----:B------:R-:W-:-:S03]  /*0870*/  IMAD R2, R2, UR18, RZ ;  /* 0x0000001202027c24 */ /* 0x000fc6000f8e02ff */
[----:B------:R-:W-:Y:S01]  /*0880*/  ISETP.NE.AND P1, PT, R16, RZ, PT ;  /* 0x000000ff1000720c */ /* 0x000fe20003f25270 */
[----:B------:R-:W-:-:S03]  /*0890*/  IMAD.WIDE R4, R2, 0x4, RZ ;  /* 0x0000000402047825 */ /* 0x000fc600078e02ff */
[C---:B0-----:R-:W-:Y:S02]  /*08a0*/  IADD3 R2, P2, PT, R4.reuse, UR4, RZ ;  /* 0x0000000404027c10 */ /* 0x041fe4000ff5e0ff */
[----:B--2---:R-:W-:Y:S02]  /*08b0*/  IADD3 R4, P3, PT, R4, UR6, RZ ;  /* 0x0000000604047c10 */ /* 0x004fe4000ff7e0ff */
[C---:B------:R-:W-:Y:S02]  /*08c0*/  IADD3.X R3, PT, PT, R5.reuse, UR5, RZ, P2, !PT ;  /* 0x0000000505037c10 */ /* 0x040fe400097fe4ff */
[----:B------:R-:W-:Y:S01]  /*08d0*/  IADD3.X R5, PT, PT, R5, UR7, RZ, P3, !PT ;  /* 0x0000000705057c10 */ /* 0x000fe20009ffe4ff */
[----:B------:R-:W-:Y:S08]  /*08e0*/  @!P0 BRA `(.L_x_784) ;  /* 0x00000000005c8947 */ /* 0x000ff00003800000 */
[----:B-1-3--:R-:W-:Y:S01]  /*08f0*/  IMAD R13, R10, 0x80, R11 ;  /* 0x000000800a0d7824 */ /* 0x00afe200078e020b */
[----:B------:R-:W0:Y:S03]  /*0900*/  LDCU UR4, c[0x0][0x388] ;  /* 0x00007100ff0477ac */ /* 0x000e260008000800 */
[----:B------:R-:W-:-:S04]  /*0910*/  IMAD.WIDE R8, R13, 0x4, R4 ;  /* 0x000000040d087825 */ /* 0x000fc800078e0204 */
[----:B------:R-:W-:Y:S01]  /*0920*/  IMAD.WIDE R6, R13, 0x4, R2 ;  /* 0x000000040d067825 */ /* 0x000fe200078e0202 */
[----:B------:R-:W0:Y:S04]  /*0930*/  LDG.E R14, desc[UR20][R8.64] ;  /* 0x00000014080e7981 */ /* 0x000e28000c1e1900 */
[----:B------:R-:W0:Y:S01]  /*0940*/  LDG.E R15, desc[UR20][R6.64] ;  /* 0x00000014060f7981 */ /* 0x000e22000c1e1900 */
[----:B------:R-:W-:-:S05]  /*0950*/  MOV R12, 0x4 ;  /* 0x00000004000c7802 */ /* 0x000fca0000000f00 */
[----:B------:R-:W-:-:S04]  /*0960*/  IMAD.WIDE R12, R13, R12, UR16 ;  /* 0x000000100d0c7e25 */ /* 0x000fc8000f8e020c */
        /* <DEDUP_REMOVED lines=15> */
.L_x_784:
[----:B------:R-:W-:Y:S05]  /*0a60*/  @!P1 EXIT ;  /* 0x000000000000994d */ /* 0x000fea0003800000 */
[----:B------:R-:W-:Y:S02]  /*0a70*/  ISETP.NE.AND P0, PT, R16, 0x1, PT ;  /* 0x000000011000780c */ /* 0x000fe40003f05270 */
[----:B------:R-:W-:-:S04]  /*0a80*/  LOP3.LUT R0, R0, 0x1, RZ, 0xc0, !PT ;  /* 0x0000000100007812 */ /* 0x000fc800078ec0ff */
[----:B------:R-:W-:-:S07]  /*0a90*/  ISETP.NE.U32.AND P1, PT, R0, 0x1, PT ;  /* 0x000000010000780c */ /* 0x000fce0003f25070 */
[----:B------:R-:W-:Y:S06]  /*0aa0*/  @!P0 BRA `(.L_x_785) ;  /* 0x00000000003c8947 */ /* 0x000fec0003800000 */
[----:B01-3--:R-:W-:Y:S01]  /*0ab0*/  IMAD R13, R10, 0x80, R11 ;  /* 0x000000800a0d7824 */ /* 0x00bfe200078e020b */
[----:B------:R-:W0:Y:S03]  /*0ac0*/  LDCU UR4, c[0x0][0x388] ;  /* 0x00007100ff0477ac */ /* 0x000e260008000800 */
[----:B------:R-:W-:-:S04]  /*0ad0*/  IMAD.WIDE R6, R13, 0x4, R4 ;  /* 0x000000040d067825 */ /* 0x000fc800078e0204 */
[----:B------:R-:W-:Y:S01]  /*0ae0*/  IMAD.WIDE R8, R13, 0x4, R2 ;  /* 0x000000040d087825 */ /* 0x000fe200078e0202 */
[----:B------:R-:W0:Y:S04]  /*0af0*/  LDG.E R0, desc[UR20][R6.64] ;  /* 0x0000001406007981 */ /* 0x000e28000c1e1900 */
[----:B------:R-:W0:Y:S01]  /*0b00*/  LDG.E R15, desc[UR20][R8.64] ;  /* 0x00000014080f7981 */ /* 0x000e22000c1e1900 */
[----:B------:R-:W-:-:S05]  /*0b10*/  HFMA2 R12, -RZ, RZ, 0, 2.384185791015625e-07 ;  /* 0x00000004ff0c7431 */ /* 0x000fca00000001ff */
[----:B------:R-:W-:-:S04]  /*0b20*/  IMAD.WIDE R12, R13, R12, UR16 ;  /* 0x000000100d0c7e25 */ /* 0x000fc8000f8e020c */
[----:B0-----:R-:W-:-:S05]  /*0b30*/  FFMA R15, R0, UR4, R15 ;  /* 0x00000004000f7c23 */ /* 0x001fca000800000f */
[----:B------:R2:W-:Y:S04]  /*0b40*/  STG.E desc[UR20][R12.64], R15 ;  /* 0x0000000f0c007986 */ /* 0x0005e8000c101914 */
[----:B------:R-:W3:Y:S04]  /*0b50*/  LDG.E R0, desc[UR20][R6.64+0x200] ;  /* 0x0002001406007981 */ /* 0x000ee8000c1e1900 */
[----:B------:R-:W3:Y:S01]  /*0b60*/  LDG.E R17, desc[UR20][R8.64+0x200] ;  /* 0x0002001408117981 */ /* 0x000ee2000c1e1900 */
[----:B------:R-:W-:Y:S01]  /*0b70*/  IADD3 R10, PT, PT, R10, 0x2, RZ ;  /* 0x000000020a0a7810 */ /* 0x000fe20007ffe0ff */
[----:B---3--:R-:W-:-:S05]  /*0b80*/  FFMA R17, R0, UR4, R17 ;  /* 0x0000000400117c23 */ /* 0x008fca0008000011 */
[----:B------:R2:W-:Y:S02]  /*0b90*/  STG.E desc[UR20][R12.64+0x200], R17 ;  /* 0x000200110c007986 */ /* 0x0005e4000c101914 */
.L_x_785:
[----:B------:R-:W-:Y:S05]  /*0ba0*/  @P1 EXIT ;  /* 0x000000000000194d */ /* 0x000fea0003800000 */
[----:B-1----:R-:W-:Y:S01]  /*0bb0*/  IMAD R7, R10, 0x80, R11 ;  /* 0x000000800a077824 */ /* 0x002fe200078e020b */
[----:B------:R-:W1:Y:S03]  /*0bc0*/  LDCU UR4, c[0x0][0x388] ;  /* 0x00007100ff0477ac */ /* 0x000e660008000800 */
[----:B------:R-:W-:-:S04]  /*0bd0*/  IMAD.WIDE R4, R7, 0x4, R4 ;  /* 0x0000000407047825 */ /* 0x000fc800078e0204 */
[----:B------:R-:W-:Y:S02]  /*0be0*/  IMAD.WIDE R2, R7, 0x4, R2 ;  /* 0x0000000407027825 */ /* 0x000fe400078e0202 */
[----:B------:R-:W1:Y:S04]  /*0bf0*/  LDG.E R4, desc[UR20][R4.64] ;  /* 0x0000001404047981 */ /* 0x000e68000c1e1900 */
[----:B------:R-:W1:Y:S01]  /*0c00*/  LDG.E R3, desc[UR20][R2.64] ;  /* 0x0000001402037981 */ /* 0x000e62000c1e1900 */
[----:B------:R-:W-:-:S05]  /*0c10*/  MOV R6, 0x4 ;  /* 0x0000000400067802 */ /* 0x000fca0000000f00 */
[----:B------:R-:W-:-:S04]  /*0c20*/  IMAD.WIDE R6, R7, R6, UR16 ;  /* 0x0000001007067e25 */ /* 0x000fc8000f8e0206 */
[----:B-1----:R-:W-:-:S05]  /*0c30*/  FFMA R9, R4, UR4, R3 ;  /* 0x0000000404097c23 */ /* 0x002fca0008000003 */
[----:B------:R-:W-:Y:S01]  /*0c40*/  STG.E desc[UR20][R6.64], R9 ;  /* 0x0000000906007986 */ /* 0x000fe2000c101914 */
[----:B------:R-:W-:Y:S05]  /*0c50*/  EXIT ;  /* 0x000000000000794d */ /* 0x000fea0003800000 */
.L_x_781:
[----:B------:R-:W0:Y:S02]  /*0c60*/  LDC R6, c[0x0][0x384] ;  /* 0x0000e100ff067b82 */ /* 0x000e240000000800 */
[----:B0-----:R-:W-:-:S13]  /*0c70*/  ISETP.GE.AND P0, PT, R6, 0x1, PT ;  /* 0x000000010600780c */ /* 0x001fda0003f06270 */
[----:B------:R-:W-:Y:S05]  /*0c80*/  @!P0 EXIT ;  /* 0x000000000000894d */ /* 0x000fea0003800000 */
[----:B------:R-:W0:Y:S01]  /*0c90*/  LDCU.64 UR4, c[0x0][0x398] ;  /* 0x00007300ff0477ac */ /* 0x000e220008000a00 */
[C---:B------:R-:W-:Y:S01]  /*0ca0*/  SHF.L.U32 R2, R6.reuse, 0x7, RZ ;  /* 0x0000000706027819 */ /* 0x040fe200000006ff */
[----:B------:R-:W1:Y:S01]  /*0cb0*/  S2R R0, SR_TID.X ;  /* 0x0000000000007919 */ /* 0x000e620000002100 */
[----:B------:R-:W-:Y:S01]  /*0cc0*/  HFMA2 R7, -RZ, RZ, 0, 0 ;  /* 0x00000000ff077431 */ /* 0x000fe200000001ff */
[----:B------:R-:W2:Y:S01]  /*0cd0*/  LDCU.64 UR6, c[0x0][0x3a8] ;  /* 0x00007500ff0677ac */ /* 0x000ea20008000a00 */
[----:B------:R-:W-:Y:S01]  /*0ce0*/  LOP3.LUT R20, R6, 0x7, RZ, 0xc0, !PT ;  /* 0x0000000706147812 */ /* 0x000fe200078ec0ff */
[----:B------:R-:W-:-:S04]  /*0cf0*/  IMAD R2, R2, UR18, RZ ;  /* 0x0000001202027c24 */ /* 0x000fc8000f8e02ff */
[----:B------:R-:W-:-:S03]  /*0d00*/  IMAD.WIDE R4, R2, 0x4, RZ ;  /* 0x0000000402047825 */ /* 0x000fc600078e02ff */
[----:B0-----:R-:W-:-:S04]  /*0d10*/  IADD3 R2, P0, PT, R4, UR4, RZ ;  /* 0x0000000404027c10 */ /* 0x001fc8000ff1e0ff */
[----:B------:R-:W-:Y:S02]  /*0d20*/  IADD3.X R3, PT, PT, R5, UR5, RZ, P0, !PT ;  /* 0x0000000505037c10 */ /* 0x000fe400087fe4ff */
[----:B------:R-:W-:Y:S02]  /*0d30*/  ISETP.GE.U32.AND P0, PT, R6, 0x8, PT ;  /* 0x000000080600780c */ /* 0x000fe40003f06070 */
[----:B--2---:R-:W-:-:S04]  /*0d40*/  IADD3 R4, P1, PT, R4, UR6, RZ ;  /* 0x0000000604047c10 */ /* 0x004fc8000ff3e0ff */
[----:B------:R-:W-:-:S07]  /*0d50*/  IADD3.X R5, PT, PT, R5, UR7, RZ, P1, !PT ;  /* 0x0000000705057c10 */ /* 0x000fce0008ffe4ff */
[----:B-1----:R-:W-:Y:S05]  /*0d60*/  @!P0 BRA `(.L_x_786) ;  /* 0x0000000400208947 */ /* 0x002fea0003800000 */
[----:B------:R-:W-:Y:S01]  /*0d70*/  LOP3.LUT R7, R6, 0x7ffffff8, RZ, 0xc0, !PT ;  /* 0x7ffffff806077812 */ /* 0x000fe200078ec0ff */
[----:B------:R-:W-:Y:S01]  /*0d80*/  IMAD.MOV.U32 R6, RZ, RZ, RZ ;  /* 0x000000ffff067224 */ /* 0x000fe200078e00ff */
[----:B------:R-:W0:Y:S06]  /*0d90*/  LDCU UR4, c[0x0][0x388] ;  /* 0x00007100ff0477ac */ /* 0x000e2c0008000800 */
.L_x_789:
[----:B-1----:R-:W-:-:S04]  /*0da0*/  LEA R13, R6, R0, 0x7 ;  /* 0x00000000060d7211 */ /* 0x002fc800078e38ff */
[----:B------:R-:W-:-:S13]  /*0db0*/  ISETP.GE.AND P0, PT, R13, UR12, PT ;  /* 0x0000000c0d007c0c */ /* 0x000fda000bf06270 */
[C---:B------:R-:W-:Y:S01]  /*0dc0*/  @!P0 IMAD.WIDE.U32 R14, R13.reuse, 0x4, R2 ;  /* 0x000000040d0e8825 */ /* 0x040fe200078e0002 */
[----:B------:R-:W1:Y:S03]  /*0dd0*/  @!P0 LDC R21, c[0x0][0x388] ;  /* 0x0000e200ff158b82 */ /* 0x000e660000000800 */
[C---:B------:R-:W-:Y:S02]  /*0de0*/  @!P0 IMAD.WIDE.U32 R18, R13.reuse, 0x4, R4 ;  /* 0x000000040d128825 */ /* 0x040fe400078e0004 */
[----:B------:R-:W1:Y:S04]  /*0df0*/  @!P0 LDG.E R14, desc[UR20][R14.64] ;  /* 0x000000140e0e8981 */ /* 0x000e68000c1e1900 */
[----:B------:R2:W1:Y:S01]  /*0e00*/  @!P0 LDG.E R19, desc[UR20][R18.64] ;  /* 0x0000001412138981 */ /* 0x000462000c1e1900 */
[----:B------:R-:W-:-:S02]  /*0e10*/  IADD3 R23, PT, PT, R13, 0x80, RZ ;  /* 0x000000800d177810 */ /* 0x000fc40007ffe0ff */
[----:B------:R-:W-:Y:S02]  /*0e20*/  MOV R16, 0x4 ;  /* 0x0000000400107802 */ /* 0x000fe40000000f00 */
[C---:B------:R-:W-:Y:S01]  /*0e30*/  ISETP.GE.AND P1, PT, R23.reuse, UR12, PT ;  /* 0x0000000c17007c0c */ /* 0x040fe2000bf26270 */
[----:B------:R-:W-:-:S04]  /*0e40*/  IMAD.WIDE R8, R23, 0x4, R2 ;  /* 0x0000000417087825 */ /* 0x000fc800078e0202 */
[----:B------:R-:W-:-:S04]  /*0e50*/  @!P0 IMAD.WIDE.U32 R16, R13, R16, UR16 ;  /* 0x000000100d108e25 */ /* 0x000fc8000f8e0010 */
[----:B------:R-:W-:-:S04]  /*0e60*/  IMAD.WIDE R10, R23, 0x4, R4 ;  /* 0x00000004170a7825 */ /* 0x000fc800078e0204 */
[----:B--2---:R-:W2:Y:S01]  /*0e70*/  @!P1 LDC R18, c[0x0][0x388] ;  /* 0x0000e200ff129b82 */ /* 0x004ea20000000800 */
[----:B-1----:R-:W-:-:S05]  /*0e80*/  @!P0 FFMA R21, R14, R21, R19 ;  /* 0x000000150e158223 */ /* 0x002fca0000000013 */
[----:B------:R1:W-:Y:S04]  /*0e90*/  @!P0 STG.E desc[UR20][R16.64], R21 ;  /* 0x0000001510008986 */ /* 0x0003e8000c101914 */
[----:B------:R-:W2:Y:S04]  /*0ea0*/  @!P1 LDG.E R12, desc[UR20][R8.64] ;  /* 0x00000014080c9981 */ /* 0x000ea8000c1e1900 */
[----:B------:R-:W2:Y:S01]  /*0eb0*/  @!P1 LDG.E R19, desc[UR20][R10.64] ;  /* 0x000000140a139981 */ /* 0x000ea2000c1e1900 */
[----:B------:R-:W-:-:S05]  /*0ec0*/  VIADD R14, R13, 0x100 ;  /* 0x000001000d0e7836 */ /* 0x000fca0000000000 */
[----:B------:R-:W-:Y:S01]  /*0ed0*/  ISETP.GE.AND P0, PT, R14, UR12, PT ;  /* 0x0000000c0e007c0c */ /* 0x000fe2000bf06270 */
[----:B------:R-:W-:-:S05]  /*0ee0*/  HFMA2 R14, -RZ, RZ, 0, 2.384185791015625e-07 ;  /* 0x00000004ff0e7431 */ /* 0x000fca00000001ff */
[----:B------:R-:W-:-:S04]  /*0ef0*/  IMAD.WIDE R14, R23, R14, UR16 ;  /* 0x00000010170e7e25 */ /* 0x000fc8000f8e020e */
[----:B--2---:R-:W-:-:S03]  /*0f00*/  @!P1 FFMA R19, R12, R18, R19 ;  /* 0x000000120c139223 */ /* 0x004fc60000000013 */
[----:B------:R-:W2:Y:S02]  /*0f10*/  @!P0 LDC R18, c[0x0][0x388] ;  /* 0x0000e200ff128b82 */ /* 0x000ea40000000800 */
[----:B------:R3:W-:Y:S04]  /*0f20*/  @!P1 STG.E desc[UR20][R14.64], R19 ;  /* 0x000000130e009986 */ /* 0x0007e8000c101914 */
[----:B------:R-:W2:Y:S04]  /*0f30*/  @!P0 LDG.E R12, desc[UR20][R8.64+0x200] ;  /* 0x00020014080c8981 */ /* 0x000ea8000c1e1900 */
[----:B-1----:R-:W2:Y:S01]  /*0f40*/  @!P0 LDG.E R17, desc[UR20][R10.64+0x200] ;  /* 0x000200140a118981 */ /* 0x002ea2000c1e1900 */
[----:B------:R-:W-:-:S04]  /*0f50*/  IADD3 R16, PT, PT, R13, 0x180, RZ ;  /* 0x000001800d107810 */ /* 0x000fc80007ffe0ff */
[----:B------:R-:W-:Y:S01]  /*0f60*/  ISETP.GE.AND P1, PT, R16, UR12, PT ;  /* 0x0000000c10007c0c */ /* 0x000fe2000bf26270 */
[----:B--2---:R-:W-:-:S12]  /*0f70*/  @!P0 FFMA R17, R12, R18, R17 ;  /* 0x000000120c118223 */ /* 0x004fd80000000011 */
[----:B------:R-:W1:Y:S01]  /*0f80*/  @!P1 LDC R18, c[0x0][0x388] ;  /* 0x0000e200ff129b82 */ /* 0x000e620000000800 */
[----:B------:R2:W-:Y:S04]  /*0f90*/  @!P0 STG.E desc[UR20][R14.64+0x200], R17 ;  /* 0x000200110e008986 */ /* 0x0005e8000c101914 */
[----:B------:R-:W1:Y:S04]  /*0fa0*/  @!P1 LDG.E R12, desc[UR20][R8.64+0x400] ;  /* 0x00040014080c9981 */ /* 0x000e68000c1e1900 */
[----:B------:R-:W1:Y:S01]  /*0fb0*/  @!P1 LDG.E R21, desc[UR20][R10.64+0x400] ;  /* 0x000400140a159981 */ /* 0x000e62000c1e1900 */
[----:B------:R-:W-:-:S04]  /*0fc0*/  IADD3 R16, PT, PT, R13, 0x200, RZ ;  /* 0x000002000d107810 */ /* 0x000fc80007ffe0ff */
[----:B------:R-:W-:Y:S01]  /*0fd0*/  ISETP.GE.AND P0, PT, R16, UR12, PT ;  /* 0x0000000c10007c0c */ /* 0x000fe2000bf06270 */
[----:B------:R-:W-:Y:S02]  /*0fe0*/  VIADD R16, R13, 0x280 ;  /* 0x000002800d107836 */ /* 0x000fe40000000000 */
[----:B-1----:R-:W-:-:S10]  /*0ff0*/  @!P1 FFMA R21, R12, R18, R21 ;  /* 0x000000120c159223 */ /* 0x002fd40000000015 */
[----:B------:R-:W1:Y:S01]  /*1000*/  @!P0 LDC R18, c[0x0][0x388] ;  /* 0x0000e200ff128b82 */ /* 0x000e620000000800 */
[----:B------:R4:W-:Y:S04]  /*1010*/  @!P1 STG.E desc[UR20][R14.64+0x400], R21 ;  /* 0x000400150e009986 */ /* 0x0009e8000c101914 */
[----:B------:R-:W1:Y:S04]  /*1020*/  @!P0 LDG.E R12, desc[UR20][R8.64+0x600] ;  /* 0x00060014080c8981 */ /* 0x000e68000c1e1900 */
[----:B---3--:R-:W1:Y:S01]  /*1030*/  @!P0 LDG.E R19, desc[UR20][R10.64+0x600] ;  /* 0x000600140a138981 */ /* 0x008e62000c1e1900 */
[----:B------:R-:W-:-:S02]  /*1040*/  ISETP.GE.AND P1, PT, R16, UR12, PT ;  /* 0x0000000c10007c0c */ /* 0x000fc4000bf26270 */
[----:B------:R-:W-:Y:S01]  /*1050*/  IADD3 R16, PT, PT, R13, 0x300, RZ ;  /* 0x000003000d107810 */ /* 0x000fe20007ffe0ff */
[----:B-1----:R-:W-:-:S10]  /*1060*/  @!P0 FFMA R19, R12, R18, R19 ;  /* 0x000000120c138223 */ /* 0x002fd40000000013 */
[----:B------:R-:W1:Y:S01]  /*1070*/  @!P1 LDC R18, c[0x0][0x388] ;  /* 0x0000e200ff129b82 */ /* 0x000e620000000800 */
[----:B------:R3:W-:Y:S04]  /*1080*/  @!P0 STG.E desc[UR20][R14.64+0x600], R19 ;  /* 0x000600130e008986 */ /* 0x0007e8000c101914 */
[----:B------:R-:W1:Y:S04]  /*1090*/  @!P1 LDG.E R12, desc[UR20][R8.64+0x800] ;  /* 0x00080014080c9981 */ /* 0x000e68000c1e1900 */
[----:B--2---:R-:W1:Y:S01]  /*10a0*/  @!P1 LDG.E R17, desc[UR20][R10.64+0x800] ;  /* 0x000800140a119981 */ /* 0x004e62000c1e1900 */
[----:B------:R-:W-:-:S13]  /*10b0*/  ISETP.GE.AND P0, PT, R16, UR12, PT ;  /* 0x0000000c10007c0c */ /* 0x000fda000bf06270 */
[----:B------:R-:W2:Y:S01]  /*10c0*/  @!P0 LDC R16, c[0x0][0x388] ;  /* 0x0000e200ff108b82 */ /* 0x000ea20000000800 */
[----:B-1----:R-:W-:-:S05]  /*10d0*/  @!P1 FFMA R17, R12, R18, R17 ;  /* 0x000000120c119223 */ /* 0x002fca0000000011 */
[----:B------:R3:W-:Y:S04]  /*10e0*/  @!P1 STG.E desc[UR20][R14.64+0x800], R17 ;  /* 0x000800110e009986 */ /* 0x0007e8000c101914 */
[----:B------:R-:W2:Y:S04]  /*10f0*/  @!P0 LDG.E R12, desc[UR20][R8.64+0xa00] ;  /* 0x000a0014080c8981 */ /* 0x000ea8000c1e1900 */
[----:B----4-:R-:W2:Y:S01]  /*1100*/  @!P0 LDG.E R21, desc[UR20][R10.64+0xa00] ;  /* 0x000a00140a158981 */ /* 0x010ea2000c1e1900 */
[----:B------:R-:W-:Y:S01]  /*1110*/  IADD3 R13, PT, PT, R13, 0x380, RZ ;  /* 0x000003800d0d7810 */ /* 0x000fe20007ffe0ff */
[----:B------:R-:W-:Y:S01]  /*1120*/  BSSY.RECONVERGENT B0, `(.L_x_787) ;  /* 0x000000b000007945 */ /* 0x000fe20003800200 */
[----:B------:R-:W-:-:S04]  /*1130*/  IADD3 R6, PT, PT, R6, 0x8, RZ ;  /* 0x0000000806067810 */ /* 0x000fc80007ffe0ff */
[----:B------:R-:W-:Y:S01]  /*1140*/  ISETP.NE.AND P1, PT, R6, R7, PT ;  /* 0x000000070600720c */ /* 0x000fe20003f25270 */
[----:B--2---:R-:W-:-:S05]  /*1150*/  @!P0 FFMA R21, R12, R16, R21 ;  /* 0x000000100c158223 */ /* 0x004fca0000000015 */
[----:B------:R3:W-:Y:S01]  /*1160*/  @!P0 STG.E desc[UR20][R14.64+0xa00], R21 ;  /* 0x000a00150e008986 */ /* 0x0007e2000c101914 */
[----:B------:R-:W-:-:S13]  /*1170*/  ISETP.GE.AND P0, PT, R13, UR12, PT ;  /* 0x0000000c0d007c0c */ /* 0x000fda000bf06270 */
[----:B---3--:R-:W-:Y:S05]  /*1180*/  @P0 BRA `(.L_x_788) ;  /* 0x0000000000100947 */ /* 0x008fea0003800000 */
[----:B------:R-:W0:Y:S04]  /*1190*/  LDG.E R8, desc[UR20][R8.64+0xc00] ;  /* 0x000c001408087981 */ /* 0x000e28000c1e1900 */
[----:B------:R-:W0:Y:S02]  /*11a0*/  LDG.E R11, desc[UR20][R10.64+0xc00] ;  /* 0x000c00140a0b7981 */ /* 0x000e24000c1e1900 */
[----:B0-----:R-:W-:-:S05]  /*11b0*/  FFMA R13, R8, UR4, R11 ;  /* 0x00000004080d7c23 */ /* 0x001fca000800000b */
[----:B------:R1:W-:Y:S02]  /*11c0*/  STG.E desc[UR20][R14.64+0xc00], R13 ;  /* 0x000c000d0e007986 */ /* 0x0003e4000c101914 */
.L_x_788:
[----:B0-----:R-:W-:Y:S05]  /*11d0*/  BSYNC.RECONVERGENT B0 ;  /* 0x0000000000007941 */ /* 0x001fea0003800200 */
.L_x_787:
[----:B------:R-:W-:Y:S05]  /*11e0*/  @P1 BRA `(.L_x_789) ;  /* 0xfffffff800ec1947 */ /* 0x000fea000383ffff */
.L_x_786:
[----:B------:R-:W-:-:S13]  /*11f0*/  ISETP.NE.AND P0, PT, R20, RZ, PT ;  /* 0x000000ff1400720c */ /* 0x000fda0003f05270 */
[----:B------:R-:W-:Y:S05]  /*1200*/  @!P0 EXIT ;  /* 0x000000000000894d */ /* 0x000fea0003800000 */
[----:B------:R-:W0:Y:S01]  /*1210*/  LDC R6, c[0x0][0x384] ;  /* 0x0000e100ff067b82 */ /* 0x000e220000000800 */
[----:B------:R-:W-:Y:S02]  /*1220*/  ISETP.GE.U32.AND P1, PT, R20, 0x4, PT ;  /* 0x000000041400780c */ /* 0x000fe40003f26070 */
[----:B0-----:R-:W-:-:S04]  /*1230*/  LOP3.LUT R22, R6, 0x3, RZ, 0xc0, !PT ;  /* 0x0000000306167812 */ /* 0x001fc800078ec0ff */
[----:B------:R-:W-:-:S07]  /*1240*/  ISETP.NE.AND P0, PT, R22, RZ, PT ;  /* 0x000000ff1600720c */ /* 0x000fce0003f05270 */
[----:B------:R-:W-:Y:S06]  /*1250*/  @!P1 BRA `(.L_x_790) ;  /* 0x0000000000b49947 */ /* 0x000fec0003800000 */
[----:B------:R-:W-:-:S05]  /*1260*/  IMAD R9, R7, 0x80, R0 ;  /* 0x0000008007097824 */ /* 0x000fca00078e0200 */
[----:B------:R-:W-:-:S13]  /*1270*/  ISETP.GE.AND P1, PT, R9, UR12, PT ;  /* 0x0000000c09007c0c */ /* 0x000fda000bf26270 */
[C---:B-1----:R-:W-:Y:S01]  /*1280*/  @!P1 IMAD.WIDE R12, R9.reuse, 0x4, R2 ;  /* 0x00000004090c9825 */ /* 0x042fe200078e0202 */
[----:B------:R-:W0:Y:S03]  /*1290*/  @!P1 LDC R23, c[0x0][0x388] ;  /* 0x0000e200ff179b82 */ /* 0x000e260000000800 */
[C---:B------:R-:W-:Y:S02]  /*12a0*/  @!P1 IMAD.WIDE R14, R9.reuse, 0x4, R4 ;  /* 0x00000004090e9825 */ /* 0x040fe400078e0204 */
[----:B------:R-:W0:Y:S04]  /*12b0*/  @!P1 LDG.E R12, desc[UR20][R12.64] ;  /* 0x000000140c0c9981 */ /* 0x000e28000c1e1900 */
[----:B------:R-:W0:Y:S01]  /*12c0*/  @!P1 LDG.E R15, desc[UR20][R14.64] ;  /* 0x000000140e0f9981 */ /* 0x000e22000c1e1900 */
[----:B------:R-:W-:-:S02]  /*12d0*/  IADD3 R21, PT, PT, R9, 0x80, RZ ;  /* 0x0000008009157810 */ /* 0x000fc40007ffe0ff */
[----:B------:R-:W-:Y:S02]  /*12e0*/  MOV R10, 0x4 ;  /* 0x00000004000a7802 */ /* 0x000fe40000000f00 */
[----:B------:R-:W-:-:S03]  /*12f0*/  ISETP.GE.AND P2, PT, R21, UR12, PT ;  /* 0x0000000c15007c0c */ /* 0x000fc6000bf46270 */
[----:B------:R-:W-:-:S10]  /*1300*/  @!P1 IMAD.WIDE R10, R9, R10, UR16 ;  /* 0x00000010090a9e25 */ /* 0x000fd4000f8e020a */
[C---:B------:R-:W-:Y:S01]  /*1310*/  @!P2 IMAD.WIDE R16, R21.reuse, 0x4, R2 ;  /* 0x000000041510a825 */ /* 0x040fe200078e0202 */
[----:B------:R-:W1:Y:S03]  /*1320*/  @!P2 LDC R25, c[0x0][0x388] ;  /* 0x0000e200ff19ab82 */ /* 0x000e660000000800 */
[----:B------:R-:W-:-:S04]  /*1330*/  @!P2 IMAD.WIDE R18, R21, 0x4, R4 ;  /* 0x000000041512a825 */ /* 0x000fc800078e0204 */
[----:B0-----:R-:W-:-:S05]  /*1340*/  @!P1 FFMA R23, R12, R23, R15 ;  /* 0x000000170c179223 */ /* 0x001fca000000000f */
[----:B------:R0:W-:Y:S04]  /*1350*/  @!P1 STG.E desc[UR20][R10.64], R23 ;  /* 0x000000170a009986 */ /* 0x0001e8000c101914 */
[----:B------:R-:W1:Y:S04]  /*1360*/  @!P2 LDG.E R16, desc[UR20][R16.64] ;  /* 0x000000141010a981 */ /* 0x000e68000c1e1900 */
[----:B------:R-:W1:Y:S01]  /*1370*/  @!P2 LDG.E R19, desc[UR20][R18.64] ;  /* 0x000000141213a981 */ /* 0x000e62000c1e1900 */
[----:B------:R-:W-:Y:S01]  /*1380*/  IADD3 R27, PT, PT, R9, 0x100, RZ ;  /* 0x00000100091b7810 */ /* 0x000fe20007ffe0ff */
[----:B------:R-:W-:-:S03]  /*1390*/  IMAD.MOV.U32 R12, RZ, RZ, 0x4 ;  /* 0x00000004ff0c7424 */ /* 0x000fc600078e00ff */
[----:B------:R-:W-:Y:S01]  /*13a0*/  ISETP.GE.AND P1, PT, R27, UR12, PT ;  /* 0x0000000c1b007c0c */ /* 0x000fe2000bf26270 */
[----:B------:R-:W-:-:S12]  /*13b0*/  @!P2 IMAD.WIDE R12, R21, R12, UR16 ;  /* 0x00000010150cae25 */ /* 0x000fd8000f8e020c */
[----:B------:R-:W-:-:S04]  /*13c0*/  @!P1 IMAD.WIDE R14, R27, 0x4, R2 ;  /* 0x000000041b0e9825 */ /* 0x000fc800078e0202 */
[----:B------:R-:W-:-:S04]  /*13d0*/  @!P1 IMAD.WIDE R20, R27, 0x4, R4 ;  /* 0x000000041b149825 */ /* 0x000fc800078e0204 */
[----:B-1----:R-:W-:Y:S02]  /*13e0*/  @!P2 FFMA R25, R16, R25, R19 ;  /* 0x000000191019a223 */ /* 0x002fe40000000013 */
[----:B------:R-:W1:Y:S03]  /*13f0*/  @!P1 LDC R19, c[0x0][0x388] ;  /* 0x0000e200ff139b82 */ /* 0x000e660000000800 */
[----:B------:R2:W-:Y:S04]  /*1400*/  @!P2 STG.E desc[UR20][R12.64], R25 ;  /* 0x000000190c00a986 */ /* 0x0005e8000c101914 */
[----:B------:R3:W1:Y:S04]  /*1410*/  @!P1 LDG.E R14, desc[UR20][R14.64] ;  /* 0x000000140e0e9981 */ /* 0x000668000c1e1900 */
[----:B------:R-:W1:Y:S01]  /*1420*/  @!P1 LDG.E R21, desc[UR20][R20.64] ;  /* 0x0000001414159981 */ /* 0x000e62000c1e1900 */
[----:B0-----:R-:W-:Y:S01]  /*1430*/  IADD3 R23, PT, PT, R9, 0x180, RZ ;  /* 0x0000018009177810 */ /* 0x001fe20007ffe0ff */
[----:B------:R-:W-:-:S03]  /*1440*/  HFMA2 R8, -RZ, RZ, 0, 2.384185791015625e-07 ;  /* 0x00000004ff087431 */ /* 0x000fc600000001ff */
[----:B------:R-:W-:Y:S02]  /*1450*/  ISETP.GE.AND P2, PT, R23, UR12, PT ;  /* 0x0000000c17007c0c */ /* 0x000fe4000bf46270 */
[----:B------:R-:W-:-:S11]  /*1460*/  @!P1 IMAD.WIDE R8, R27, R8, UR16 ;  /* 0x000000101b089e25 */ /* 0x000fd6000f8e0208 */
[C---:B------:R-:W-:Y:S01]  /*1470*/  @!P2 IMAD.WIDE R10, R23.reuse, 0x4, R2 ;  /* 0x00000004170aa825 */ /* 0x040fe200078e0202 */
[----:B---3--:R-:W0:Y:S03]  /*1480*/  @!P2 LDC R15, c[0x0][0x388] ;  /* 0x0000e200ff0fab82 */ /* 0x008e260000000800 */
[----:B------:R-:W-:-:S04]  /*1490*/  @!P2 IMAD.WIDE R16, R23, 0x4, R4 ;  /* 0x000000041710a825 */ /* 0x000fc800078e0204 */
[----:B-1----:R-:W-:-:S05]  /*14a0*/  @!P1 FFMA R19, R14, R19, R21 ;  /* 0x000000130e139223 */ /* 0x002fca0000000015 */
[----:B------:R3:W-:Y:S04]  /*14b0*/  @!P1 STG.E desc[UR20][R8.64], R19 ;  /* 0x0000001308009986 */ /* 0x0007e8000c101914 */
[----:B------:R-:W0:Y:S04]  /*14c0*/  @!P2 LDG.E R10, desc[UR20][R10.64] ;  /* 0x000000140a0aa981 */ /* 0x000e28000c1e1900 */
[----:B------:R-:W0:Y:S01]  /*14d0*/  @!P2 LDG.E R17, desc[UR20][R16.64] ;  /* 0x000000141011a981 */ /* 0x000e22000c1e1900 */
[----:B--2---:R-:W-:Y:S01]  /*14e0*/  MOV R12, 0x4 ;  /* 0x00000004000c7802 */ /* 0x004fe20000000f00 */
[----:B------:R-:W-:-:S04]  /*14f0*/  VIADD R7, R7, 0x4 ;  /* 0x0000000407077836 */ /* 0x000fc80000000000 */
[----:B------:R-:W-:-:S04]  /*1500*/  @!P2 IMAD.WIDE R12, R23, R12, UR16 ;  /* 0x00000010170cae25 */ /* 0x000fc8000f8e020c */
[----:B0-----:R-:W-:-:S05]  /*1510*/  @!P2 FFMA R15, R10, R15, R17 ;  /* 0x0000000f0a0fa223 */ /* 0x001fca0000000011 */
[----:B------:R3:W-:Y:S02]  /*1520*/  @!P2 STG.E desc[UR20][R12.64], R15 ;  /* 0x0000000f0c00a986 */ /* 0x0007e4000c101914 */
.L_x_790:
[----:B------:R-:W-:Y:S05]  /*1530*/  @!P0 EXIT ;  /* 0x000000000000894d */ /* 0x000fea0003800000 */
[----:B------:R-:W-:Y:S02]  /*1540*/  ISETP.NE.AND P0, PT, R22, 0x1, PT ;  /* 0x000000011600780c */ /* 0x000fe40003f05270 */
[----:B------:R-:W-:-:S04]  /*1550*/  LOP3.LUT R6, R6, 0x1, RZ, 0xc0, !PT ;  /* 0x0000000106067812 */ /* 0x000fc800078ec0ff */
[----:B------:R-:W-:-:S07]  /*1560*/  ISETP.NE.U32.AND P2, PT, R6, 0x1, PT ;  /* 0x000000010600780c */ /* 0x000fce0003f45070 */
[----:B------:R-:W-:Y:S06]  /*1570*/  @!P0 BRA `(.L_x_791) ;  /* 0x00000000005c8947 */ /* 0x000fec0003800000 */
[----:B-1-3--:R-:W-:-:S04]  /*1580*/  LEA R13, R7, R0, 0x7 ;  /* 0x00000000070d7211 */ /* 0x00afc800078e38ff */
[----:B------:R-:W-:-:S13]  /*1590*/  ISETP.GE.AND P0, PT, R13, UR12, PT ;  /* 0x0000000c0d007c0c */ /* 0x000fda000bf06270 */
[C---:B------:R-:W-:Y:S01]  /*15a0*/  @!P0 IMAD.WIDE R8, R13.reuse, 0x4, R2 ;  /* 0x000000040d088825 */ /* 0x040fe200078e0202 */
[----:B------:R-:W0:Y:S03]  /*15b0*/  @!P0 LDC R19, c[0x0][0x388] ;  /* 0x0000e200ff138b82 */ /* 0x000e260000000800 */
[C---:B------:R-:W-:Y:S02]  /*15c0*/  @!P0 IMAD.WIDE R10, R13.reuse, 0x4, R4 ;  /* 0x000000040d0a8825 */ /* 0x040fe400078e0204 */
[----:B------:R-:W0:Y:S04]  /*15d0*/  @!P0 LDG.E R8, desc[UR20][R8.64] ;  /* 0x0000001408088981 */ /* 0x000e28000c1e1900 */
[----:B------:R-:W0:Y:S01]  /*15e0*/  @!P0 LDG.E R11, desc[UR20][R10.64] ;  /* 0x000000140a0b8981 */ /* 0x000e22000c1e1900 */
[----:B------:R-:W-:Y:S01]  /*15f0*/  IADD3 R21, PT, PT, R13, 0x80, RZ ;  /* 0x000000800d157810 */ /* 0x000fe20007ffe0ff */
[----:B------:R-:W-:-:S03]  /*1600*/  HFMA2 R12, -RZ, RZ, 0, 2.384185791015625e-07 ;  /* 0x00000004ff0c7431 */ /* 0x000fc600000001ff */
[----:B------:R-:W-:Y:S02]  /*1610*/  ISETP.GE.AND P1, PT, R21, UR12, PT ;  /* 0x0000000c15007c0c */ /* 0x000fe4000bf26270 */
[----:B------:R-:W-:-:S11]  /*1620*/  @!P0 IMAD.WIDE R12, R13, R12, UR16 ;  /* 0x000000100d0c8e25 */ /* 0x000fd6000f8e020c */
[----:B------:R-:W-:-:S04]  /*1630*/  @!P1 IMAD.WIDE R14, R21, 0x4, R2 ;  /* 0x00000004150e9825 */ /* 0x000fc800078e0202 */
[----:B------:R-:W-:-:S04]  /*1640*/  @!P1 IMAD.WIDE R16, R21, 0x4, R4 ;  /* 0x0000000415109825 */ /* 0x000fc800078e0204 */
[----:B0-----:R-:W-:Y:S02]  /*1650*/  @!P0 FFMA R19, R8, R19, R11 ;  /* 0x0000001308138223 */ /* 0x001fe4000000000b */
[----:B------:R-:W0:Y:S03]  /*1660*/  @!P1 LDC R11, c[0x0][0x388] ;  /* 0x0000e200ff0b9b82 */ /* 0x000e260000000800 */
[----:B------:R2:W-:Y:S04]  /*1670*/  @!P0 STG.E desc[UR20][R12.64], R19 ;  /* 0x000000130c008986 */ /* 0x0005e8000c101914 */
[----:B------:R-:W0:Y:S04]  /*1680*/  @!P1 LDG.E R14, desc[UR20][R14.64] ;  /* 0x000000140e0e9981 */ /* 0x000e28000c1e1900 */
[----:B------:R-:W0:Y:S01]  /*1690*/  @!P1 LDG.E R17, desc[UR20][R16.64] ;  /* 0x0000001410119981 */ /* 0x000e22000c1e1900 */
[----:B------:R-:W-:Y:S01]  /*16a0*/  IMAD.MOV.U32 R8, RZ, RZ, 0x4 ;  /* 0x00000004ff087424 */ /* 0x000fe200078e00ff */
[----:B------:R-:W-:-:S03]  /*16b0*/  IADD3 R7, PT, PT, R7, 0x2, RZ ;  /* 0x0000000207077810 */ /* 0x000fc60007ffe0ff */
[----:B------:R-:W-:-:S04]  /*16c0*/  @!P1 IMAD.WIDE R8, R21, R8, UR16 ;  /* 0x0000001015089e25 */ /* 0x000fc8000f8e0208 */
[----:B0-----:R-:W-:-:S05]  /*16d0*/  @!P1 FFMA R11, R14, R11, R17 ;  /* 0x0000000b0e0b9223 */ /* 0x001fca0000000011 */
[----:B------:R2:W-:Y:S02]  /*16e0*/  @!P1 STG.E desc[UR20][R8.64], R11 ;  /* 0x0000000b08009986 */ /* 0x0005e4000c101914 */
.L_x_791:
[----:B------:R-:W-:Y:S05]  /*16f0*/  @P2 EXIT ;  /* 0x000000000000294d */ /* 0x000fea0003800000 */
[----:B------:R-:W-:-:S04]  /*1700*/  LEA R7, R7, R0, 0x7 ;  /* 0x0000000007077211 */ /* 0x000fc800078e38ff */
[----:B------:R-:W-:-:S13]  /*1710*/  ISETP.GE.AND P0, PT, R7, UR12, PT ;  /* 0x0000000c07007c0c */ /* 0x000fda000bf06270 */
[----:B------:R-:W-:Y:S05]  /*1720*/  @P0 EXIT ;  /* 0x000000000000094d */ /* 0x000fea0003800000 */
[C---:B------:R-:W-:Y:S01]  /*1730*/  IMAD.WIDE R2, R7.reuse, 0x4, R2 ;  /* 0x0000000407027825 */ /* 0x040fe200078e0202 */
[----:B------:R-:W2:Y:S03]  /*1740*/  LDCU UR4, c[0x0][0x388] ;  /* 0x00007100ff0477ac */ /* 0x000ea60008000800 */
[----:B------:R-:W-:Y:S02]  /*1750*/  IMAD.WIDE R4, R7, 0x4, R4 ;  /* 0x0000000407047825 */ /* 0x000fe400078e0204 */
[----:B------:R-:W2:Y:S04]  /*1760*/  LDG.E R2, desc[UR20][R2.64] ;  /* 0x0000001402027981 */ /* 0x000ea8000c1e1900 */
[----:B------:R-:W2:Y:S01]  /*1770*/  LDG.E R5, desc[UR20][R4.64] ;  /* 0x0000001404057981 */ /* 0x000ea2000c1e1900 */
[----:B------:R-:W-:-:S05]  /*1780*/  MOV R6, 0x4 ;  /* 0x0000000400067802 */ /* 0x000fca0000000f00 */
[----:B------:R-:W-:-:S04]  /*1790*/  IMAD.WIDE R6, R7, R6, UR16 ;  /* 0x0000001007067e25 */ /* 0x000fc8000f8e0206 */
[----:B--23--:R-:W-:-:S05]  /*17a0*/  FFMA R9, R2, UR4, R5 ;  /* 0x0000000402097c23 */ /* 0x00cfca0008000005 */
[----:B------:R-:W-:Y:S01]  /*17b0*/  STG.E desc[UR20][R6.64], R9 ;  /* 0x0000000906007986 */ /* 0x000fe2000c101914 */
[----:B------:R-:W-:Y:S05]  /*17c0*/  EXIT ;  /* 0x000000000000794d */ /* 0x000fea0003800000 */
.L_x_792:
        /* <DEDUP_REMOVED lines=11> */
.L_x_929:


//--------------------- .text._ZN3cub18CUB_300001_SM_10006detail9transform16transform_kernelINS2_10policy_hubILb0EN4cuda3std3__45tupleIJN6thrust24THRUST_300001_SM_1000_NS6detail15normal_iteratorINSA_10device_ptrIiEEEESF_EEEE10policy1000ElNS7_7modulusIiEESF_JPiSL_EEEvT0_iT1_T2_DpNS2_10kernel_argIT3_EE --------------------------
	.section	.text._ZN3cub18CUB_300001_SM_10006detail9transform16transform_kernelINS2_10policy_hubILb0EN4cuda3std3__45tupleIJN6thrust24THRUST_300001_SM_1000_NS6detail15normal_iteratorINSA_10device_ptrIiEEEESF_EEEE10policy1000ElNS7_7modulusIiEESF_JPiSL_EEEvT0_iT1_T2_DpNS2_10kernel_argIT3_EE,"ax",@progbits
	.align	128
        .global         _ZN3cub18CUB_300001_SM_10006detail9transform16transform_kernelINS2_10policy_hubILb0EN4cuda3std3__45tupleIJN6thrust24THRUST_300001_SM_1000_NS6detail15normal_iteratorINSA_10device_ptrIiEEEESF_EEEE10policy1000ElNS7_7modulusIiEESF_JPiSL_EEEvT0_iT1_T2_DpNS2_10kernel_argIT3_EE
        .type           _ZN3cub18CUB_300001_SM_10006detail9transform16transform_kernelINS2_10policy_hubILb0EN4cuda3std3__45tupleIJN6thrust24THRUST_300001_SM_1000_NS6detail15normal_iteratorINSA_10device_ptrIiEEEESF_EEEE10policy1000ElNS7_7modulusIiEESF_JPiSL_EEEvT0_iT1_T2_DpNS2_10kernel_argIT3_EE,@function
        .size           _ZN3cub18CUB_300001_SM_10006detail9transform16transform_kernelINS2_10policy_hubILb0EN4cuda3std3__45tupleIJN6thrust24THRUST_300001_SM_1000_NS6detail15normal_iteratorINSA_10device_ptrIiEEEESF_EEEE10policy1000ElNS7_7modulusIiEESF_JPiSL_EEEvT0_iT1_T2_DpNS2_10kernel_argIT3_EE,(.L_x_930 - _ZN3cub18CUB_300001_SM_10006detail9transform16transform_kernelINS2_10policy_hubILb0EN4cuda3std3__45tupleIJN6thrust24THRUST_300001_SM_1000_NS6detail15normal_iteratorINSA_10device_ptrIiEEEESF_EEEE10policy1000ElNS7_7modulusIiEESF_JPiSL_EEEvT0_iT1_T2_DpNS2_10kernel_argIT3_EE)
        .other          _ZN3cub18CUB_300001_SM_10006detail9transform16transform_kernelINS2_10policy_hubILb0EN4cuda3std3__45tupleIJN6thrust24THRUST_300001_SM_1000_NS6detail15normal_iteratorINSA_10device_ptrIiEEEESF_EEEE10policy1000ElNS7_7modulusIiEESF_JPiSL_EEEvT0_iT1_T2_DpNS2_10kernel_argIT3_EE,@"STO_CUDA_ENTRY STV_DEFAULT"
_ZN3cub18CUB_300001_SM_10006detail9transform16transform_kernelINS2_10policy_hubILb0EN4cuda3std3__45tupleIJN6thrust24THRUST_300001_SM_1000_NS6detail15normal_iteratorINSA_10device_ptrIiEEEESF_EEEE10policy1000ElNS7_7modulusIiEESF_JPiSL_EEEvT0_iT1_T2_DpNS2_10kernel_argIT3_EE:
.text._ZN3cub18CUB_300001_SM_10006detail9transform16transform_kernelINS2_10policy_hubILb0EN4cuda3std3__45tupleIJN6thrust24THRUST_300001_SM_1000_NS6detail15normal_iteratorINSA_10device_ptrIiEEEESF_EEEE10policy1000ElNS7_7modulusIiEESF_JPiSL_EEEvT0_iT1_T2_DpNS2_10kernel_argIT3_EE:
        /* <DEDUP_REMOVED lines=68> */
.L_x_795:
[----:B-1----:R-:W-:Y:S05]  /*0440*/  BSYNC.RECONVERGENT B0 ;  /* 0x0000000000007941 */ /* 0x002fea0003800200 */
.L_x_794:
[----:B------:R-:W1:Y:S08]  /*0450*/  S2UR UR5, SR_CgaCtaId ;  /* 0x00000000000579c3 */ /* 0x000e700000008800 */
[----:B------:R-:W-:Y:S01]  /*0460*/  BAR.SYNC.DEFER_BLOCKING 0x0 ;  /* 0x0000000000007b1d */ /* 0x000fe20000010000 */
[----:B------:R-:W-:-:S05]  /*0470*/  SHF.L.U32 R2, RZ, 0x1f, RZ ;  /* 0x0000001fff027819 */ /* 0x000fca00000006ff */
[----:B------:R-:W-:Y:S02]  /*0480*/  UMOV UR4, 0x400 ;  /* 0x0000040000047882 */ /* 0x000fe40000000000 */
[----:B-1----:R-:W-:-:S12]  /*0490*/  ULEA UR4, UR5, UR4, 0x18 ;  /* 0x0000000405047291 */ /* 0x002fd8000f8ec0ff */
.L_x_796:
[----:B------:R-:W1:Y:S02]  /*04a0*/  SYNCS.PHASECHK.TRANS64.TRYWAIT P0, [UR4], R2 ;  /* 0x00000002ff0075a7 */ /* 0x000e640008001104 */
[----:B-1----:R-:W-:Y:S05]  /*04b0*/  @!P0 BRA `(.L_x_796) ;  /* 0xfffffffc00f88947 */ /* 0x002fea000383ffff */
[----:B------:R-:W-:Y:S05]  /*04c0*/  BRA `(.L_x_797) ;  /* 0x0000001400407947 */ /* 0x000fea0003800000 */
.L_x_793:
        /* <DEDUP_REMOVED lines=47> */
[----:B------:R-:W-:Y:S01]  /*07c0*/  @P0 IMAD.IADD R11, R11, 0x1, -R8 ;  /* 0x000000010b0b0824 */ /* 0x000fe200078e0a08 */
[----:B------:R-:W-:-:S04]  /*07d0*/  @P0 IADD3 R10, PT, PT, R10, 0x1, RZ ;  /* 0x000000010a0a0810 */ /* 0x000fc80007ffe0ff */
[----:B------:R-:W-:Y:S01]  /*07e0*/  ISETP.GE.U32.AND P1, PT, R11, R8, PT ;  /* 0x000000080b00720c */ /* 0x000fe20003f26070 */
[----:B------:R-:W-:-:S12]  /*07f0*/  IMAD.MOV.U32 R11, RZ, RZ, RZ ;  /* 0x000000ffff0b7224 */ /* 0x000fd800078e00ff */
[----:B------:R-:W-:Y:S01]  /*0800*/  @P1 VIADD R10, R10, 0x1 ;  /* 0x000000010a0a1836 */ /* 0x000fe20000000000 */
[----:B------:R-:W-:Y:S01]  /*0810*/  @!P2 LOP3.LUT R10, RZ, R8, RZ, 0x33, !PT ;  /* 0x00000008ff0aa212 */ /* 0x000fe200078e33ff */
[----:B------:R-:W-:Y:S06]  /*0820*/  BRA `(.L_x_802) ;  /* 0x00000000000c7947 */ /* 0x000fec0003800000 */
.L_x_801:
[----:B------:R-:W-:Y:S01]  /*0830*/  IMAD.MOV.U32 R9, RZ, RZ, R14 ;  /* 0x000000ffff097224 */ /* 0x000fe200078e000e */
[----:B------:R-:W-:-:S07]  /*0840*/  MOV R14, 0x860 ;  /* 0x00000860000e7802 */ /* 0x000fce0000000f00 */
[----:B------:R-:W-:Y:S05]  /*0850*/  CALL.REL.NOINC `($__internal_4_$__cuda_sm20_div_u64) ;  /* 0x00000018002c7944 */ /* 0x000fea0003c00000 */
.L_x_802:
[----:B------:R-:W-:Y:S05]  /*0860*/  BSYNC.RECONVERGENT B1 ;  /* 0x0000000000017941 */ /* 0x000fea0003800200 */
.L_x_800:
        /* <DEDUP_REMOVED lines=16> */
[----:B------:R-:W-:Y:S01]  /*0970*/  MOV R12, UR6 ;  /* 0x00000006000c7c02 */ /* 0x000fe20008000f00 */
[----:B------:R-:W-:Y:S01]  /*0980*/  IMAD.U32 R14, RZ, RZ, UR20 ;  /* 0x00000014ff0e7e24 */ /* 0x000fe2000f8e00ff */
[----:B------:R-:W-:Y:S01]  /*0990*/  UMOV UR5, 0x400 ;  /* 0x0000040000057882 */ /* 0x000fe20000000000 */
[----:B------:R-:W-:Y:S01]  /*09a0*/  IMAD.U32 R15, RZ, RZ, UR21 ;  /* 0x00000015ff0f7e24 */ /* 0x000fe2000f8e00ff */
[----:B------:R-:W-:Y:S01]  /*09b0*/  SHF.L.U64.HI R15, R3, 0x2, R6 ;  /* 0x00000002030f7819 */ /* 0x000fe20000010206 */
[----:B------:R-:W-:Y:S01]  /*09c0*/  VIADD R9, R9, 0x1 ;  /* 0x0000000109097836 */ /* 0x000fe20000000000 */
[----:B------:R-:W-:Y:S01]  /*09d0*/  LEA R10, P1, R14, R7, 0x2 ;  /* 0x000000070e0a7211 */ /* 0x000fe200078210ff */
[----:B------:R-:W-:Y:S01]  /*09e0*/  UIADD3 UR5, UPT, UPT, UR5, 0x80, URZ ;  /* 0x0000008005057890 */ /* 0x000fe2000fffe0ff */
[----:B------:R-:W-:-:S02]  /*09f0*/  IMAD R7, R2, UR10, RZ ;  /* 0x0000000a02077c24 */ /* 0x000fc4000f8e02ff */
[----:B------:R-:W-:Y:S01]  /*0a00*/  LEA.HI.X R14, R14, R15, R12, 0x2, P1 ;  /* 0x0000000f0e0e7211 */ /* 0x000fe200008f140c */
[----:B------:R-:W-:Y:S01]  /*0a10*/  IMAD.MOV.U32 R29, RZ, RZ, R3 ;  /* 0x000000ffff1d7224 */ /* 0x000fe200078e0003 */
        /* <DEDUP_REMOVED lines=10> */
.L_x_805:
        /* <DEDUP_REMOVED lines=10> */
[----:B------:R1:W-:Y:S01]  /*0b60*/  LDGSTS.E [R12], desc[UR22][R14.64] ;  /* 0x000000000e0c7fae */ /* 0x0003e2000b9a1016 */
[----:B------:R-:W-:Y:S02]  /*0b70*/  IADD3.X R10, PT, PT, RZ, R10, RZ, P2, !PT ;  /* 0x0000000aff0a7210 */ /* 0x000fe400017fe4ff */
[----:B------:R-:W-:-:S02]  /*0b80*/  ISETP.NE.AND.EX P1, PT, R16, RZ, PT, P1 ;  /* 0x000000ff1000720c */ /* 0x000fc40003f25310 */
[----:B------:R-:W-:Y:S01]  /*0b90*/  LEA.HI.X R18, R8, R18, RZ, 0x2, P3 ;  /* 0x0000001208127211 */ /* 0x000fe200018f14ff */
[----:B-1----:R-:W-:-:S10]  /*0ba0*/  IMAD R12, R7, 0x4, R12 ;  /* 0x00000004070c7824 */ /* 0x002fd400078e020c */
[----:B------:R-:W-:Y:S05]  /*0bb0*/  @P1 BRA `(.L_x_805) ;  /* 0xfffffffc00c01947 */ /* 0x000fea000383ffff */
.L_x_804:
[----:B------:R-:W-:Y:S05]  /*0bc0*/  BSYNC.RECONVERGENT B1 ;  /* 0x0000000000017941 */ /* 0x000fea0003800200 */
.L_x_803:
[----:B------:R-:W-:Y:S05]  /*0bd0*/  @!P0 BRA `(.L_x_799) ;  /* 0x0000000000f08947 */ /* 0x000fea0003800000 */
[----:B------:R-:W1:Y:S01]  /*0be0*/  S2UR UR8, SR_CgaCtaId ;  /* 0x00000000000879c3 */ /* 0x000e620000008800 */
[----:B------:R-:W2:Y:S01]  /*0bf0*/  LDCU.64 UR12, c[0x0][0x398] ;  /* 0x00007300ff0c77ac */ /* 0x000ea20008000a00 */
[C---:B------:R-:W-:Y:S01]  /*0c00*/  IMAD.SHL.U32 R9, R29.reuse, 0x4, RZ ;  /* 0x000000041d097824 */ /* 0x040fe200078e00ff */
[----:B------:R-:W-:Y:S01]  /*0c10*/  SHF.R.U32.HI R19, RZ, 0x1e, R8 ;  /* 0x0000001eff137819 */ /* 0x000fe20000011608 */
[----:B------:R-:W-:Y:S01]  /*0c20*/  IMAD.U32 R14, RZ, RZ, UR20 ;  /* 0x00000014ff0e7e24 */ /* 0x000fe2000f8e00ff */
[----:B------:R-:W-:Y:S01]  /*0c30*/  UMOV UR7, 0x400 ;  /* 0x0000040000077882 */ /* 0x000fe20000000000 */
[----:B------:R-:W-:Y:S01]  /*0c40*/  IMAD.U32 R15, RZ, RZ, UR21 ;  /* 0x00000015ff0f7e24 */ /* 0x000fe2000f8e00ff */
[C---:B------:R-:W-:Y:S01]  /*0c50*/  SHF.L.U64.HI R15, R29.reuse, 0x2, R10 ;  /* 0x000000021d0f7819 */ /* 0x040fe2000001020a */
[----:B------:R-:W-:Y:S01]  /*0c60*/  IMAD.U32 R12, RZ, RZ, UR6 ;  /* 0x00000006ff0c7e24 */ /* 0x000fe2000f8e00ff */
[----:B------:R-:W-:Y:S01]  /*0c70*/  LEA R9, P0, R14, R9, 0x2 ;  /* 0x000000090e097211 */ /* 0x000fe200078010ff */
[----:B------:R-:W-:Y:S01]  /*0c80*/  UIADD3 UR7, UPT, UPT, UR7, 0x80, URZ ;  /* 0x0000008007077890 */ /* 0x000fe2000fffe0ff */
[----:B------:R-:W-:Y:S01]  /*0c90*/  IMAD.SHL.U32 R18, R8, 0x4, RZ ;  /* 0x0000000408127824 */ /* 0x000fe200078e00ff */
[----:B------:R-:W-:Y:S01]  /*0ca0*/  UMOV UR5, URZ ;  /* 0x000000ff00057c82 */ /* 0x000fe20008000000 */
[----:B------:R-:W-:Y:S01]  /*0cb0*/  LEA.HI.X R12, R14, R15, R12, 0x2, P0 ;  /* 0x0000000f0e0c7211 */ /* 0x000fe200000f140c */
[----:B------:R-:W-:Y:S01]  /*0cc0*/  IMAD R24, R2, UR10, RZ ;  /* 0x0000000a02187c24 */ /* 0x000fe2000f8e02ff */
[----:B------:R-:W-:-:S03]  /*0cd0*/  IADD3 R14, P0, PT, R29, UR20, RZ ;  /* 0x000000141d0e7c10 */ /* 0x000fc6000ff1e0ff */
[----:B------:R-:W-:Y:S01]  /*0ce0*/  IMAD R24, R24, UR9, RZ ;  /* 0x0000000918187c24 */ /* 0x000fe2000f8e02ff */
[----:B------:R-:W-:Y:S02]  /*0cf0*/  IADD3.X R15, PT, PT, R10, UR6, RZ, P0, !PT ;  /* 0x000000060a0f7c10 */ /* 0x000fe400087fe4ff */
[----:B--2---:R-:W-:Y:S02]  /*0d00*/  IADD3 R7, P1, PT, R13, UR12, RZ ;  /* 0x0000000c0d077c10 */ /* 0x004fe4000ff3e0ff */
[C---:B------:R-:W-:Y:S01]  /*0d10*/  SHF.L.U64.HI R15, R14.reuse, 0x2, R15 ;  /* 0x000000020e0f7819 */ /* 0x040fe2000001020f */
[----:B-1----:R-:W-:Y:S01]  /*0d20*/  ULEA UR7, UR8, UR7, 0x18 ;  /* 0x0000000708077291 */ /* 0x002fe2000f8ec0ff */
[----:B------:R-:W-:Y:S01]  /*0d30*/  IMAD.SHL.U32 R14, R14, 0x4, RZ ;  /* 0x000000040e0e7824 */ /* 0x000fe200078e00ff */
[----:B------:R-:W-:Y:S02]  /*0d40*/  IADD3.X R11, PT, PT, R11, UR13, RZ, P1, !PT ;  /* 0x0000000d0b0b7c10 */ /* 0x000fe40008ffe4ff */
[CC--:B------:R-:W-:Y:S01]  /*0d50*/  LEA R20, P0, R8.reuse, R9.reuse, 0x3 ;  /* 0x0000000908147211 */ /* 0x0c0fe200078018ff */
[----:B------:R-:W-:Y:S01]  /*0d60*/  IMAD.WIDE.U32 R14, R8, 0xc, R14 ;  /* 0x0000000c080e7825 */ /* 0x000fe200078e000e */
[----:B------:R-:W-:-:S02]  /*0d70*/  IADD3 R22, P1, PT, R18, R9, RZ ;  /* 0x0000000912167210 */ /* 0x000fc40007f3e0ff */
[-C--:B------:R-:W-:Y:S01]  /*0d80*/  LEA.HI.X R26, R8, R12.reuse, RZ, 0x3, P0 ;  /* 0x0000000c081a7211 */ /* 0x080fe200000f1cff */
[----:B------:R-:W-:Y:S01]  /*0d90*/  VIADD R16, R13, UR7 ;  /* 0x000000070d107c36 */ /* 0x000fe20008000000 */
[----:B------:R-:W-:Y:S01]  /*0da0*/  IADD3.X R28, PT, PT, R19, R12, RZ, P1, !PT ;  /* 0x0000000c131c7210 */ /* 0x000fe20000ffe4ff */
[----:B------:R-:W-:Y:S02]  /*0db0*/  VIADD R23, R15, UR5 ;  /* 0x000000050f177c36 */ /* 0x000fe40008000000 */
[----:B------:R-:W-:-:S04]  /*0dc0*/  IMAD R13, R29, 0x4, R16 ;  /* 0x000000041d0d7824 */ /* 0x000fc800078e0210 */
[C-C-:B------:R-:W-:Y:S02]  /*0dd0*/  IMAD R21, R24.reuse, 0x4, R13.reuse ;  /* 0x0000000418157824 */ /* 0x140fe400078e020d */
[C-C-:B------:R-:W-:Y:S02]  /*0de0*/  IMAD R25, R24.reuse, 0x8, R13.reuse ;  /* 0x0000000818197824 */ /* 0x140fe400078e020d */
[----:B------:R-:W-:-:S07]  /*0df0*/  IMAD R27, R24, 0xc, R13 ;  /* 0x0000000c181b7824 */ /* 0x000fce00078e020d */
.L_x_806:
[----:B------:R-:W-:-:S05]  /*0e00*/  IADD3 R16, P0, PT, R7, R9, RZ ;  /* 0x0000000907107210 */ /* 0x000fca0007f1e0ff */
[----:B------:R-:W-:-:S05]  /*0e10*/  IMAD.X R17, R11, 0x1, R12, P0 ;  /* 0x000000010b117824 */ /* 0x000fca00000e060c */
        /* <DEDUP_REMOVED lines=8> */
[----:B-1----:R-:W-:Y:S02]  /*0ea0*/  IADD3 R16, P0, PT, R7, R20, RZ ;  /* 0x0000001407107210 */ /* 0x002fe40007f1e0ff */
[----:B------:R-:W-:-:S03]  /*0eb0*/  LEA R21, R24, R21, 0x4 ;  /* 0x0000001518157211 */ /* 0x000fc600078e20ff */
        /* <DEDUP_REMOVED lines=14> */
.L_x_799:
[----:B------:R-:W-:Y:S05]  /*0fa0*/  BSYNC.RECONVERGENT B0 ;  /* 0x0000000000007941 */ /* 0x000fea0003800200 */
.L_x_798:
        /* <DEDUP_REMOVED lines=33> */
[----:B------:R-:W-:Y:S01]  /*11c0*/  @P0 IMAD.IADD R9, R9, 0x1, -R8 ;  /* 0x0000000109090824 */ /* 0x000fe200078e0a08 */
[----:B------:R-:W-:-:S04]  /*11d0*/  @P0 IADD3 R10, PT, PT, R10, 0x1, RZ ;  /* 0x000000010a0a0810 */ /* 0x000fc80007ffe0ff */
[----:B------:R-:W-:-:S13]  /*11e0*/  ISETP.GE.U32.AND P1, PT, R9, R8, PT ;  /* 0x000000080900720c */ /* 0x000fda0003f26070 */
[----:B------:R-:W-:Y:S01]  /*11f0*/  @P1 VIADD R10, R10, 0x1 ;  /* 0x000000010a0a1836 */ /* 0x000fe20000000000 */
[----:B------:R-:W-:Y:S01]  /*1200*/  @!P2 LOP3.LUT R10, RZ, R8, RZ, 0x33, !PT ;  /* 0x00000008ff0aa212 */ /* 0x000fe200078e33ff */
[----:B------:R-:W-:Y:S06]  /*1210*/  BRA `(.L_x_811) ;  /* 0x00000000000c7947 */ /* 0x000fec0003800000 */
.L_x_810:
[----:B------:R-:W-:Y:S01]  /*1220*/  IMAD.MOV.U32 R9, RZ, RZ, R12 ;  /* 0x000000ffff097224 */ /* 0x000fe200078e000c */
[----:B------:R-:W-:-:S07]  /*1230*/  MOV R14, 0x1250 ;  /* 0x00001250000e7802 */ /* 0x000fce0000000f00 */
[----:B------:R-:W-:Y:S05]  /*1240*/  CALL.REL.NOINC `($__internal_4_$__cuda_sm20_div_u64) ;  /* 0x0000000c00b07944 */ /* 0x000fea0003c00000 */
.L_x_811:
[----:B------:R-:W-:Y:S05]  /*1250*/  BSYNC.RECONVERGENT B1 ;  /* 0x0000000000017941 */ /* 0x000fea0003800200 */
.L_x_809:
        /* <DEDUP_REMOVED lines=13> */
[----:B------:R-:W-:Y:S02]  /*1330*/  IMAD.SHL.U32 R15, R3, 0x4, RZ ;  /* 0x00000004030f7824 */ /* 0x000fe400078e00ff */
[----:B------:R-:W-:Y:S01]  /*1340*/  IMAD.U32 R10, RZ, RZ, UR20 ;  /* 0x00000014ff0a7e24 */ /* 0x000fe2000f8e00ff */
[----:B------:R-:W-:Y:S01]  /*1350*/  UMOV UR5, 0x400 ;  /* 0x0000040000057882 */ /* 0x000fe20000000000 */
[----:B------:R-:W-:Y:S01]  /*1360*/  VIADD R9, R7, 0x1 ;  /* 0x0000000107097836 */ /* 0x000fe20000000000 */
[----:B------:R-:W-:Y:S01]  /*1370*/  UIADD3 UR5, UPT, UPT, UR5, 0x80, URZ ;  /* 0x0000008005057890 */ /* 0x000fe2000fffe0ff */
[----:B------:R-:W3:Y:S01]  /*1380*/  LDC R14, c[0x0][0x388] ;  /* 0x0000e200ff0e7b82 */ /* 0x000ee20000000800 */
[----:B------:R-:W-:Y:S01]  /*1390*/  IMAD.U32 R16, RZ, RZ, UR6 ;  /* 0x00000006ff107e24 */ /* 0x000fe2000f8e00ff */
        /* <DEDUP_REMOVED lines=8> */
[----:B--2---:R-:W-:Y:S01]  /*1420*/  IADD3 R15, P1, P2, R15, UR12, R12 ;  /* 0x0000000c0f0f7c10 */ /* 0x004fe2000fa3e00c */
[----:B-1----:R-:W-:-:S03]  /*1430*/  ULEA UR5, UR7, UR5, 0x18 ;  /* 0x0000000507057291 */ /* 0x002fc6000f8ec0ff */
[----:B------:R-:W-:-:S03]  /*1440*/  IADD3.X R16, PT, PT, R16, UR13, R13, P1, P2 ;  /* 0x0000000d10107c10 */ /* 0x000fc60008fe440d */
[----:B------:R-:W-:-:S05]  /*1450*/  IADD3 R7, PT, PT, R12, UR5, RZ ;  /* 0x000000050c077c10 */ /* 0x000fca000fffe0ff */
[----:B---3--:R-:W-:Y:S02]  /*1460*/  IMAD R10, R14, 0x200, R7 ;  /* 0x000002000e0a7824 */ /* 0x008fe400078e0207 */
[----:B------:R-:W-:Y:S02]  /*1470*/  IMAD.X R14, RZ, RZ, -0x1, P3 ;  /* 0xffffffffff0e7424 */ /* 0x000fe400018e06ff */
[----:B------:R-:W-:-:S07]  /*1480*/  IMAD R7, R3, 0x4, R10 ;  /* 0x0000000403077824 */ /* 0x000fce00078e020a */
.L_x_814:
        /* <DEDUP_REMOVED lines=11> */
[----:B------:R1:W-:Y:S01]  /*1540*/  LDGSTS.E [R7+0x80], desc[UR22][R10.64] ;  /* 0x000800000a077fae */ /* 0x0003e2000b9a1016 */
[----:B------:R-:W-:Y:S02]  /*1550*/  LEA.HI.X R16, R8, R16, RZ, 0x2, P3 ;  /* 0x0000001008107211 */ /* 0x000fe400018f14ff */
[----:B------:R-:W-:Y:S01]  /*1560*/  ISETP.NE.AND.EX P1, PT, R14, RZ, PT, P1 ;  /* 0x000000ff0e00720c */ /* 0x000fe20003f25310 */
[----:B-1----:R-:W-:-:S12]  /*1570*/  IMAD R7, R18, 0x4, R7 ;  /* 0x0000000412077824 */ /* 0x002fd800078e0207 */
[----:B------:R-:W-:Y:S05]  /*1580*/  @P1 BRA `(.L_x_814) ;  /* 0xfffffffc00c01947 */ /* 0x000fea000383ffff */
.L_x_813:
[----:B------:R-:W-:Y:S05]  /*1590*/  BSYNC.RECONVERGENT B1 ;  /* 0x0000000000017941 */ /* 0x000fea0003800200 */
.L_x_812:
[----:B------:R-:W-:Y:S05]  /*15a0*/  @!P0 BRA `(.L_x_808) ;  /* 0x0000000000f88947 */ /* 0x000fea0003800000 */
[----:B------:R-:W1:Y:S01]  /*15b0*/  S2UR UR7, SR_CgaCtaId ;  /* 0x00000000000779c3 */ /* 0x000e620000008800 */
[----:B------:R-:W-:Y:S01]  /*15c0*/  UMOV UR5, 0x400 ;  /* 0x0000040000057882 */ /* 0x000fe20000000000 */
[----:B------:R-:W2:Y:S01]  /*15d0*/  LDCU.64 UR12, c[0x0][0x3a8] ;  /* 0x00007500ff0c77ac */ /* 0x000ea20008000a00 */
[C---:B------:R-:W-:Y:S01]  /*15e0*/  IADD3 R14, P0, PT, R3.reuse, UR20, RZ ;  /* 0x00000014030e7c10 */ /* 0x040fe2000ff1e0ff */
[C---:B------:R-:W-:Y:S01]  /*15f0*/  IMAD.SHL.U32 R9, R3.reuse, 0x4, RZ ;  /* 0x0000000403097824 */ /* 0x040fe200078e00ff */
[----:B------:R-:W-:Y:S01]  /*1600*/  MOV R10, UR20 ;  /* 0x00000014000a7c02 */ /* 0x000fe20008000f00 */
[----:B------:R-:W-:Y:S01]  /*1610*/  UIADD3 UR5, UPT, UPT, UR5, 0x80, URZ ;  /* 0x0000008005057890 */ /* 0x000fe2000fffe0ff */
[----:B------:R-:W-:Y:S01]  /*1620*/  IMAD.U32 R11, RZ, RZ, UR21 ;  /* 0x00000015ff0b7e24 */ /* 0x000fe2000f8e00ff */
[----:B------:R-:W3:Y:S01]  /*1630*/  LDC R16, c[0x0][0x388] ;  /* 0x0000e200ff107b82 */ /* 0x000ee20000000800 */
[----:B------:R-:W-:Y:S01]  /*1640*/  IMAD.U32 R17, RZ, RZ, UR6 ;  /* 0x00000006ff117e24 */ /* 0x000fe2000f8e00ff */
[----:B------:R-:W-:Y:S01]  /*1650*/  SHF.L.U64.HI R11, R3, 0x2, R6 ;  /* 0x00000002030b7819 */ /* 0x000fe20000010206 */
[----:B------:R-:W-:Y:S01]  /*1660*/  IMAD R21, R2, UR10, RZ ;  /* 0x0000000a02157c24 */ /* 0x000fe2000f8e02ff */
[----:B------:R-:W-:-:S03]  /*1670*/  LEA R9, P2, R10, R9, 0x2 ;  /* 0x000000090a097211 */ /* 0x000fc600078410ff */
[----:B------:R-:W-:Y:S01]  /*1680*/  IMAD R21, R21, UR9, RZ ;  /* 0x0000000915157c24 */ /* 0x000fe2000f8e02ff */
[----:B------:R-:W-:Y:S02]  /*1690*/  LEA.HI.X R10, R10, R11, R17, 0x2, P2 ;  /* 0x0000000b0a0a7211 */ /* 0x000fe400010f1411 */
        /* <DEDUP_REMOVED lines=14> */
[----:B------:R-:W-:Y:S02]  /*1780*/  IMAD.SHL.U32 R14, R14, 0x4, RZ ;  /* 0x000000040e0e7824 */ /* 0x000fe400078e00ff */
[----:B------:R-:W-:Y:S01]  /*1790*/  IMAD.X R26, R13, 0x1, R10, P0 ;  /* 0x000000010d1a7824 */ /* 0x000fe200000e060a */
[----:B------:R-:W-:Y:S01]  /*17a0*/  LEA R24, R21, R2, 0x2 ;  /* 0x0000000215187211 */ /* 0x000fe200078e10ff */
[----:B------:R-:W-:-:S04]  /*17b0*/  IMAD.WIDE.U32 R14, R8, 0xc, R14 ;  /* 0x0000000c080e7825 */ /* 0x000fc800078e000e */
[----:B------:R-:W-:Y:S02]  /*17c0*/  VIADD R23, R15, UR5 ;  /* 0x000000050f177c36 */ /* 0x000fe40008000000 */
[C-C-:B------:R-:W-:Y:S02]  /*17d0*/  IMAD R25, R21.reuse, 0x8, R2.reuse ;  /* 0x0000000815197824 */ /* 0x140fe400078e0202 */
[----:B------:R-:W-:-:S07]  /*17e0*/  IMAD R27, R21, 0xc, R2 ;  /* 0x0000000c151b7824 */ /* 0x000fce00078e0202 */
.L_x_815:
        /* <DEDUP_REMOVED lines=22> */
[----:B------:R-:W-:Y:S01]  /*1950*/  ISETP.GE.U32.AND.EX P0, PT, R6, R5, PT, P0 ;  /* 0x000000050600720c */ /* 0x000fe20003f06100 */
[C---:B-1----:R-:W-:Y:S01]  /*1960*/  IMAD R25, R21.reuse, 0x10, R25 ;  /* 0x0000001015197824 */ /* 0x042fe200078e0219 */
[----:B--2---:R-:W-:-:S11]  /*1970*/  LEA R27, R21, R27, 0x4 ;  /* 0x0000001b151b7211 */ /* 0x004fd600078e20ff */
[----:B------:R-:W-:Y:S05]  /*1980*/  @!P0 BRA `(.L_x_815) ;  /* 0xfffffffc00988947 */ /* 0x000fea000383ffff */
.L_x_808:
[----:B------:R-:W-:Y:S05]  /*1990*/  BSYNC.RECONVERGENT B0 ;  /* 0x0000000000007941 */ /* 0x000fea0003800200 */
.L_x_807:
[----:B------:R-:W0:Y:S01]  /*19a0*/  LDGDEPBAR ;  /* 0x00000000000079af */ /* 0x000e220000000000 */
[----:B------:R-:W-:-:S04]  /*19b0*/  DEPBAR.LE SB0, 0x0 ;  /* 0x000080000000791a */ /* 0x000fc80000000000 */
[----:B------:R-:W-:Y:S06]  /*19c0*/  BAR.SYNC.DEFER_BLOCKING 0x0 ;  /* 0x0000000000007b1d */ /* 0x000fec0000010000 */
.L_x_797:
        /* <DEDUP_REMOVED lines=13> */
[----:B--2---:R-:W-:-:S03]  /*1aa0*/  IMAD R2, R6, 0x200, R5 ;  /* 0x0000020006027824 */ /* 0x004fc600078e0205 */
[----:B------:R-:W-:Y:S01]  /*1ab0*/  ULEA.HI.X UR5, UR20, UR5, UR6, 0x2, UP0 ;  /* 0x0000000514057291 */ /* 0x000fe200080f1406 */
[----:B-1----:R-:W-:Y:S02]  /*1ac0*/  LEA R7, R7, R4, 0x18 ;  /* 0x0000000407077211 */ /* 0x002fe400078ec0ff */
[C---:B---3--:R-:W-:Y:S01]  /*1ad0*/  LEA R5, R3.reuse, UR7, 0x2 ;  /* 0x0000000703057c11 */ /* 0x048fe2000f8e10ff */
[----:B------:R-:W-:-:S04]  /*1ae0*/  IMAD R4, R3, 0x4, R2 ;  /* 0x0000000403047824 */ /* 0x000fc800078e0202 */
[----:B------:R-:W-:Y:S01]  /*1af0*/  IMAD.IADD R2, R7, 0x1, R5 ;  /* 0x0000000107027824 */ /* 0x000fe200078e0205 */
[----:B------:R-:W-:Y:S01]  /*1b00*/  IADD3 R4, PT, PT, R4, 0x80, R7 ;  /* 0x0000008004047810 */ /* 0x000fe20007ffe007 */
[----:B------:R-:W-:-:S07]  /*1b10*/  IMAD.MOV R5, RZ, RZ, -R6 ;  /* 0x000000ffff057224 */ /* 0x000fce00078e0a06 */
.L_x_819:
[----:B------:R-:W-:Y:S01]  /*1b20*/  ISETP.GE.AND P1, PT, R3, R0, PT ;  /* 0x000000000300720c */ /* 0x000fe20003f26270 */
[----:B------:R-:W-:Y:S01]  /*1b30*/  VIADD R5, R5, 0x1 ;  /* 0x0000000105057836 */ /* 0x000fe20000000000 */
[----:B------:R-:W-:Y:S04]  /*1b40*/  BSSY.RECONVERGENT B0, `(.L_x_817) ;  /* 0x0000020000007945 */ /* 0x000fe80003800200 */
[----:B------:R-:W-:-:S07]  /*1b50*/  ISETP.NE.AND P0, PT, R5, RZ, PT ;  /* 0x000000ff0500720c */ /* 0x000fce0003f05270 */
[----:B-1----:R-:W-:Y:S06]  /*1b60*/  @P1 BRA `(.L_x_818) ;  /* 0x0000000000741947 */ /* 0x002fec0003800000 */
[----:B------:R-:W1:Y:S04]  /*1b70*/  LDS R14, [R4] ;  /* 0x00000000040e7984 */ /* 0x000e680000000800 */
[----:B------:R-:W2:Y:S01]  /*1b80*/  LDS R8, [R2] ;  /* 0x0000000002087984 */ /* 0x000ea20000000800 */
[-C--:B-1----:R-:W-:Y:S02]  /*1b90*/  IABS R10, R14.reuse ;  /* 0x0000000e000a7213 */ /* 0x082fe40000000000 */
[----:B------:R-:W-:Y:S02]  /*1ba0*/  IABS R13, R14 ;  /* 0x0000000e000d7213 */ /* 0x000fe40000000000 */
[----:B------:R-:W1:Y:S01]  /*1bb0*/  I2F.RP R9, R10 ;  /* 0x0000000a00097306 */ /* 0x000e620000209400 */
[----:B--2---:R-:W-:-:S02]  /*1bc0*/  IABS R12, R8 ;  /* 0x00000008000c7213 */ /* 0x004fc40000000000 */
[----:B------:R-:W-:-:S05]  /*1bd0*/  ISETP.GE.AND P3, PT, R8, RZ, PT ;  /* 0x000000ff0800720c */ /* 0x000fca0003f66270 */
[----:B-1----:R-:W1:Y:S02]  /*1be0*/  MUFU.RCP R9, R9 ;  /* 0x0000000900097308 */ /* 0x002e640000001000 */
[----:B-1----:R-:W-:Y:S01]  /*1bf0*/  VIADD R6, R9, 0xffffffe ;  /* 0x0ffffffe09067836 */ /* 0x002fe20000000000 */
[----:B------:R-:W-:-:S05]  /*1c00*/  IADD3 R9, PT, PT, RZ, -R13, RZ ;  /* 0x8000000dff097210 */ /* 0x000fca0007ffe0ff */
[----:B------:R1:W2:Y:S02]  /*1c10*/  F2I.FTZ.U32.TRUNC.NTZ R7, R6 ;  /* 0x0000000600077305 */ /* 0x0002a4000021f000 */
[----:B-1----:R-:W-:Y:S02]  /*1c20*/  IMAD.MOV.U32 R6, RZ, RZ, RZ ;  /* 0x000000ffff067224 */ /* 0x002fe400078e00ff */
[----:B--2---:R-:W-:-:S04]  /*1c30*/  IMAD.MOV R11, RZ, RZ, -R7 ;  /* 0x000000ffff0b7224 */ /* 0x004fc800078e0a07 */
[----:B------:R-:W-:-:S04]  /*1c40*/  IMAD R11, R11, R10, RZ ;  /* 0x0000000a0b0b7224 */ /* 0x000fc800078e02ff */
[----:B------:R-:W-:-:S04]  /*1c50*/  IMAD.HI.U32 R7, R7, R11, R6 ;  /* 0x0000000b07077227 */ /* 0x000fc800078e0006 */
[----:B------:R-:W-:Y:S02]  /*1c60*/  IMAD.U32 R6, RZ, RZ, UR4 ;  /* 0x00000004ff067e24 */ /* 0x000fe4000f8e00ff */
[----:B------:R-:W-:-:S04]  /*1c70*/  IMAD.HI.U32 R7, R7, R12, RZ ;  /* 0x0000000c07077227 */ /* 0x000fc800078e00ff */
[----:B------:R-:W-:-:S05]  /*1c80*/  IMAD R7, R7, R9, R12 ;  /* 0x0000000907077224 */ /* 0x000fca00078e020c */
[----:B------:R-:W-:-:S13]  /*1c90*/  ISETP.GT.U32.AND P1, PT, R10, R7, PT ;  /* 0x000000070a00720c */ /* 0x000fda0003f24070 */
[----:B------:R-:W-:Y:S01]  /*1ca0*/  @!P1 IMAD.IADD R7, R7, 0x1, -R10 ;  /* 0x0000000107079824 */ /* 0x000fe200078e0a0a */
[----:B------:R-:W-:-:S04]  /*1cb0*/  ISETP.NE.AND P1, PT, R14, RZ, PT ;  /* 0x000000ff0e00720c */ /* 0x000fc80003f25270 */
[----:B------:R-:W-:-:S13]  /*1cc0*/  ISETP.GT.U32.AND P2, PT, R10, R7, PT ;  /* 0x000000070a00720c */ /* 0x000fda0003f44070 */
[----:B------:R-:W-:-:S04]  /*1cd0*/  @!P2 IMAD.IADD R7, R7, 0x1, -R10 ;  /* 0x000000010707a824 */ /* 0x000fc800078e0a0a */
[----:B------:R-:W-:Y:S02]  /*1ce0*/  IMAD.MOV.U32 R9, RZ, RZ, R7 ;  /* 0x000000ffff097224 */ /* 0x000fe400078e0007 */
[----:B------:R-:W-:Y:S02]  /*1cf0*/  IMAD.U32 R7, RZ, RZ, UR5 ;  /* 0x00000005ff077e24 */ /* 0x000fe4000f8e00ff */
[----:B------:R-:W-:Y:S01]  /*1d00*/  @!P3 IMAD.MOV R9, RZ, RZ, -R9 ;  /* 0x000000ffff09b224 */ /* 0x000fe200078e0a09 */
[----:B------:R-:W-:Y:S01]  /*1d10*/  @!P1 LOP3.LUT R9, RZ, R14, RZ, 0x33, !PT ;  /* 0x0000000eff099212 */ /* 0x000fe200078e33ff */
[----:B------:R-:W-:-:S05]  /*1d20*/  IMAD.WIDE R6, R3, 0x4, R6 ;  /* 0x0000000403067825 */ /* 0x000fca00078e0206 */
[----:B------:R1:W-:Y:S02]  /*1d30*/  STG.E desc[UR22][R6.64], R9 ;  /* 0x0000000906007986 */ /* 0x0003e4000c101916 */
.L_x_818:
[----:B------:R-:W-:Y:S05]  /*1d40*/  BSYNC.RECONVERGENT B0 ;  /* 0x0000000000007941 */ /* 0x000fea0003800200 */
.L_x_817:
[----:B------:R-:W-:Y:S01]  /*1d50*/  VIADD R4, R4, 0x200 ;  /* 0x0000020004047836 */ /* 0x000fe20000000000 */
[----:B------:R-:W-:Y:S01]  /*1d60*/  IADD3 R3, PT, PT, R3, 0x80, RZ ;  /* 0x0000008003037810 */ /* 0x000fe20007ffe0ff */
[----:B------:R-:W-:Y:S01]  /*1d70*/  VIADD R2, R2, 0x200 ;  /* 0x0000020002027836 */ /* 0x000fe20000000000 */
[----:B------:R-:W-:Y:S06]  /*1d80*/  @P0 BRA `(.L_x_819) ;  /* 0xfffffffc00640947 */ /* 0x000fec000383ffff */
[----:B------:R-:W-:Y:S05]  /*1d90*/  EXIT ;  /* 0x000000000000794d */ /* 0x000fea0003800000 */
.L_x_816:
        /* <DEDUP_REMOVED lines=19> */
.L_x_820:
[----:B-1----:R-:W1:Y:S01]  /*1ed0*/  LDS R13, [R3] ;  /* 0x00000000030d7984 */ /* 0x002e620000000800 */
[----:B------:R-:W-:-:S03]  /*1ee0*/  VIADD R6, R6, 0x1 ;  /* 0x0000000106067836 */ /* 0x000fc60000000000 */
[----:B------:R-:W2:Y:S01]  /*1ef0*/  LDS R7, [R2] ;  /* 0x0000000002077984 */ /* 0x000ea20000000800 */
[-C--:B-1----:R-:W-:Y:S02]  /*1f00*/  IABS R10, R13.reuse ;  /* 0x0000000d000a7213 */ /* 0x082fe40000000000 */
[----:B------:R-:W-:Y:S02]  /*1f10*/  IABS R11, R13 ;  /* 0x0000000d000b7213 */ /* 0x000fe40000000000 */
[----:B------:R-:W1:Y:S01]  /*1f20*/  I2F.RP R8, R10 ;  /* 0x0000000a00087306 */ /* 0x000e620000209400 */
[----:B--2---:R-:W-:Y:S02]  /*1f30*/  IABS R12, R7 ;  /* 0x00000007000c7213 */ /* 0x004fe40000000000 */
        /* <DEDUP_REMOVED lines=21> */
[----:B------:R-:W-:Y:S01]  /*2090*/  IMAD.WIDE R4, R0, 0x4, R4 ;  /* 0x0000000400047825 */ /* 0x000fe200078e0204 */
[----:B------:R-:W-:-:S04]  /*20a0*/  ISETP.NE.AND P0, PT, R6, RZ, PT ;  /* 0x000000ff0600720c */ /* 0x000fc80003f05270 */
[----:B------:R1:W-:Y:S09]  /*20b0*/  STG.E desc[UR22][R4.64], R7 ;  /* 0x0000000704007986 */ /* 0x0003f2000c101916 */
[----:B------:R-:W-:Y:S05]  /*20c0*/  @!P0 EXIT ;  /* 0x000000000000894d */ /* 0x000fea0003800000 */
[----:B------:R-:W-:Y:S01]  /*20d0*/  VIADD R3, R3, 0x200 ;  /* 0x0000020003037836 */ /* 0x000fe20000000000 */
[----:B------:R-:W-:Y:S01]  /*20e0*/  IADD3 R2, PT, PT, R2, 0x200, RZ ;  /* 0x0000020002027810 */ /* 0x000fe20007ffe0ff */
[----:B------:R-:W-:Y:S01]  /*20f0*/  VIADD R0, R0, 0x80 ;  /* 0x0000008000007836 */ /* 0x000fe20000000000 */
[----:B------:R-:W-:Y:S06]  /*2100*/  BRA `(.L_x_820) ;  /* 0xfffffffc00707947 */ /* 0x000fec000383ffff */
        .weak           $__internal_4_$__cuda_sm20_div_u64
        .type           $__internal_4_$__cuda_sm20_div_u64,@function
        .size           $__internal_4_$__cuda_sm20_div_u64,(.L_x_930 - $__internal_4_$__cuda_sm20_div_u64)
$__internal_4_$__cuda_sm20_div_u64:
        /* <DEDUP_REMOVED lines=31> */
[----:B------:R-:W-:Y:S01]  /*2300*/  IMAD.MOV.U32 R11, RZ, RZ, RZ ;  /* 0x000000ffff0b7224 */ /* 0x000fe200078e00ff */
[----:B------:R-:W-:Y:S01]  /*2310*/  IADD3.X R17, PT, PT, R10, R17, RZ, P0, !PT ;  /* 0x000000110a117210 */ /* 0x000fe200007fe4ff */
[----:B------:R-:W-:-:S03]  /*2320*/  IMAD.HI.U32 R10, R12, R9, RZ ;  /* 0x000000090c0a7227 */ /* 0x000fc600078e00ff */
[----:B------:R-:W-:Y:S01]  /*2330*/  IADD3.X R16, PT, PT, RZ, RZ, R17, P2, P1 ;  /* 0x000000ffff107210 */ /* 0x000fe200017e2411 */
        /* <DEDUP_REMOVED lines=33> */
[----:B------:R-:W-:Y:S06]  /*2550*/  RET.REL.NODEC R14 `(_ZN3cub18CUB_300001_SM_10006detail9transform16transform_kernelINS2_10policy_hubILb0EN4cuda3std3__45tupleIJN6thrust24THRUST_300001_SM_1000_NS6detail15normal_iteratorINSA_10device_ptrIiEEEESF_EEEE10policy1000ElNS7_7modulusIiEESF_JPiSL_EEEvT0_iT1_T2_DpNS2_10kernel_argIT3_EE) ;  /* 0xffffffd80ea87950 */ /* 0x000fec0003c3ffff */
.L_x_821:
        /* <DEDUP_REMOVED lines=10> */
.L_x_930:


//--------------------- .text._ZN3cub18CUB_300001_SM_10006detail9transform16transform_kernelINS2_10policy_hubILb0EN4cuda3std3__45tupleIJN6thrust24THRUST_300001_SM_1000_NS6detail15normal_iteratorINSA_10device_ptrIiEEEESF_EEEE10policy1000EiNS7_7modulusIiEESF_JPiSL_EEEvT0_iT1_T2_DpNS2_10kernel_argIT3_EE --------------------------
	.section	.text._ZN3cub18CUB_300001_SM_10006detail9transform16transform_kernelINS2_10policy_hubILb0EN4cuda3std3__45tupleIJN6thrust24THRUST_300001_SM_1000_NS6detail15normal_iteratorINSA_10device_ptrIiEEEESF_EEEE10policy1000EiNS7_7modulusIiEESF_JPiSL_EEEvT0_iT1_T2_DpNS2_10kernel_argIT3_EE,"ax",@progbits
	.align	128
        .global         _ZN3cub18CUB_300001_SM_10006detail9transform16transform_kernelINS2_10policy_hubILb0EN4cuda3std3__45tupleIJN6thrust24THRUST_300001_SM_1000_NS6detail15normal_iteratorINSA_10device_ptrIiEEEESF_EEEE10policy1000EiNS7_7modulusIiEESF_JPiSL_EEEvT0_iT1_T2_DpNS2_10kernel_argIT3_EE
        .type           _ZN3cub18CUB_300001_SM_10006detail9transform16transform_kernelINS2_10policy_hubILb0EN4cuda3std3__45tupleIJN6thrust24THRUST_300001_SM_1000_NS6detail15normal_iteratorINSA_10device_ptrIiEEEESF_EEEE10policy1000EiNS7_7modulusIiEESF_JPiSL_EEEvT0_iT1_T2_DpNS2_10kernel_argIT3_EE,@function
        .size           _ZN3cub18CUB_300001_SM_10006detail9transform16transform_kernelINS2_10policy_hubILb0EN4cuda3std3__45tupleIJN6thrust24THRUST_300001_SM_1000_NS6detail15normal_iteratorINSA_10device_ptrIiEEEESF_EEEE10policy1000EiNS7_7modulusIiEESF_JPiSL_EEEvT0_iT1_T2_DpNS2_10kernel_argIT3_EE,(.L_x_931 - _ZN3cub18CUB_300001_SM_10006detail9transform16transform_kernelINS2_10policy_hubILb0EN4cuda3std3__45tupleIJN6thrust24THRUST_300001_SM_1000_NS6detail15normal_iteratorINSA_10device_ptrIiEEEESF_EEEE10policy1000EiNS7_7modulusIiEESF_JPiSL_EEEvT0_iT1_T2_DpNS2_10kernel_argIT3_EE)
        .other          _ZN3cub18CUB_300001_SM_10006detail9transform16transform_kernelINS2_10policy_hubILb0EN4cuda3std3__45tupleIJN6thrust24THRUST_300001_SM_1000_NS6detail15normal_iteratorINSA_10device_ptrIiEEEESF_EEEE10policy1000EiNS7_7modulusIiEESF_JPiSL_EEEvT0_iT1_T2_DpNS2_10kernel_argIT3_EE,@"STO_CUDA_ENTRY STV_DEFAULT"
_ZN3cub18CUB_300001_SM_10006detail9transform16transform_kernelINS2_10policy_hubILb0EN4cuda3std3__45tupleIJN6thrust24THRUST_300001_SM_1000_NS6detail15normal_iteratorINSA_10device_ptrIiEEEESF_EEEE10policy1000EiNS7_7modulusIiEESF_JPiSL_EEEvT0_iT1_T2_DpNS2_10kernel_argIT3_EE:
.text._ZN3cub18CUB_300001_SM_10006detail9transform16transform_kernelINS2_10policy_hubILb0EN4cuda3std3__45tupleIJN6thrust24THRUST_300001_SM_1000_NS6detail15normal_iteratorINSA_10device_ptrIiEEEESF_EEEE10policy1000EiNS7_7modulusIiEESF_JPiSL_EEEvT0_iT1_T2_DpNS2_10kernel_argIT3_EE:
        /* <DEDUP_REMOVED lines=60> */
.L_x_824:
[----:B-1----:R-:W-:Y:S05]  /*03c0*/  BSYNC.RECONVERGENT B0 ;  /* 0x0000000000007941 */ /* 0x002fea0003800200 */
.L_x_823:
[----:B------:R-:W1:Y:S08]  /*03d0*/  S2UR UR5, SR_CgaCtaId ;  /* 0x00000000000579c3 */ /* 0x000e700000008800 */
[----:B------:R-:W-:Y:S01]  /*03e0*/  BAR.SYNC.DEFER_BLOCKING 0x0 ;  /* 0x0000000000007b1d */ /* 0x000fe20000010000 */
[----:B------:R-:W-:-:S05]  /*03f0*/  SHF.L.U32 R0, RZ, 0x1f, RZ ;  /* 0x0000001fff007819 */ /* 0x000fca00000006ff */
[----:B------:R-:W-:Y:S02]  /*0400*/  UMOV UR4, 0x400 ;  /* 0x0000040000047882 */ /* 0x000fe40000000000 */
[----:B-1----:R-:W-:-:S12]  /*0410*/  ULEA UR4, UR5, UR4, 0x18 ;  /* 0x0000000405047291 */ /* 0x002fd8000f8ec0ff */
.L_x_825:
[----:B------:R-:W1:Y:S02]  /*0420*/  SYNCS.PHASECHK.TRANS64.TRYWAIT P0, [UR4], R0 ;  /* 0x00000000ff0075a7 */ /* 0x000e640008001104 */
[----:B-1----:R-:W-:Y:S05]  /*0430*/  @!P0 BRA `(.L_x_825) ;  /* 0xfffffffc00f88947 */ /* 0x002fea000383ffff */
[----:B------:R-:W-:Y:S05]  /*0440*/  BRA `(.L_x_826) ;  /* 0x0000001400687947 */ /* 0x000fea0003800000 */
.L_x_822:
        /* <DEDUP_REMOVED lines=61> */
.L_x_830:
[----:B------:R-:W-:Y:S01]  /*0820*/  IMAD.MOV.U32 R9, RZ, RZ, R12 ;  /* 0x000000ffff097224 */ /* 0x000fe200078e000c */
[----:B------:R-:W-:-:S07]  /*0830*/  MOV R8, 0x850 ;  /* 0x0000085000087802 */ /* 0x000fce0000000f00 */
[----:B------:R-:W-:Y:S05]  /*0840*/  CALL.REL.NOINC `($__internal_5_$__cuda_sm20_div_u64) ;  /* 0x0000001800307944 */ /* 0x000fea0003c00000 */
[----:B------:R-:W-:Y:S01]  /*0850*/  IMAD.MOV.U32 R8, RZ, RZ, R6 ;  /* 0x000000ffff087224 */ /* 0x000fe200078e0006 */
[----:B------:R-:W-:-:S07]  /*0860*/  MOV R9, R7 ;  /* 0x0000000700097202 */ /* 0x000fce0000000f00 */
.L_x_831:
[----:B------:R-:W-:Y:S05]  /*0870*/  BSYNC.RECONVERGENT B1 ;  /* 0x0000000000017941 */ /* 0x000fea0003800200 */
.L_x_829:
        /* <DEDUP_REMOVED lines=34> */
.L_x_834:
        /* <DEDUP_REMOVED lines=16> */
.L_x_833:
[----:B------:R-:W-:Y:S05]  /*0ba0*/  BSYNC.RECONVERGENT B1 ;  /* 0x0000000000017941 */ /* 0x000fea0003800200 */
.L_x_832:
        /* <DEDUP_REMOVED lines=25> */
[----:B------:R-:W-:-:S03]  /*0d40*/  LEA R13, P0, R5, R10, 0x3 ;  /* 0x0000000a050d7211 */ /* 0x000fc600078018ff */
[----:B------:R-:W-:Y:S01]  /*0d50*/  IMAD.X R26, R11, 0x1, R12, P1 ;  /* 0x000000010b1a7824 */ /* 0x000fe200008e060c */
[----:B------:R-:W-:Y:S01]  /*0d60*/  LEA.HI.X R24, R5, R12, RZ, 0x3, P0 ;  /* 0x0000000c05187211 */ /* 0x000fe200000f1cff */
[--C-:B------:R-:W-:Y:S01]  /*0d70*/  IMAD R22, R21, 0x4, R8.reuse ;  /* 0x0000000415167824 */ /* 0x100fe200078e0208 */
[----:B------:R-:W-:Y:S01]  /*0d80*/  IADD3 R28, PT, PT, R15, UR5, RZ ;  /* 0x000000050f1c7c10 */ /* 0x000fe2000fffe0ff */
[C-C-:B------:R-:W-:Y:S02]  /*0d90*/  IMAD R23, R21.reuse, 0x8, R8.reuse ;  /* 0x0000000815177824 */ /* 0x140fe400078e0208 */
[----:B------:R-:W-:-:S07]  /*0da0*/  IMAD R6, R21, 0xc, R8 ;  /* 0x0000000c15067824 */ /* 0x000fce00078e0208 */
.L_x_835:
        /* <DEDUP_REMOVED lines=9> */
[----:B-1----:R-:W-:Y:S02]  /*0e40*/  LEA R8, R21, R8, 0x4 ;  /* 0x0000000815087211 */ /* 0x002fe400078e20ff */
[----:B--2---:R-:W-:Y:S01]  /*0e50*/  IADD3 R16, P0, PT, R25, R13, RZ ;  /* 0x0000000d19107210 */ /* 0x004fe20007f1e0ff */
[----:B------:R-:W-:-:S04]  /*0e60*/  IMAD R22, R21, 0x10, R22 ;  /* 0x0000001015167824 */ /* 0x000fc800078e0216 */
[----:B------:R-:W-:Y:S01]  /*0e70*/  IMAD.X R17, R7, 0x1, R24, P0 ;  /* 0x0000000107117824 */ /* 0x000fe200000e0618 */
[----:B------:R-:W-:-:S04]  /*0e80*/  IADD3 R18, P0, PT, R25, R14, RZ ;  /* 0x0000000e19127210 */ /* 0x000fc80007f1e0ff */
[----:B------:R-:W-:Y:S01]  /*0e90*/  IADD3.X R19, PT, PT, R7, R28, RZ, P0, !PT ;  /* 0x0000001c07137210 */ /* 0x000fe200007fe4ff */
[----:B------:R1:W-:Y:S01]  /*0ea0*/  LDGSTS.E [R23], desc[UR20][R16.64] ;  /* 0x0000000010177fae */ /* 0x0003e2000b9a1014 */
[----:B------:R-:W-:-:S03]  /*0eb0*/  IADD3 R27, P0, PT, R9, R27, RZ ;  /* 0x0000001b091b7210 */ /* 0x000fc60007f1e0ff */
[----:B------:R2:W-:Y:S02]  /*0ec0*/  LDGSTS.E [R6], desc[UR20][R18.64] ;  /* 0x0000000012067fae */ /* 0x0005e4000b9a1014 */
[----:B------:R-:W-:Y:S01]  /*0ed0*/  IMAD.X R4, R11, 0x1, R4, P0 ;  /* 0x000000010b047824 */ /* 0x000fe200000e0604 */
[----:B------:R-:W-:-:S04]  /*0ee0*/  ISETP.GE.U32.AND P0, PT, R27, UR7, PT ;  /* 0x000000071b007c0c */ /* 0x000fc8000bf06070 */
[----:B------:R-:W-:Y:S01]  /*0ef0*/  ISETP.GE.U32.AND.EX P0, PT, R4, UR13, PT, P0 ;  /* 0x0000000d04007c0c */ /* 0x000fe2000bf06100 */
[----:B-1----:R-:W-:Y:S02]  /*0f00*/  IMAD.MOV.U32 R16, RZ, RZ, R25 ;  /* 0x000000ffff107224 */ /* 0x002fe400078e0019 */
[----:B------:R-:W-:Y:S02]  /*0f10*/  IMAD.MOV.U32 R17, RZ, RZ, R7 ;  /* 0x000000ffff117224 */ /* 0x000fe400078e0007 */
[----:B------:R-:W-:Y:S02]  /*0f20*/  IMAD R23, R21, 0x10, R23 ;  /* 0x0000001015177824 */ /* 0x000fe400078e0217 */
[----:B------:R-:W-:-:S04]  /*0f30*/  IMAD.WIDE.U32 R16, R5, 0x10, R16 ;  /* 0x0000001005107825 */ /* 0x000fc800078e0010 */
[----:B------:R-:W-:Y:S02]  /*0f40*/  IMAD.MOV.U32 R25, RZ, RZ, R16 ;  /* 0x000000ffff197224 */ /* 0x000fe400078e0010 */
[----:B------:R-:W-:Y:S02]  /*0f50*/  IMAD.MOV.U32 R7, RZ, RZ, R17 ;  /* 0x000000ffff077224 */ /* 0x000fe400078e0011 */
[----:B--2---:R-:W-:Y:S01]  /*0f60*/  IMAD R6, R21, 0x10, R6 ;  /* 0x0000001015067824 */ /* 0x004fe200078e0206 */
[----:B------:R-:W-:Y:S06]  /*0f70*/  @!P0 BRA `(.L_x_835) ;  /* 0xfffffffc008c8947 */ /* 0x000fec000383ffff */
.L_x_828:
[----:B------:R-:W-:Y:S05]  /*0f80*/  BSYNC.RECONVERGENT B0 ;  /* 0x0000000000007941 */ /* 0x000fea0003800200 */
.L_x_827:
        /* <DEDUP_REMOVED lines=25> */
[----:B------:R-:W-:Y:S01]  /*1120*/  IADD3 R11, PT, PT, RZ, -R5, RZ ;  /* 0x80000005ff0b7210 */ /* 0x000fe20007ffe0ff */
[----:B------:R-:W-:Y:S01]  /*1130*/  IMAD.MOV.U32 R6, RZ, RZ, RZ ;  /* 0x000000ffff067224 */ /* 0x000fe200078e00ff */
[----:B------:R-:W-:-:S05]  /*1140*/  ISETP.NE.U32.AND P2, PT, R5, RZ, PT ;  /* 0x000000ff0500720c */ /* 0x000fca0003f45070 */
[----:B-1----:R-:W1:Y:S02]  /*1150*/  MUFU.RCP R10, R10 ;  /* 0x0000000a000a7308 */ /* 0x002e640000001000 */
[----:B-1----:R-:W-:-:S06]  /*1160*/  VIADD R7, R10, 0xffffffe ;  /* 0x0ffffffe0a077836 */ /* 0x002fcc0000000000 */
[----:B------:R-:W1:Y:S02]  /*1170*/  F2I.FTZ.U32.TRUNC.NTZ R7, R7 ;  /* 0x0000000700077305 */ /* 0x000e64000021f000 */
[----:B-1----:R-:W-:-:S04]  /*1180*/  IMAD R11, R11, R7, RZ ;  /* 0x000000070b0b7224 */ /* 0x002fc800078e02ff */
[----:B------:R-:W-:-:S06]  /*1190*/  IMAD.HI.U32 R6, R7, R11, R6 ;  /* 0x0000000b07067227 */ /* 0x000fcc00078e0006 */
[----:B------:R-:W-:-:S04]  /*11a0*/  IMAD.HI.U32 R8, R6, R9, RZ ;  /* 0x0000000906087227 */ /* 0x000fc800078e00ff */
[----:B------:R-:W-:-:S04]  /*11b0*/  IMAD.MOV R6, RZ, RZ, -R8 ;  /* 0x000000ffff067224 */ /* 0x000fc800078e0a08 */
[----:B------:R-:W-:Y:S02]  /*11c0*/  IMAD R6, R5, R6, R9 ;  /* 0x0000000605067224 */ /* 0x000fe400078e0209 */
[----:B------:R-:W-:-:S03]  /*11d0*/  HFMA2 R9, -RZ, RZ, 0, 0 ;  /* 0x00000000ff097431 */ /* 0x000fc600000001ff */
[----:B------:R-:W-:-:S13]  /*11e0*/  ISETP.GE.U32.AND P0, PT, R6, R5, PT ;  /* 0x000000050600720c */ /* 0x000fda0003f06070 */
[----:B------:R-:W-:Y:S02]  /*11f0*/  @P0 IMAD.IADD R6, R6, 0x1, -R5 ;  /* 0x0000000106060824 */ /* 0x000fe400078e0a05 */
[----:B------:R-:W-:-:S03]  /*1200*/  @P0 VIADD R8, R8, 0x1 ;  /* 0x0000000108080836 */ /* 0x000fc60000000000 */
[----:B------:R-:W-:-:S13]  /*1210*/  ISETP.GE.U32.AND P1, PT, R6, R5, PT ;  /* 0x000000050600720c */ /* 0x000fda0003f26070 */
[----:B------:R-:W-:Y:S01]  /*1220*/  @P1 VIADD R8, R8, 0x1 ;  /* 0x0000000108081836 */ /* 0x000fe20000000000 */
[----:B------:R-:W-:Y:S01]  /*1230*/  @!P2 LOP3.LUT R8, RZ, R5, RZ, 0x33, !PT ;  /* 0x00000005ff08a212 */ /* 0x000fe200078e33ff */
[----:B------:R-:W-:Y:S06]  /*1240*/  BRA `(.L_x_840) ;  /* 0x0000000000107947 */ /* 0x000fec0003800000 */
.L_x_839:
[----:B------:R-:W-:-:S07]  /*1250*/  MOV R8, 0x1270 ;  /* 0x0000127000087802 */ /* 0x000fce0000000f00 */
[----:B------:R-:W-:Y:S05]  /*1260*/  CALL.REL.NOINC `($__internal_5_$__cuda_sm20_div_u64) ;  /* 0x0000000c00a87944 */ /* 0x000fea0003c00000 */
[----:B------:R-:W-:Y:S02]  /*1270*/  IMAD.MOV.U32 R8, RZ, RZ, R6 ;  /* 0x000000ffff087224 */ /* 0x000fe400078e0006 */
[----:B------:R-:W-:-:S07]  /*1280*/  IMAD.MOV.U32 R9, RZ, RZ, R7 ;  /* 0x000000ffff097224 */ /* 0x000fce00078e0007 */
.L_x_840:
[----:B------:R-:W-:Y:S05]  /*1290*/  BSYNC.RECONVERGENT B1 ;  /* 0x0000000000017941 */ /* 0x000fea0003800200 */
.L_x_838:
        /* <DEDUP_REMOVED lines=15> */
[----:B------:R-:W-:Y:S01]  /*1390*/  IMAD.U32 R7, RZ, RZ, UR22 ;  /* 0x00000016ff077e24 */ /* 0x000fe2000f8e00ff */
[----:B------:R-:W-:Y:S01]  /*13a0*/  IADD3 R9, PT, PT, R4, 0x1, RZ ;  /* 0x0000000104097810 */ /* 0x000fe20007ffe0ff */
[----:B------:R-:W-:Y:S01]  /*13b0*/  IMAD R10, R0, UR11, RZ ;  /* 0x0000000b000a7c24 */ /* 0x000fe2000f8e02ff */
        /* <DEDUP_REMOVED lines=8> */
[----:B------:R-:W-:Y:S02]  /*1440*/  IADD3 R9, P3, PT, RZ, -R9, RZ ;  /* 0x80000009ff097210 */ /* 0x000fe40007f7e0ff */
[----:B------:R-:W-:Y:S02]  /*1450*/  LEA.HI.X R13, R2, R4, R3, 0x2, P1 ;  /* 0x00000004020d7211 */ /* 0x000fe400008f1403 */
[----:B--2---:R-:W-:-:S04]  /*1460*/  IADD3 R12, P1, P2, R7, UR14, R6 ;  /* 0x0000000e070c7c10 */ /* 0x004fc8000fa3e006 */
[----:B------:R-:W-:Y:S01]  /*1470*/  IADD3.X R13, PT, PT, R13, UR15, R16, P1, P2 ;  /* 0x0000000f0d0d7c10 */ /* 0x000fe20008fe4410 */
[----:B-1----:R-:W-:-:S06]  /*1480*/  ULEA UR5, UR8, UR5, 0x18 ;  /* 0x0000000508057291 */ /* 0x002fcc000f8ec0ff */
[----:B------:R-:W-:-:S04]  /*1490*/  VIADD R4, R6, UR5 ;  /* 0x0000000506047c36 */ /* 0x000fc80008000000 */
[----:B---3--:R-:W-:Y:S02]  /*14a0*/  IMAD R7, R11, 0x200, R4 ;  /* 0x000002000b077824 */ /* 0x008fe400078e0204 */
[----:B------:R-:W-:Y:S02]  /*14b0*/  IMAD.X R4, RZ, RZ, -0x1, P3 ;  /* 0xffffffffff047424 */ /* 0x000fe400018e06ff */
[----:B------:R-:W-:-:S07]  /*14c0*/  IMAD R7, R2, 0x4, R7 ;  /* 0x0000000402077824 */ /* 0x000fce00078e0207 */
.L_x_843:
[----:B------:R-:W-:Y:S01]  /*14d0*/  IADD3 R9, P1, PT, R9, 0x1, RZ ;  /* 0x0000000109097810 */ /* 0x000fe20007f3e0ff */
[----:B------:R-:W-:Y:S01]  /*14e0*/  IMAD.MOV.U32 R10, RZ, RZ, R12 ;  /* 0x000000ffff0a7224 */ /* 0x000fe200078e000c */
[----:B------:R-:W-:Y:S02]  /*14f0*/  MOV R11, R13 ;  /* 0x0000000d000b7202 */ /* 0x000fe40000000f00 */
[----:B------:R-:W-:Y:S01]  /*1500*/  IADD3 R2, P2, PT, R5, R2, RZ ;  /* 0x0000000205027210 */ /* 0x000fe20007f5e0ff */
[----:B------:R-:W-:Y:S01]  /*1510*/  IMAD.X R4, RZ, RZ, R4, P1 ;  /* 0x000000ffff047224 */ /* 0x000fe200008e0604 */
[----:B------:R-:W-:Y:S01]  /*1520*/  ISETP.NE.U32.AND P1, PT, R9, RZ, PT ;  /* 0x000000ff0900720c */ /* 0x000fe20003f25070 */
[----:B------:R-:W-:Y:S01]  /*1530*/  @!PT LDS RZ, [RZ] ;  /* 0x00000000fffff984 */ /* 0x000fe20000000800 */
[----:B------:R-:W-:Y:S01]  /*1540*/  @!PT LDS RZ, [RZ] ;  /* 0x00000000fffff984 */ /* 0x000fe20000000800 */
[----:B------:R-:W-:Y:S01]  /*1550*/  @!PT LDS RZ, [RZ] ;  /* 0x00000000fffff984 */ /* 0x000fe20000000800 */
[----:B------:R1:W-:Y:S01]  /*1560*/  LDGSTS.E [R7+0x80], desc[UR20][R10.64] ;  /* 0x000800000a077fae */ /* 0x0003e2000b9a1014 */
[----:B------:R-:W-:Y:S01]  /*1570*/  LEA R12, P3, R5, R12, 0x2 ;  /* 0x0000000c050c7211 */ /* 0x000fe200078610ff */
[----:B------:R-:W-:Y:S01]  /*1580*/  IMAD.X R3, RZ, RZ, R3, P2 ;  /* 0x000000ffff037224 */ /* 0x000fe200010e0603 */
[----:B------:R-:W-:-:S02]  /*1590*/  ISETP.NE.AND.EX P1, PT, R4, RZ, PT, P1 ;  /* 0x000000ff0400720c */ /* 0x000fc40003f25310 */
[----:B------:R-:W-:Y:S01]  /*15a0*/  LEA.HI.X R13, R5, R13, RZ, 0x2, P3 ;  /* 0x0000000d050d7211 */ /* 0x000fe200018f14ff */
[----:B-1----:R-:W-:-:S10]  /*15b0*/  IMAD R7, R14, 0x4, R7 ;  /* 0x000000040e077824 */ /* 0x002fd400078e0207 */
[----:B------:R-:W-:Y:S05]  /*15c0*/  @P1 BRA `(.L_x_843) ;  /* 0xfffffffc00c01947 */ /* 0x000fea000383ffff */
.L_x_842:
[----:B------:R-:W-:Y:S05]  /*15d0*/  BSYNC.RECONVERGENT B1 ;  /* 0x0000000000017941 */ /* 0x000fea0003800200 */
.L_x_841:
[----:B------:R-:W-:Y:S05]  /*15e0*/  @!P0 BRA `(.L_x_837) ;  /* 0x0000000000f08947 */ /* 0x000fea0003800000 */
[----:B------:R-:W1:Y:S01]  /*15f0*/  S2UR UR8, SR_CgaCtaId ;  /* 0x00000000000879c3 */ /* 0x000e620000008800 */
[----:B------:R-:W2:Y:S01]  /*1600*/  LDCU.64 UR14, c[0x0][0x3a8] ;  /* 0x00007500ff0e77ac */ /* 0x000ea20008000a00 */
[----:B------:R-:W-:Y:S01]  /*1610*/  IMAD.U32 R9, RZ, RZ, UR22 ;  /* 0x00000016ff097e24 */ /* 0x000fe2000f8e00ff */
[----:B------:R-:W-:Y:S01]  /*1620*/  SHF.R.U32.HI R20, RZ, 0x1e, R5 ;  /* 0x0000001eff147819 */ /* 0x000fe20000011605 */
[----:B------:R-:W-:Y:S01]  /*1630*/  IMAD R22, R0, UR11, RZ ;  /* 0x0000000b00167c24 */ /* 0x000fe2000f8e02ff */
[----:B------:R-:W-:Y:S01]  /*1640*/  UMOV UR5, 0x400 ;  /* 0x0000040000057882 */ /* 0x000fe20000000000 */
[----:B------:R-:W-:Y:S01]  /*1650*/  IMAD.SHL.U32 R17, R5, 0x4, RZ ;  /* 0x0000000405117824 */ /* 0x000fe200078e00ff */
        /* <DEDUP_REMOVED lines=9> */
[----:B------:R-:W-:-:S04]  /*16f0*/  UMOV UR5, URZ ;  /* 0x000000ff00057c82 */ /* 0x000fc80008000000 */
[----:B---3--:R-:W-:Y:S02]  /*1700*/  LEA R23, R7, R6, 0x9 ;  /* 0x0000000607177211 */ /* 0x008fe400078e48ff */
[----:B------:R-:W-:-:S03]  /*1710*/  IADD3 R6, P0, PT, R2, UR22, RZ ;  /* 0x0000001602067c10 */ /* 0x000fc6000ff1e0ff */
[----:B------:R-:W-:Y:S02]  /*1720*/  IMAD R23, R2, 0x4, R23 ;  /* 0x0000000402177824 */ /* 0x000fe400078e0217 */
[----:B------:R-:W-:Y:S01]  /*1730*/  IMAD.X R7, R8, 0x1, R3, P0 ;  /* 0x0000000108077824 */ /* 0x000fe200000e0603 */
[----:B------:R-:W-:Y:S01]  /*1740*/  LEA R0, P0, R2, UR8, 0x2 ;  /* 0x0000000802007c11 */ /* 0x000fe2000f8010ff */
[C-C-:B------:R-:W-:Y:S02]  /*1750*/  IMAD R25, R22.reuse, 0x4, R23.reuse ;  /* 0x0000000416197824 */ /* 0x140fe400078e0217 */
[----:B------:R-:W-:Y:S01]  /*1760*/  IMAD R27, R22, 0x8, R23 ;  /* 0x00000008161b7824 */ /* 0x000fe200078e0217 */
[C---:B------:R-:W-:Y:S01]  /*1770*/  SHF.L.U64.HI R7, R6.reuse, 0x2, R7 ;  /* 0x0000000206077819 */ /* 0x040fe20000010207 */
[----:B------:R-:W-:Y:S01]  /*1780*/  IMAD.SHL.U32 R6, R6, 0x4, RZ ;  /* 0x0000000406067824 */ /* 0x000fe200078e00ff */
[----:B------:R-:W-:Y:S01]  /*1790*/  LEA.HI.X R18, R2, R18, R3, 0x2, P0 ;  /* 0x0000001202127211 */ /* 0x000fe200000f1403 */
[----:B------:R-:W-:Y:S01]  /*17a0*/  IMAD R29, R22, 0xc, R23 ;  /* 0x0000000c161d7824 */ /* 0x000fe200078e0217 */
[-C--:B------:R-:W-:Y:S01]  /*17b0*/  IADD3 R21, P0, PT, R17, R0.reuse, RZ ;  /* 0x0000000011157210 */ /* 0x080fe20007f1e0ff */
[C---:B------:R-:W-:Y:S01]  /*17c0*/  IMAD.WIDE.U32 R6, R5.reuse, 0xc, R6 ;  /* 0x0000000c05067825 */ /* 0x040fe200078e0006 */
[----:B------:R-:W-:-:S03]  /*17d0*/  LEA R19, P1, R5, R0, 0x3 ;  /* 0x0000000005137211 */ /* 0x000fc600078218ff */
[----:B------:R-:W-:Y:S01]  /*17e0*/  IMAD.X R24, R20, 0x1, R18, P0 ;  /* 0x0000000114187824 */ /* 0x000fe200000e0612 */
[----:B------:R-:W-:Y:S02]  /*17f0*/  LEA.HI.X R26, R5, R18, RZ, 0x3, P1 ;  /* 0x00000012051a7211 */ /* 0x000fe400008f1cff */
[----:B------:R-:W-:-:S07]  /*1800*/  IADD3 R28, PT, PT, R7, UR5, RZ ;  /* 0x00000005071c7c10 */ /* 0x000fce000fffe0ff */
.L_x_844:
        /* <DEDUP_REMOVED lines=11> */
[----:B------:R-:W-:Y:S02]  /*18c0*/  IADD3 R2, P0, PT, R17, R2, RZ ;  /* 0x0000000211027210 */ /* 0x000fe40007f1e0ff */
[----:B------:R-:W-:Y:S01]  /*18d0*/  IADD3.X R15, PT, PT, R16, R28, RZ, P1, !PT ;  /* 0x0000001c100f7210 */ /* 0x000fe20000ffe4ff */
[----:B------:R2:W-:Y:S01]  /*18e0*/  LDGSTS.E [R25+0x80], desc[UR20][R8.64] ;  /* 0x0008000008197fae */ /* 0x0005e2000b9a1014 */
[C---:B------:R-:W-:Y:S01]  /*18f0*/  LEA R4, P1, R5.reuse, R4, 0x4 ;  /* 0x0000000405047211 */ /* 0x040fe200078220ff */
[----:B------:R-:W-:Y:S01]  /*1900*/  IMAD.X R3, R20, 0x1, R3, P0 ;  /* 0x0000000114037824 */ /* 0x000fe200000e0603 */
[----:B------:R-:W-:Y:S01]  /*1910*/  ISETP.GE.U32.AND P0, PT, R2, UR7, PT ;  /* 0x0000000702007c0c */ /* 0x000fe2000bf06070 */
[----:B------:R3:W-:Y:S01]  /*1920*/  LDGSTS.E [R27+0x80], desc[UR20][R10.64] ;  /* 0x000800000a1b7fae */ /* 0x0007e2000b9a1014 */
[----:B------:R-:W-:-:S02]  /*1930*/  LEA.HI.X R16, R5, R16, RZ, 0x4, P1 ;  /* 0x0000001005107211 */ /* 0x000fc400008f24ff */
[----:B------:R-:W-:Y:S01]  /*1940*/  ISETP.GE.U32.AND.EX P0, PT, R3, UR13, PT, P0 ;  /* 0x0000000d03007c0c */ /* 0x000fe2000bf06100 */
[----:B------:R4:W-:Y:S01]  /*1950*/  LDGSTS.E [R29+0x80], desc[UR20][R14.64] ;  /* 0x000800000e1d7fae */ /* 0x0009e2000b9a1014 */
[C---:B-1----:R-:W-:Y:S02]  /*1960*/  IMAD R23, R22.reuse, 0x10, R23 ;  /* 0x0000001016177824 */ /* 0x042fe400078e0217 */
[C---:B--2---:R-:W-:Y:S02]  /*1970*/  IMAD R25, R22.reuse, 0x10, R25 ;  /* 0x0000001016197824 */ /* 0x044fe400078e0219 */
[C---:B---3--:R-:W-:Y:S02]  /*1980*/  IMAD R27, R22.reuse, 0x10, R27 ;  /* 0x00000010161b7824 */ /* 0x048fe400078e021b */
[----:B----4-:R-:W-:-:S05]  /*1990*/  IMAD R29, R22, 0x10, R29 ;  /* 0x00000010161d7824 */ /* 0x010fca00078e021d */
[----:B------:R-:W-:Y:S05]  /*19a0*/  @!P0 BRA `(.L_x_844) ;  /* 0xfffffffc00988947 */ /* 0x000fea000383ffff */
.L_x_837:
[----:B------:R-:W-:Y:S05]  /*19b0*/  BSYNC.RECONVERGENT B0 ;  /* 0x0000000000007941 */ /* 0x000fea0003800200 */
.L_x_836:
[----:B------:R-:W0:Y:S01]  /*19c0*/  LDGDEPBAR ;  /* 0x00000000000079af */ /* 0x000e220000000000 */
[----:B------:R-:W-:-:S04]  /*19d0*/  DEPBAR.LE SB0, 0x0 ;  /* 0x000080000000791a */ /* 0x000fc80000000000 */
[----:B------:R-:W-:Y:S06]  /*19e0*/  BAR.SYNC.DEFER_BLOCKING 0x0 ;  /* 0x0000000000007b1d */ /* 0x000fec0000010000 */
.L_x_826:
        /* <DEDUP_REMOVED lines=10> */
[----:B------:R-:W4:Y:S02]  /*1a90*/  LDCU.64 UR4, c[0x0][0x390] ;  /* 0x00007200ff0477ac */ /* 0x000f240008000a00 */
[----:B------:R-:W-:Y:S01]  /*1aa0*/  IADD3 R2, PT, PT, R2, 0x80, RZ ;  /* 0x0000008002027810 */ /* 0x000fe20007ffe0ff */
[----:B----4-:R-:W-:Y:S01]  /*1ab0*/  UIMAD.WIDE UR4, UR22, 0x4, UR4 ;  /* 0x00000004160478a5 */ /* 0x010fe2000f8e0204 */
[----:B--2---:R-:W-:Y:S02]  /*1ac0*/  IMAD R3, R6, 0x200, R3 ;  /* 0x0000020006037824 */ /* 0x004fe400078e0203 */
[----:B------:R-:W-:Y:S01]  /*1ad0*/  IMAD.MOV R6, RZ, RZ, -R6 ;  /* 0x000000ffff067224 */ /* 0x000fe200078e0a06 */
[----:B-1----:R-:W-:-:S02]  /*1ae0*/  LEA R5, R5, R2, 0x18 ;  /* 0x0000000205057211 */ /* 0x002fc400078ec0ff */
[C---:B---3--:R-:W-:Y:S01]  /*1af0*/  LEA R2, R0.reuse, UR6, 0x2 ;  /* 0x0000000600027c11 */ /* 0x048fe2000f8e10ff */
[----:B------:R-:W-:-:S04]  /*1b00*/  IMAD R3, R0, 0x4, R3 ;  /* 0x0000000400037824 */ /* 0x000fc800078e0203 */
[----:B------:R-:W-:Y:S01]  /*1b10*/  IMAD.IADD R2, R5, 0x1, R2 ;  /* 0x0000000105027824 */ /* 0x000fe200078e0202 */
[----:B------:R-:W-:-:S07]  /*1b20*/  IADD3 R3, PT, PT, R3, 0x80, R5 ;  /* 0x0000008003037810 */ /* 0x000fce0007ffe005 */
.L_x_846:
        /* <DEDUP_REMOVED lines=9> */
[----:B-1----:R-:W-:Y:S02]  /*1bc0*/  VIADD R4, R8, 0xffffffe ;  /* 0x0ffffffe08047836 */ /* 0x002fe40000000000 */
[----:B------:R-:W-:-:S04]  /*1bd0*/  IMAD.MOV R8, RZ, RZ, -R11 ;  /* 0x000000ffff087224 */ /* 0x000fc800078e0a0b */
[----:B------:R1:W2:Y:S02]  /*1be0*/  F2I.FTZ.U32.TRUNC.NTZ R5, R4 ;  /* 0x0000000400057305 */ /* 0x0002a4000021f000 */
[----:B-1----:R-:W-:Y:S01]  /*1bf0*/  IMAD.MOV.U32 R4, RZ, RZ, RZ ;  /* 0x000000ffff047224 */ /* 0x002fe200078e00ff */
[----:B--2---:R-:W-:-:S05]  /*1c00*/  IADD3 R9, PT, PT, RZ, -R5, RZ ;  /* 0x80000005ff097210 */ /* 0x004fca0007ffe0ff */
[----:B------:R-:W-:-:S04]  /*1c10*/  IMAD R9, R9, R10, RZ ;  /* 0x0000000a09097224 */ /* 0x000fc800078e02ff */
[----:B------:R-:W-:Y:S01]  /*1c20*/  IMAD.HI.U32 R5, R5, R9, R4 ;  /* 0x0000000905057227 */ /* 0x000fe200078e0004 */
[----:B------:R-:W-:-:S05]  /*1c30*/  MOV R4, UR4 ;  /* 0x0000000400047c02 */ /* 0x000fca0008000f00 */
        /* <DEDUP_REMOVED lines=19> */
.L_x_845:
        /* <DEDUP_REMOVED lines=11> */
[----:B--2---:R-:W-:-:S02]  /*1e20*/  IMAD R3, R6, 0x200, R3 ;  /* 0x0000020006037824 */ /* 0x004fc400078e0203 */
[----:B------:R-:W-:Y:S01]  /*1e30*/  IMAD.MOV R6, RZ, RZ, -R6 ;  /* 0x000000ffff067224 */ /* 0x000fe200078e0a06 */
[----:B-1----:R-:W-:Y:S02]  /*1e40*/  LEA R4, R5, R2, 0x18 ;  /* 0x0000000205047211 */ /* 0x002fe400078ec0ff */
[C---:B---3--:R-:W-:Y:S01]  /*1e50*/  LEA R5, R0.reuse, UR6, 0x2 ;  /* 0x0000000600057c11 */ /* 0x048fe2000f8e10ff */
[----:B------:R-:W-:-:S04]  /*1e60*/  IMAD R3, R0, 0x4, R3 ;  /* 0x0000000400037824 */ /* 0x000fc800078e0203 */
[----:B------:R-:W-:Y:S01]  /*1e70*/  IMAD.IADD R2, R4, 0x1, R5 ;  /* 0x0000000104027824 */ /* 0x000fe200078e0205 */
[----:B------:R-:W-:-:S07]  /*1e80*/  IADD3 R3, PT, PT, R3, 0x80, R4 ;  /* 0x0000008003037810 */ /* 0x000fce0007ffe004 */
.L_x_849:
[----:B------:R-:W-:Y:S01]  /*1e90*/  ISETP.GE.AND P1, PT, R0, UR23, PT ;  /* 0x0000001700007c0c */ /* 0x000fe2000bf26270 */
[----:B------:R-:W-:Y:S01]  /*1ea0*/  BSSY.RECONVERGENT B0, `(.L_x_847) ;  /* 0x0000021000007945 */ /* 0x000fe20003800200 */
[----:B------:R-:W-:-:S04]  /*1eb0*/  IADD3 R6, PT, PT, R6, 0x1, RZ ;  /* 0x0000000106067810 */ /* 0x000fc80007ffe0ff */
        /* <DEDUP_REMOVED lines=10> */
[----:B-1----:R-:W-:Y:S02]  /*1f60*/  VIADD R4, R8, 0xffffffe ;  /* 0x0ffffffe08047836 */ /* 0x002fe40000000000 */
[----:B------:R-:W-:-:S04]  /*1f70*/  IMAD.MOV R8, RZ, RZ, -R11 ;  /* 0x000000ffff087224 */ /* 0x000fc800078e0a0b */
        /* <DEDUP_REMOVED lines=12> */
[----:B------:R-:W-:-:S05]  /*2040*/  @!P2 IADD3 R5, PT, PT, R5, -R10, RZ ;  /* 0x8000000a0505a210 */ /* 0x000fca0007ffe0ff */
[----:B------:R-:W-:Y:S02]  /*2050*/  IMAD.MOV.U32 R7, RZ, RZ, R5 ;  /* 0x000000ffff077224 */ /* 0x000fe400078e0005 */
[----:B------:R-:W-:Y:S02]  /*2060*/  IMAD.U32 R5, RZ, RZ, UR5 ;  /* 0x00000005ff057e24 */ /* 0x000fe4000f8e00ff */
[----:B------:R-:W-:Y:S01]  /*2070*/  @!P3 IMAD.MOV R7, RZ, RZ, -R7 ;  /* 0x000000ffff07b224 */ /* 0x000fe200078e0a07 */
[----:B------:R-:W-:Y:S01]  /*2080*/  @!P1 LOP3.LUT R7, RZ, R13, RZ, 0x33, !PT ;  /* 0x0000000dff079212 */ /* 0x000fe200078e33ff */
[----:B------:R-:W-:-:S05]  /*2090*/  IMAD.WIDE R4, R0, 0x4, R4 ;  /* 0x0000000400047825 */ /* 0x000fca00078e0204 */
[----:B------:R1:W-:Y:S02]  /*20a0*/  STG.E desc[UR20][R4.64], R7 ;  /* 0x0000000704007986 */ /* 0x0003e4000c101914 */
.L_x_848:
[----:B------:R-:W-:Y:S05]  /*20b0*/  BSYNC.RECONVERGENT B0 ;  /* 0x0000000000007941 */ /* 0x000fea0003800200 */
.L_x_847:
[----:B------:R-:W-:Y:S01]  /*20c0*/  VIADD R3, R3, 0x200 ;  /* 0x0000020003037836 */ /* 0x000fe20000000000 */
[----:B------:R-:W-:Y:S01]  /*20d0*/  IADD3 R2, PT, PT, R2, 0x200, RZ ;  /* 0x0000020002027810 */ /* 0x000fe20007ffe0ff */
[----:B------:R-:W-:Y:S01]  /*20e0*/  VIADD R0, R0, 0x80 ;  /* 0x0000008000007836 */ /* 0x000fe20000000000 */
[----:B------:R-:W-:Y:S06]  /*20f0*/  @P0 BRA `(.L_x_849) ;  /* 0xfffffffc00640947 */ /* 0x000fec000383ffff */
[----:B------:R-:W-:Y:S05]  /*2100*/  EXIT ;  /* 0x000000000000794d */ /* 0x000fea0003800000 */
        .weak           $__internal_5_$__cuda_sm20_div_u64
        .type           $__internal_5_$__cuda_sm20_div_u64,@function
        .size           $__internal_5_$__cuda_sm20_div_u64,(.L_x_931 - $__internal_5_$__cuda_sm20_div_u64)
$__internal_5_$__cuda_sm20_div_u64:
        /* <DEDUP_REMOVED lines=68> */
[----:B------:R-:W-:Y:S06]  /*2550*/  RET.REL.NODEC R8 `(_ZN3cub18CUB_300001_SM_10006detail9transform16transform_kernelINS2_10policy_hubILb0EN4cuda3std3__45tupleIJN6thrust24THRUST_300001_SM_1000_NS6detail15normal_iteratorINSA_10device_ptrIiEEEESF_EEEE10policy1000EiNS7_7modulusIiEESF_JPiSL_EEEvT0_iT1_T2_DpNS2_10kernel_argIT3_EE) ;  /* 0xffffffd808a87950 */ /* 0x000fec0003c3ffff */
.L_x_850:
        /* <DEDUP_REMOVED lines=10> */
.L_x_931:


//--------------------- .text._ZN3cub18CUB_300001_SM_10006detail9transform16transform_kernelINS2_10policy_hubILb0EN4cuda3std3__45tupleIJN6thrust24THRUST_300001_SM_1000_NS6detail15normal_iteratorINSA_10device_ptrIiEEEEEEEE10policy1000ElNS7_6negateIiEESF_JPiEEEvT0_iT1_T2_DpNS2_10kernel_argIT3_EE --------------------------
	.section	.text._ZN3cub18CUB_300001_SM_10006detail9transform16transform_kernelINS2_10policy_hubILb0EN4cuda3std3__45tupleIJN6thrust24THRUST_300001_SM_1000_NS6detail15normal_iteratorINSA_10device_ptrIiEEEEEEEE10policy1000ElNS7_6negateIiEESF_JPiEEEvT0_iT1_T2_DpNS2_10kernel_argIT3_EE,"ax",@progbits
	.align	128
        .global         _ZN3cub18CUB_300001_SM_10006detail9transform16transform_kernelINS2_10policy_hubILb0EN4cuda3std3__45tupleIJN6thrust24THRUST_300001_SM_1000_NS6detail15normal_iteratorINSA_10device_ptrIiEEEEEEEE10policy1000ElNS7_6negateIiEESF_JPiEEEvT0_iT1_T2_DpNS2_10kernel_argIT3_EE
        .type           _ZN3cub18CUB_300001_SM_10006detail9transform16transform_kernelINS2_10policy_hubILb0EN4cuda3std3__45tupleIJN6thrust24THRUST_300001_SM_1000_NS6detail15normal_iteratorINSA_10device_ptrIiEEEEEEEE10policy1000ElNS7_6negateIiEESF_JPiEEEvT0_iT1_T2_DpNS2_10kernel_argIT3_EE,@function
        .size           _ZN3cub18CUB_300001_SM_10006detail9transform16transform_kernelINS2_10policy_hubILb0EN4cuda3std3__45tupleIJN6thrust24THRUST_300001_SM_1000_NS6detail15normal_iteratorINSA_10device_ptrIiEEEEEEEE10policy1000ElNS7_6negateIiEESF_JPiEEEvT0_iT1_T2_DpNS2_10kernel_argIT3_EE,(.L_x_932 - _ZN3cub18CUB_300001_SM_10006detail9transform16transform_kernelINS2_10policy_hubILb0EN4cuda3std3__45tupleIJN6thrust24THRUST_300001_SM_1000_NS6detail15normal_iteratorINSA_10device_ptrIiEEEEEEEE10policy1000ElNS7_6negateIiEESF_JPiEEEvT0_iT1_T2_DpNS2_10kernel_argIT3_EE)
        .other          _ZN3cub18CUB_300001_SM_10006detail9transform16transform_kernelINS2_10policy_hubILb0EN4cuda3std3__45tupleIJN6thrust24THRUST_300001_SM_1000_NS6detail15normal_iteratorINSA_10device_ptrIiEEEEEEEE10policy1000ElNS7_6negateIiEESF_JPiEEEvT0_iT1_T2_DpNS2_10kernel_argIT3_EE,@"STO_CUDA_ENTRY STV_DEFAULT"
_ZN3cub18CUB_300001_SM_10006detail9transform16transform_kernelINS2_10policy_hubILb0EN4cuda3std3__45tupleIJN6thrust24THRUST_300001_SM_1000_NS6detail15normal_iteratorINSA_10device_ptrIiEEEEEEEE10policy1000ElNS7_6negateIiEESF_JPiEEEvT0_iT1_T2_DpNS2_10kernel_argIT3_EE:
.text._ZN3cub18CUB_300001_SM_10006detail9transform16transform_kernelINS2_10policy_hubILb0EN4cuda3std3__45tupleIJN6thrust24THRUST_300001_SM_1000_NS6detail15normal_iteratorINSA_10device_ptrIiEEEEEEEE10policy1000ElNS7_6negateIiEESF_JPiEEEvT0_iT1_T2_DpNS2_10kernel_argIT3_EE:
        /* <DEDUP_REMOVED lines=27> */
[----:B------:R-:W-:Y:S01]  /*01b0*/  UMOV UR8, 0x400 ;  /* 0x0000040000087882 */ /* 0x000fe20000000000 */
[----:B------:R-:W-:Y:S01]  /*01c0*/  UMOV UR4, 0x1 ;  /* 0x0000000100047882 */ /* 0x000fe20000000000 */
[----:B------:R-:W3:Y:S01]  /*01d0*/  LDCU.64 UR6, c[0x0][0x398] ;  /* 0x00007300ff0677ac */ /* 0x000ee20008000a00 */
[----:B------:R-:W-:-:S04]  /*01e0*/  UIADD3 UR4, UPT, UPT, -UR4, 0x100000, URZ ;  /* 0x0010000004047890 */ /* 0x000fc8000fffe1ff */
[----:B------:R-:W-:Y:S02]  /*01f0*/  USHF.L.U32 UR5, UR4, 0xb, URZ ;  /* 0x0000000b04057899 */ /* 0x000fe400080006ff */
[----:B------:R-:W-:Y:S02]  /*0200*/  USHF.L.U32 UR4, UR4, 0x1, URZ ;  /* 0x0000000104047899 */ /* 0x000fe400080006ff */
[----:B--2---:R-:W-:-:S04]  /*0210*/  ULEA UR9, UR18, UR9, 0x9 ;  /* 0x0000000912097291 */ /* 0x004fc8000f8e48ff */
[----:B------:R-:W-:Y:S02]  /*0220*/  UIADD3 UR9, UPT, UPT, UR9, 0xf, URZ ;  /* 0x0000000f09097890 */ /* 0x000fe4000fffe0ff */
[----:B-1----:R-:W-:Y:S02]  /*0230*/  ULEA UR11, UR10, UR8, 0x18 ;  /* 0x000000080a0b7291 */ /* 0x002fe4000f8ec0ff */
[----:B------:R-:W-:Y:S02]  /*0240*/  UIADD3 UR8, UPT, UPT, UR8, 0x80, URZ ;  /* 0x0000008008087890 */ /* 0x000fe4000fffe0ff */
[----:B------:R-:W-:Y:S02]  /*0250*/  ULOP3.LUT UR9, UR9, 0xfffffff0, URZ, 0xc0, !UPT ;  /* 0xfffffff009097892 */ /* 0x000fe4000f8ec0ff */
[----:B------:R-:W-:Y:S02]  /*0260*/  ULEA UR10, UR10, UR8, 0x18 ;  /* 0x000000080a0a7291 */ /* 0x000fe4000f8ec0ff */
[----:B---3--:R-:W-:-:S02]  /*0270*/  ULEA UR6, UP0, UR14, UR6, 0x2 ;  /* 0x000000060e067291 */ /* 0x008fc4000f8010ff */
[----:B------:R-:W-:Y:S02]  /*0280*/  USHF.R.U32.HI UR8, URZ, 0x4, UR9 ;  /* 0x00000004ff087899 */ /* 0x000fe40008011609 */
[----:B------:R-:W-:Y:S01]  /*0290*/  IMAD.U32 R2, RZ, RZ, UR9 ;  /* 0x00000009ff027e24 */ /* 0x000fe2000f8e00ff */
[----:B------:R-:W1:Y:S02]  /*02a0*/  FENCE.VIEW.ASYNC.S ;  /* 0x00000000000073c6 */ /* 0x000e640000000000 */
[----:B-1----:R1:W2:Y:S02]  /*02b0*/  SYNCS.EXCH.64 URZ, [UR11], UR4 ;  /* 0x000000040bff75b2 */ /* 0x0022a40008000100 */
[----:B------:R-:W-:Y:S01]  /*02c0*/  @!PT LDS RZ, [RZ] ;  /* 0x00000000fffff984 */ /* 0x000fe20000000800 */
[----:B------:R-:W-:Y:S01]  /*02d0*/  @!PT LDS RZ, [RZ] ;  /* 0x00000000fffff984 */ /* 0x000fe20000000800 */
[----:B------:R-:W-:Y:S01]  /*02e0*/  @!PT LDS RZ, [RZ] ;  /* 0x00000000fffff984 */ /* 0x000fe20000000800 */
[----:B------:R-:W-:Y:S01]  /*02f0*/  @!PT LDS RZ, [RZ] ;  /* 0x00000000fffff984 */ /* 0x000fe20000000800 */
[----:B--2---:R2:W-:Y:S06]  /*0300*/  MEMBAR.ALL.CTA ;  /* 0x0000000000007992 */ /* 0x0045ec0000008000 */
[----:B--2---:R-:W2:Y:S01]  /*0310*/  FENCE.VIEW.ASYNC.S ;  /* 0x00000000000073c6 */ /* 0x004ea20000000000 */
[----:B------:R-:W-:-:S02]  /*0320*/  ULEA.HI.X UR7, UR14, UR7, UR12, 0x2, UP0 ;  /* 0x000000070e077291 */ /* 0x000fc400080f140c */
[----:B------:R-:W-:-:S09]  /*0330*/  UPRMT UR8, UR8, 0x5410, URZ ;  /* 0x0000541008087896 */ /* 0x000fd200080000ff */
[----:B--2---:R1:W-:Y:S01]  /*0340*/  UBLKCP.S.G [UR10], [UR6], UR8 ;  /* 0x0000000a060073ba */ /* 0x0043e20008000208 */
[----:B------:R1:W-:Y:S01]  /*0350*/  SYNCS.ARRIVE.TRANS64 RZ, [UR11], R2 ;  /* 0x00000002ffff79a7 */ /* 0x0003e2000800000b */
[----:B------:R-:W-:Y:S01]  /*0360*/  NOP ;  /* 0x0000000000007918 */ /* 0x000fe20000000000 */
.L_x_853:
[----:B-1----:R-:W-:Y:S05]  /*0370*/  BSYNC.RECONVERGENT B0 ;  /* 0x0000000000007941 */ /* 0x002fea0003800200 */
.L_x_852:
[----:B------:R-:W1:Y:S08]  /*0380*/  S2UR UR5, SR_CgaCtaId ;  /* 0x00000000000579c3 */ /* 0x000e700000008800 */
[----:B------:R-:W-:Y:S01]  /*0390*/  BAR.SYNC.DEFER_BLOCKING 0x0 ;  /* 0x0000000000007b1d */ /* 0x000fe20000010000 */
[----:B------:R-:W-:-:S05]  /*03a0*/  SHF.L.U32 R2, RZ, 0x1f, RZ ;  /* 0x0000001fff027819 */ /* 0x000fca00000006ff */
[----:B------:R-:W-:Y:S02]  /*03b0*/  UMOV UR4, 0x400 ;  /* 0x0000040000047882 */ /* 0x000fe40000000000 */
[----:B-1----:R-:W-:-:S12]  /*03c0*/  ULEA UR4, UR5, UR4, 0x18 ;  /* 0x0000000405047291 */ /* 0x002fd8000f8ec0ff */
.L_x_854:
[----:B------:R-:W1:Y:S02]  /*03d0*/  SYNCS.PHASECHK.TRANS64.TRYWAIT P0, [UR4], R2 ;  /* 0x00000002ff0075a7 */ /* 0x000e640008001104 */
[----:B-1----:R-:W-:Y:S05]  /*03e0*/  @!P0 BRA `(.L_x_854) ;  /* 0xfffffffc00f88947 */ /* 0x002fea000383ffff */
[----:B------:R-:W-:Y:S05]  /*03f0*/  BRA `(.L_x_855) ;  /* 0x0000000800b87947 */ /* 0x000fea0003800000 */
.L_x_851:
[----:B------:R-:W1:Y:S01]  /*0400*/  S2R R3, SR_TID.Y ;  /* 0x0000000000037919 */ /* 0x000e620000002200 */
[----:B------:R-:W2:Y:S01]  /*0410*/  LDCU UR10, c[0x0][0x360] ;  /* 0x00006c00ff0a77ac */ /* 0x000ea20008000800 */
[----:B------:R-:W-:Y:S01]  /*0420*/  IMAD.SHL.U32 R2, R0, 0x4, RZ ;  /* 0x0000000400027824 */ /* 0x000fe200078e00ff */
[----:B------:R-:W-:Y:S01]  /*0430*/  BSSY.RECONVERGENT B0, `(.L_x_856) ;  /* 0x00000a7000007945 */ /* 0x000fe20003800200 */
[----:B------:R-:W1:Y:S01]  /*0440*/  S2R R4, SR_TID.Z ;  /* 0x0000000000047919 */ /* 0x000e620000002300 */
[----:B------:R-:W1:Y:S01]  /*0450*/  LDCU UR11, c[0x0][0x364] ;  /* 0x00006c80ff0b77ac */ /* 0x000e620008000800 */
[----:B------:R-:W3:Y:S01]  /*0460*/  LDC R5, c[0x0][0x368] ;  /* 0x0000da00ff057b82 */ /* 0x000ee20000000800 */
[----:B------:R-:W-:Y:S01]  /*0470*/  SHF.R.S32.HI R7, RZ, 0x1f, R2 ;  /* 0x0000001fff077819 */ /* 0x000fe20000011402 */
[----:B------:R-:W2:Y:S03]  /*0480*/  S2R R6, SR_TID.X ;  /* 0x0000000000067919 */ /* 0x000ea60000002100 */
[----:B------:R-:W-:Y:S01]  /*0490*/  SHF.R.U64 R2, R2, 0x2, R7 ;  /* 0x0000000202027819 */ /* 0x000fe20000001207 */
[----:B-1----:R-:W-:-:S04]  /*04a0*/  IMAD R3, R4, UR11, R3 ;  /* 0x0000000b04037c24 */ /* 0x002fc8000f8e0203 */
[----:B--2---:R-:W-:Y:S01]  /*04b0*/  IMAD R27, R3, UR10, R6 ;  /* 0x0000000a031b7c24 */ /* 0x004fe2000f8e0206 */
[----:B------:R-:W-:-:S04]  /*04c0*/  SHF.R.U32.HI R3, RZ, 0x2, R7 ;  /* 0x00000002ff037819 */ /* 0x000fc80000011607 */
[----:B------:R-:W-:-:S04]  /*04d0*/  ISETP.GT.U32.AND P0, PT, R2, R27, PT ;  /* 0x0000001b0200720c */ /* 0x000fc80003f04070 */
[----:B------:R-:W-:-:S13]  /*04e0*/  ISETP.GT.U32.AND.EX P0, PT, R3, RZ, PT, P0 ;  /* 0x000000ff0300720c */ /* 0x000fda0003f04100 */
[----:B---3--:R-:W-:Y:S05]  /*04f0*/  @!P0 BRA `(.L_x_857) ;  /* 0x0000000800688947 */ /* 0x008fea0003800000 */
[----:B------:R-:W-:Y:S01]  /*0500*/  UIMAD UR4, UR10, UR11, URZ ;  /* 0x0000000b0a0472a4 */ /* 0x000fe2000f8e02ff */
[----:B------:R-:W-:Y:S01]  /*0510*/  IMAD.MOV.U32 R8, RZ, RZ, -0x1 ;  /* 0xffffffffff087424 */ /* 0x000fe200078e00ff */
[----:B------:R-:W-:Y:S04]  /*0520*/  BSSY.RECONVERGENT B1, `(.L_x_858) ;  /* 0x0000025000017945 */ /* 0x000fe80003800200 */
[----:B------:R-:W-:-:S04]  /*0530*/  IMAD R4, R5, UR4, RZ ;  /* 0x0000000405047c24 */ /* 0x000fc8000f8e02ff */
[----:B------:R-:W-:-:S05]  /*0540*/  IMAD.IADD R13, R4, 0x1, R27 ;  /* 0x00000001040d7824 */ /* 0x000fca00078e021b */
[CC--:B------:R-:W-:Y:S02]  /*0550*/  ISETP.GT.U32.AND P1, PT, R2.reuse, R13.reuse, PT ;  /* 0x0000000d0200720c */ /* 0x0c0fe40003f24070 */
[CC--:B------:R-:W-:Y:S02]  /*0560*/  ISETP.GT.U32.AND P0, PT, R2.reuse, R13.reuse, PT ;  /* 0x0000000d0200720c */ /* 0x0c0fe40003f04070 */
[C---:B------:R-:W-:Y:S02]  /*0570*/  ISETP.GT.U32.AND.EX P1, PT, R3.reuse, RZ, PT, P1 ;  /* 0x000000ff0300720c */ /* 0x040fe40003f24110 */
[----:B------:R-:W-:Y:S02]  /*0580*/  ISETP.GT.U32.AND.EX P0, PT, R3, RZ, PT, P0 ;  /* 0x000000ff0300720c */ /* 0x000fe40003f04100 */
[----:B------:R-:W-:Y:S02]  /*0590*/  SEL R6, R2, R13, P1 ;  /* 0x0000000d02067207 */ /* 0x000fe40000800000 */
[----:B------:R-:W-:-:S02]  /*05a0*/  SEL R7, RZ, 0x1, !P0 ;  /* 0x00000001ff077807 */ /* 0x000fc40004000000 */
[----:B------:R-:W-:Y:S02]  /*05b0*/  SEL R11, R3, RZ, P1 ;  /* 0x000000ff030b7207 */ /* 0x000fe40000800000 */
[----:B------:R-:W-:Y:S01]  /*05c0*/  IADD3 R13, P0, P1, R6, -R7, -R13 ;  /* 0x80000007060d7210 */ /* 0x000fe2000791e80d */
[----:B------:R-:W-:-:S03]  /*05d0*/  IMAD.MOV.U32 R6, RZ, RZ, RZ ;  /* 0x000000ffff067224 */ /* 0x000fc600078e00ff */
        /* <DEDUP_REMOVED lines=14> */
[----:B------:R-:W-:Y:S02]  /*06c0*/  IMAD R13, R4, R9, R13 ;  /* 0x00000009040d7224 */ /* 0x000fe400078e020d */
[----:B------:R-:W-:-:S03]  /*06d0*/  IMAD.MOV.U32 R9, RZ, RZ, RZ ;  /* 0x000000ffff097224 */ /* 0x000fc600078e00ff */
[----:B------:R-:W-:-:S13]  /*06e0*/  ISETP.GE.U32.AND P0, PT, R13, R4, PT ;  /* 0x000000040d00720c */ /* 0x000fda0003f06070 */
[----:B------:R-:W-:Y:S02]  /*06f0*/  @P0 IMAD.IADD R13, R13, 0x1, -R4 ;  /* 0x000000010d0d0824 */ /* 0x000fe400078e0a04 */
[----:B------:R-:W-:-:S03]  /*0700*/  @P0 VIADD R8, R8, 0x1 ;  /* 0x0000000108080836 */ /* 0x000fc60000000000 */
[----:B------:R-:W-:-:S13]  /*0710*/  ISETP.GE.U32.AND P1, PT, R13, R4, PT ;  /* 0x000000040d00720c */ /* 0x000fda0003f26070 */
[----:B------:R-:W-:Y:S02]  /*0720*/  @P1 IADD3 R8, PT, PT, R8, 0x1, RZ ;  /* 0x0000000108081810 */ /* 0x000fe40007ffe0ff */
[----:B------:R-:W-:Y:S01]  /*0730*/  @!P2 LOP3.LUT R8, RZ, R4, RZ, 0x33, !PT ;  /* 0x00000004ff08a212 */ /* 0x000fe200078e33ff */
[----:B------:R-:W-:Y:S06]  /*0740*/  BRA `(.L_x_860) ;  /* 0x0000000000087947 */ /* 0x000fec0003800000 */
.L_x_859:
[----:B------:R-:W-:-:S07]  /*0750*/  MOV R10, 0x770 ;  /* 0x00000770000a7802 */ /* 0x000fce0000000f00 */
[----:B------:R-:W-:Y:S05]  /*0760*/  CALL.REL.NOINC `($__internal_6_$__cuda_sm20_div_u64) ;  /* 0x0000000800c07944 */ /* 0x000fea0003c00000 */
.L_x_860:
[----:B------:R-:W-:Y:S05]  /*0770*/  BSYNC.RECONVERGENT B1 ;  /* 0x0000000000017941 */ /* 0x000fea0003800200 */
.L_x_858:
[----:B------:R-:W-:Y:S01]  /*0780*/  IADD3 R12, P0, PT, R8, R7, RZ ;  /* 0x00000007080c7210 */ /* 0x000fe20007f1e0ff */
[----:B------:R-:W-:Y:S03]  /*0790*/  BSSY.RECONVERGENT B1, `(.L_x_861) ;  /* 0x0000030000017945 */ /* 0x000fe60003800200 */
[C---:B------:R-:W-:Y:S01]  /*07a0*/  LOP3.LUT R7, R12.reuse, 0x3, RZ, 0xc0, !PT ;  /* 0x000000030c077812 */ /* 0x040fe200078ec0ff */
[----:B------:R-:W-:Y:S01]  /*07b0*/  IMAD.X R8, RZ, RZ, R9, P0 ;  /* 0x000000ffff087224 */ /* 0x000fe200000e0609 */
[----:B------:R-:W-:Y:S02]  /*07c0*/  ISETP.GE.U32.AND P0, PT, R12, 0x3, PT ;  /* 0x000000030c00780c */ /* 0x000fe40003f06070 */
[----:B------:R-:W-:Y:S02]  /*07d0*/  ISETP.NE.U32.AND P1, PT, R7, 0x3, PT ;  /* 0x000000030700780c */ /* 0x000fe40003f25070 */
[----:B------:R-:W-:-:S02]  /*07e0*/  ISETP.GE.U32.AND.EX P0, PT, R8, RZ, PT, P0 ;  /* 0x000000ff0800720c */ /* 0x000fc40003f06100 */
[----:B------:R-:W-:-:S13]  /*07f0*/  ISETP.NE.AND.EX P1, PT, RZ, RZ, PT, P1 ;  /* 0x000000ffff00720c */ /* 0x000fda0003f25310 */
[----:B------:R-:W-:Y:S05]  /*0800*/  @!P1 BRA `(.L_x_862) ;  /* 0x0000000000a09947 */ /* 0x000fea0003800000 */
[----:B------:R-:W1:Y:S01]  /*0810*/  S2UR UR6, SR_CgaCtaId ;  /* 0x00000000000679c3 */ /* 0x000e620000008800 */
[----:B------:R-:W2:Y:S01]  /*0820*/  LDCU UR4, c[0x0][0x3a0] ;  /* 0x00007400ff0477ac */ /* 0x000ea20008000800 */
[C---:B------:R-:W-:Y:S01]  /*0830*/  IMAD.SHL.U32 R13, R27.reuse, 0x4, RZ ;  /* 0x000000041b0d7824 */ /* 0x040fe200078e00ff */
[----:B------:R-:W-:Y:S01]  /*0840*/  SHF.L.U64.HI R7, R27, 0x2, R6 ;  /* 0x000000021b077819 */ /* 0x000fe20000010206 */
[----:B------:R-:W-:Y:S01]  /*0850*/  IMAD.U32 R10, RZ, RZ, UR14 ;  /* 0x0000000eff0a7e24 */ /* 0x000fe2000f8e00ff */
[----:B------:R-:W-:Y:S01]  /*0860*/  UMOV UR5, 0x400 ;  /* 0x0000040000057882 */ /* 0x000fe20000000000 */
[----:B------:R-:W-:Y:S01]  /*0870*/  IMAD.U32 R11, RZ, RZ, UR15 ;  /* 0x0000000fff0b7e24 */ /* 0x000fe2000f8e00ff */
[----:B------:R-:W-:Y:S01]  /*0880*/  UIADD3 UR5, UPT, UPT, UR5, 0x80, URZ ;  /* 0x0000008005057890 */ /* 0x000fe2000fffe0ff */
[----:B------:R-:W3:Y:S01]  /*0890*/  LDC.64 R8, c[0x0][0x398] ;  /* 0x0000e600ff087b82 */ /* 0x000ee20000000a00 */
[----:B------:R-:W-:Y:S01]  /*08a0*/  VIADD R11, R12, 0x1 ;  /* 0x000000010c0b7836 */ /* 0x000fe20000000000 */
[----:B------:R-:W-:Y:S01]  /*08b0*/  LEA R13, P1, R10, R13, 0x2 ;  /* 0x0000000d0a0d7211 */ /* 0x000fe200078210ff */
[----:B------:R-:W-:-:S03]  /*08c0*/  IMAD.U32 R14, RZ, RZ, UR12 ;  /* 0x0000000cff0e7e24 */ /* 0x000fc6000f8e00ff */
[----:B------:R-:W-:Y:S02]  /*08d0*/  LOP3.LUT R11, R11, 0x3, RZ, 0xc0, !PT ;  /* 0x000000030b0b7812 */ /* 0x000fe400078ec0ff */
[----:B------:R-:W-:Y:S01]  /*08e0*/  LEA.HI.X R10, R10, R7, R14, 0x2, P1 ;  /* 0x000000070a0a7211 */ /* 0x000fe200008f140e */
[----:B------:R-:W-:Y:S01]  /*08f0*/  IMAD R7, R5, UR11, RZ ;  /* 0x0000000b05077c24 */ /* 0x000fe2000f8e02ff */
[----:B------:R-:W-:-:S03]  /*0900*/  IADD3 R11, P3, PT, RZ, -R11, RZ ;  /* 0x8000000bff0b7210 */ /* 0x000fc60007f7e0ff */
[----:B------:R-:W-:Y:S02]  /*0910*/  IMAD R7, R7, UR10, RZ ;  /* 0x0000000a07077c24 */ /* 0x000fe4000f8e02ff */
[----:B------:R-:W-:Y:S01]  /*0920*/  IMAD.X R12, RZ, RZ, -0x1, P3 ;  /* 0xffffffffff0c7424 */ /* 0x000fe200018e06ff */
[----:B-1----:R-:W-:Y:S02]  /*0930*/  ULEA UR5, UR6, UR5, 0x18 ;  /* 0x0000000506057291 */ /* 0x002fe4000f8ec0ff */
[----:B--2---:R-:W-:Y:S02]  /*0940*/  USHF.R.S32.HI UR6, URZ, 0x1f, UR4 ;  /* 0x0000001fff067899 */ /* 0x004fe40008011404 */
[----:B---3--:R-:W-:Y:S01]  /*0950*/  IADD3 R13, P1, P2, R13, UR4, R8 ;  /* 0x000000040d0d7c10 */ /* 0x008fe2000fa3e008 */
[----:B------:R-:W-:-:S03]  /*0960*/  UIADD3 UR4, UPT, UPT, UR5, UR4, URZ ;  /* 0x0000000405047290 */ /* 0x000fc6000fffe0ff */
[----:B------:R-:W-:-:S03]  /*0970*/  IADD3.X R14, PT, PT, R10, UR6, R9, P1, P2 ;  /* 0x000000060a0e7c10 */ /* 0x000fc60008fe4409 */
[----:B------:R-:W-:-:S07]  /*0980*/  LEA R10, R27, UR4, 0x2 ;  /* 0x000000041b0a7c11 */ /* 0x000fce000f8e10ff */
.L_x_863:
[----:B------:R-:W-:Y:S01]  /*0990*/  IADD3 R11, P1, PT, R11, 0x1, RZ ;  /* 0x000000010b0b7810 */ /* 0x000fe20007f3e0ff */
[----:B------:R-:W-:Y:S01]  /*09a0*/  IMAD.MOV.U32 R8, RZ, RZ, R13 ;  /* 0x000000ffff087224 */ /* 0x000fe200078e000d */
[----:B------:R-:W-:Y:S02]  /*09b0*/  MOV R9, R14 ;  /* 0x0000000e00097202 */ /* 0x000fe40000000f00 */
[C---:B------:R-:W-:Y:S01]  /*09c0*/  IADD3 R27, P2, PT, R4.reuse, R27, RZ ;  /* 0x0000001b041b7210 */ /* 0x040fe20007f5e0ff */
[----:B------:R-:W-:Y:S01]  /*09d0*/  IMAD.X R12, RZ, RZ, R12, P1 ;  /* 0x000000ffff0c7224 */ /* 0x000fe200008e060c */
[----:B------:R-:W-:Y:S01]  /*09e0*/  ISETP.NE.U32.AND P1, PT, R11, RZ, PT ;  /* 0x000000ff0b00720c */ /* 0x000fe20003f25070 */
[----:B------:R-:W-:Y:S01]  /*09f0*/  @!PT LDS RZ, [RZ] ;  /* 0x00000000fffff984 */ /* 0x000fe20000000800 */
[----:B------:R-:W-:Y:S01]  /*0a00*/  @!PT LDS RZ, [RZ] ;  /* 0x00000000fffff984 */ /* 0x000fe20000000800 */
[----:B------:R-:W-:Y:S01]  /*0a10*/  @!PT LDS RZ, [RZ] ;  /* 0x00000000fffff984 */ /* 0x000fe20000000800 */
[----:B------:R1:W-:Y:S01]  /*0a20*/  LDGSTS.E [R10], desc[UR16][R8.64] ;  /* 0x00000000080a7fae */ /* 0x0003e2000b9a1010 */
[----:B------:R-:W-:Y:S01]  /*0a30*/  LEA R13, P3, R4, R13, 0x2 ;  /* 0x0000000d040d7211 */ /* 0x000fe200078610ff */
[----:B------:R-:W-:Y:S01]  /*0a40*/  IMAD.X R6, RZ, RZ, R6, P2 ;  /* 0x000000ffff067224 */ /* 0x000fe200010e0606 */
[----:B------:R-:W-:-:S02]  /*0a50*/  ISETP.NE.AND.EX P1, PT, R12, RZ, PT, P1 ;  /* 0x000000ff0c00720c */ /* 0x000fc40003f25310 */
[----:B------:R-:W-:Y:S01]  /*0a60*/  LEA.HI.X R14, R4, R14, RZ, 0x2, P3 ;  /* 0x0000000e040e7211 */ /* 0x000fe200018f14ff */
[----:B-1----:R-:W-:-:S10]  /*0a70*/  IMAD R10, R7, 0x4, R10 ;  /* 0x00000004070a7824 */ /* 0x002fd400078e020a */
[----:B------:R-:W-:Y:S05]  /*0a80*/  @P1 BRA `(.L_x_863) ;  /* 0xfffffffc00c01947 */ /* 0x000fea000383ffff */
.L_x_862:
[----:B------:R-:W-:Y:S05]  /*0a90*/  BSYNC.RECONVERGENT B1 ;  /* 0x0000000000017941 */ /* 0x000fea0003800200 */
.L_x_861:
[----:B------:R-:W-:Y:S05]  /*0aa0*/  @!P0 BRA `(.L_x_857) ;  /* 0x0000000000fc8947 */ /* 0x000fea0003800000 */
[----:B------:R-:W1:Y:S01]  /*0ab0*/  LDCU UR9, c[0x0][0x3a0] ;  /* 0x00007400ff0977ac */ /* 0x000e620008000800 */
[----:B------:R-:W2:Y:S01]  /*0ac0*/  S2UR UR8, SR_CgaCtaId ;  /* 0x00000000000879c3 */ /* 0x000ea20000008800 */
[C---:B------:R-:W-:Y:S01]  /*0ad0*/  IMAD.SHL.U32 R7, R27.reuse, 0x4, RZ ;  /* 0x000000041b077824 */ /* 0x040fe200078e00ff */
[----:B------:R-:W1:Y:S01]  /*0ae0*/  LDCU.64 UR6, c[0x0][0x398] ;  /* 0x00007300ff0677ac */ /* 0x000e620008000a00 */
[----:B------:R-:W-:Y:S02]  /*0af0*/  IMAD.U32 R8, RZ, RZ, UR14 ;  /* 0x0000000eff087e24 */ /* 0x000fe4000f8e00ff */
[----:B------:R-:W-:Y:S01]  /*0b00*/  IMAD.U32 R9, RZ, RZ, UR15 ;  /* 0x0000000fff097e24 */ /* 0x000fe2000f8e00ff */
[----:B------:R-:W-:Y:S01]  /*0b10*/  SHF.L.U64.HI R9, R27, 0x2, R6 ;  /* 0x000000021b097819 */ /* 0x000fe20000010206 */
[----:B------:R-:W-:Y:S01]  /*0b20*/  IMAD.U32 R10, RZ, RZ, UR12 ;  /* 0x0000000cff0a7e24 */ /* 0x000fe2000f8e00ff */
[----:B------:R-:W-:Y:S01]  /*0b30*/  LEA R7, P0, R8, R7, 0x2 ;  /* 0x0000000708077211 */ /* 0x000fe200078010ff */
[----:B------:R-:W-:Y:S01]  /*0b40*/  IMAD R11, R5, UR11, RZ ;  /* 0x0000000b050b7c24 */ /* 0x000fe2000f8e02ff */
[----:B------:R-:W-:-:S02]  /*0b50*/  UMOV UR4, URZ ;  /* 0x000000ff00047c82 */ /* 0x000fc40008000000 */
[----:B------:R-:W-:Y:S01]  /*0b60*/  LEA.HI.X R9, R8, R9, R10, 0x2, P0 ;  /* 0x0000000908097211 */ /* 0x000fe200000f140a */
[----:B------:R-:W-:Y:S01]  /*0b70*/  IMAD.SHL.U32 R8, R4, 0x4, RZ ;  /* 0x0000000404087824 */ /* 0x000fe200078e00ff */
[----:B------:R-:W-:Y:S01]  /*0b80*/  IADD3 R12, P0, PT, R27, UR14, RZ ;  /* 0x0000000e1b0c7c10 */ /* 0x000fe2000ff1e0ff */
[----:B------:R-:W-:Y:S01]  /*0b90*/  IMAD R11, R11, UR10, RZ ;  /* 0x0000000a0b0b7c24 */ /* 0x000fe2000f8e02ff */
[----:B------:R-:W-:Y:S02]  /*0ba0*/  SHF.R.U32.HI R10, RZ, 0x1e, R4 ;  /* 0x0000001eff0a7819 */ /* 0x000fe40000011604 */
[----:B------:R-:W-:Y:S01]  /*0bb0*/  IADD3.X R15, PT, PT, R6, UR12, RZ, P0, !PT ;  /* 0x0000000c060f7c10 */ /* 0x000fe200087fe4ff */
[----:B------:R-:W-:Y:S01]  /*0bc0*/  IMAD.SHL.U32 R14, R12, 0x4, RZ ;  /* 0x000000040c0e7824 */ /* 0x000fe200078e00ff */
[----:B-1----:R-:W-:Y:S01]  /*0bd0*/  UIADD3 UR5, UP0, UPT, UR9, UR6, URZ ;  /* 0x0000000609057290 */ /* 0x002fe2000ff1e0ff */
[-C--:B------:R-:W-:Y:S02]  /*0be0*/  IADD3 R20, P1, PT, R8, R7.reuse, RZ ;  /* 0x0000000708147210 */ /* 0x080fe40007f3e0ff */
[----:B------:R-:W-:Y:S01]  /*0bf0*/  SHF.L.U64.HI R15, R12, 0x2, R15 ;  /* 0x000000020c0f7819 */ /* 0x000fe2000001020f */
[----:B------:R-:W-:Y:S01]  /*0c00*/  ULEA.HI.X.SX32 UR6, UR9, UR7, 0x1, UP0 ;  /* 0x0000000709067291 */ /* 0x000fe200080f0eff */
[----:B------:R-:W-:Y:S01]  /*0c10*/  LEA R12, P0, R4, R7, 0x3 ;  /* 0x00000007040c7211 */ /* 0x000fe200078018ff */
[----:B------:R-:W-:Y:S01]  /*0c20*/  IMAD.X R28, R10, 0x1, R9, P1 ;  /* 0x000000010a1c7824 */ /* 0x000fe200008e0609 */
[----:B------:R-:W-:Y:S01]  /*0c30*/  UMOV UR7, 0x400 ;  /* 0x0000040000077882 */ /* 0x000fe20000000000 */
[----:B------:R-:W-:Y:S01]  /*0c40*/  IMAD.WIDE.U32 R14, R4, 0xc, R14 ;  /* 0x0000000c040e7825 */ /* 0x000fe200078e000e */
[----:B------:R-:W-:Y:S01]  /*0c50*/  UIADD3 UR7, UPT, UPT, UR7, 0x80, URZ ;  /* 0x0000008007077890 */ /* 0x000fe2000fffe0ff */
[----:B------:R-:W-:-:S02]  /*0c60*/  MOV R5, UR5 ;  /* 0x0000000500057c02 */ /* 0x000fc40008000f00 */
[----:B------:R-:W-:Y:S01]  /*0c70*/  LEA.HI.X R22, R4, R9, RZ, 0x3, P0 ;  /* 0x0000000904167211 */ /* 0x000fe200000f1cff */
[----:B--2---:R-:W-:Y:S01]  /*0c80*/  ULEA UR7, UR8, UR7, 0x18 ;  /* 0x0000000708077291 */ /* 0x004fe2000f8ec0ff */
[----:B------:R-:W-:Y:S02]  /*0c90*/  IMAD.U32 R13, RZ, RZ, UR6 ;  /* 0x00000006ff0d7e24 */ /* 0x000fe4000f8e00ff */
[----:B------:R-:W-:Y:S01]  /*0ca0*/  VIADD R21, R15, UR4 ;  /* 0x000000040f157c36 */ /* 0x000fe20008000000 */
[----:B------:R-:W-:-:S06]  /*0cb0*/  UIADD3 UR7, UPT, UPT, UR7, UR9, URZ ;  /* 0x0000000907077290 */ /* 0x000fcc000fffe0ff */
[----:B------:R-:W-:-:S05]  /*0cc0*/  LEA R26, R27, UR7, 0x2 ;  /* 0x000000071b1a7c11 */ /* 0x000fca000f8e10ff */
[C-C-:B------:R-:W-:Y:S02]  /*0cd0*/  IMAD R24, R11.reuse, 0x4, R26.reuse ;  /* 0x000000040b187824 */ /* 0x140fe400078e021a */
[C-C-:B------:R-:W-:Y:S02]  /*0ce0*/  IMAD R23, R11.reuse, 0x8, R26.reuse ;  /* 0x000000080b177824 */ /* 0x140fe400078e021a */
[----:B------:R-:W-:-:S07]  /*0cf0*/  IMAD R25, R11, 0xc, R26 ;  /* 0x0000000c0b197824 */ /* 0x000fce00078e021a */
.L_x_864:
        /* <DEDUP_REMOVED lines=13> */
[----:B------:R-:W-:Y:S02]  /*0dd0*/  IADD3 R18, P0, PT, R5, R14, RZ ;  /* 0x0000000e05127210 */ /* 0x000fe40007f1e0ff */
[----:B------:R-:W-:Y:S02]  /*0de0*/  LEA R5, P1, R4, R5, 0x4 ;  /* 0x0000000504057211 */ /* 0x000fe400078220ff */
[----:B------:R1:W-:Y:S01]  /*0df0*/  LDGSTS.E [R23], desc[UR16][R16.64] ;  /* 0x0000000010177fae */ /* 0x0003e2000b9a1010 */
[----:B------:R-:W-:Y:S01]  /*0e00*/  IMAD.X R19, R13, 0x1, R21, P0 ;  /* 0x000000010d137824 */ /* 0x000fe200000e0615 */
[----:B------:R-:W-:Y:S02]  /*0e10*/  IADD3 R27, P0, PT, R8, R27, RZ ;  /* 0x0000001b081b7210 */ /* 0x000fe40007f1e0ff */
[----:B------:R-:W-:Y:S02]  /*0e20*/  LEA.HI.X R13, R4, R13, RZ, 0x4, P1 ;  /* 0x0000000d040d7211 */ /* 0x000fe400008f24ff */
[----:B------:R-:W-:Y:S01]  /*0e30*/  IADD3.X R6, PT, PT, R10, R6, RZ, P0, !PT ;  /* 0x000000060a067210 */ /* 0x000fe200007fe4ff */
[----:B------:R2:W-:Y:S01]  /*0e40*/  LDGSTS.E [R25], desc[UR16][R18.64] ;  /* 0x0000000012197fae */ /* 0x0005e2000b9a1010 */
[----:B------:R-:W-:-:S04]  /*0e50*/  ISETP.GE.U32.AND P0, PT, R27, R2, PT ;  /* 0x000000021b00720c */ /* 0x000fc80003f06070 */
[----:B------:R-:W-:Y:S01]  /*0e60*/  ISETP.GE.U32.AND.EX P0, PT, R6, R3, PT, P0 ;  /* 0x000000030600720c */ /* 0x000fe20003f06100 */
[C---:B-1----:R-:W-:Y:S02]  /*0e70*/  IMAD R23, R11.reuse, 0x10, R23 ;  /* 0x000000100b177824 */ /* 0x042fe400078e0217 */
[----:B--2---:R-:W-:-:S10]  /*0e80*/  IMAD R25, R11, 0x10, R25 ;  /* 0x000000100b197824 */ /* 0x004fd400078e0219 */
[----:B------:R-:W-:Y:S05]  /*0e90*/  @!P0 BRA `(.L_x_864) ;  /* 0xfffffffc00988947 */ /* 0x000fea000383ffff */
.L_x_857:
[----:B------:R-:W-:Y:S05]  /*0ea0*/  BSYNC.RECONVERGENT B0 ;  /* 0x0000000000007941 */ /* 0x000fea0003800200 */
.L_x_856:
[----:B------:R-:W0:Y:S01]  /*0eb0*/  LDGDEPBAR ;  /* 0x00000000000079af */ /* 0x000e220000000000 */
[----:B------:R-:W-:-:S04]  /*0ec0*/  DEPBAR.LE SB0, 0x0 ;  /* 0x000080000000791a */ /* 0x000fc80000000000 */
[----:B------:R-:W-:Y:S06]  /*0ed0*/  BAR.SYNC.DEFER_BLOCKING 0x0 ;  /* 0x0000000000007b1d */ /* 0x000fec0000010000 */
.L_x_855:
[----:B------:R-:W-:-:S13]  /*0ee0*/  ISETP.NE.AND P0, PT, R0, UR13, PT ;  /* 0x0000000d00007c0c */ /* 0x000fda000bf05270 */
[----:B------:R-:W-:Y:S05]  /*0ef0*/  @!P0 BRA `(.L_x_865) ;  /* 0x0000000000708947 */ /* 0x000fea0003800000 */
[----:B------:R-:W1:Y:S02]  /*0f00*/  LDC R4, c[0x0][0x388] ;  /* 0x0000e200ff047b82 */ /* 0x000e640000000800 */
[----:B-1----:R-:W-:-:S13]  /*0f10*/  ISETP.GE.AND P0, PT, R4, 0x1, PT ;  /* 0x000000010400780c */ /* 0x002fda0003f06270 */
[----:B------:R-:W-:Y:S05]  /*0f20*/  @!P0 EXIT ;  /* 0x000000000000894d */ /* 0x000fea0003800000 */
[----:B------:R-:W1:Y:S01]  /*0f30*/  S2R R5, SR_TID.X ;  /* 0x0000000000057919 */ /* 0x000e620000002100 */
[----:B------:R-:W2:Y:S01]  /*0f40*/  S2UR UR7, SR_CgaCtaId ;  /* 0x00000000000779c3 */ /* 0x000ea20000008800 */
[----:B------:R-:W1:Y:S01]  /*0f50*/  LDCU UR8, c[0x0][0x3a0] ;  /* 0x00007400ff0877ac */ /* 0x000e620008000800 */
[----:B------:R-:W-:Y:S01]  /*0f60*/  IMAD.MOV R4, RZ, RZ, -R4 ;  /* 0x000000ffff047224 */ /* 0x000fe200078e0a04 */
[----:B------:R-:W3:Y:S01]  /*0f70*/  LDCU.64 UR4, c[0x0][0x390] ;  /* 0x00007200ff0477ac */ /* 0x000ee20008000a00 */
[----:B------:R-:W-:Y:S02]  /*0f80*/  UMOV UR6, 0x400 ;  /* 0x0000040000067882 */ /* 0x000fe40000000000 */
[----:B------:R-:W-:Y:S02]  /*0f90*/  UIADD3 UR6, UPT, UPT, UR6, 0x80, URZ ;  /* 0x0000008006067890 */ /* 0x000fe4000fffe0ff */
[----:B---3--:R-:W-:Y:S02]  /*0fa0*/  ULEA UR4, UP0, UR14, UR4, 0x2 ;  /* 0x000000040e047291 */ /* 0x008fe4000f8010ff */
[----:B--2---:R-:W-:-:S02]  /*0fb0*/  ULEA UR6, UR7, UR6, 0x18 ;  /* 0x0000000607067291 */ /* 0x004fc4000f8ec0ff */
[----:B------:R-:W-:Y:S01]  /*0fc0*/  ULEA.HI.X UR5, UR14, UR5, UR12, 0x2, UP0 ;  /* 0x000000050e057291 */ /* 0x000fe200080f140c */
[----:B-1----:R-:W-:-:S05]  /*0fd0*/  LEA R2, R5, UR8, 0x2 ;  /* 0x0000000805027c11 */ /* 0x002fca000f8e10ff */
[----:B------:R-:W-:-:S07]  /*0fe0*/  VIADD R6, R2, UR6 ;  /* 0x0000000602067c36 */ /* 0x000fce0008000000 */
.L_x_866:
[----:B------:R-:W-:Y:S01]  /*0ff0*/  ISETP.GE.AND P0, PT, R5, R0, PT ;  /* 0x000000000500720c */ /* 0x000fe20003f06270 */
[----:B------:R-:W-:Y:S01]  /*1000*/  IMAD.U32 R2, RZ, RZ, UR4 ;  /* 0x00000004ff027e24 */ /* 0x000fe2000f8e00ff */
[----:B------:R-:W-:Y:S01]  /*1010*/  IADD3 R4, PT, PT, R4, 0x1, RZ ;  /* 0x0000000104047810 */ /* 0x000fe20007ffe0ff */
[----:B------:R-:W-:-:S10]  /*1020*/  IMAD.U32 R3, RZ, RZ, UR5 ;  /* 0x00000005ff037e24 */ /* 0x000fd4000f8e00ff */
[----:B------:R1:W2:Y:S01]  /*1030*/  @!P0 LDS R7, [R6] ;  /* 0x0000000006078984 */ /* 0x0002a20000000800 */
[----:B------:R-:W-:-:S04]  /*1040*/  @!P0 IMAD.WIDE R2, R5, 0x4, R2 ;  /* 0x0000000405028825 */ /* 0x000fc800078e0202 */
[----:B------:R-:W-:Y:S02]  /*1050*/  VIADD R5, R5, 0x80 ;  /* 0x0000008005057836 */ /* 0x000fe40000000000 */
[----:B-1----:R-:W-:Y:S02]  /*1060*/  VIADD R6, R6, 0x200 ;  /* 0x0000020006067836 */ /* 0x002fe40000000000 */
[----:B--2---:R-:W-:-:S05]  /*1070*/  @!P0 IMAD.MOV R7, RZ, RZ, -R7 ;  /* 0x000000ffff078224 */ /* 0x004fca00078e0a07 */
[----:B------:R1:W-:Y:S01]  /*1080*/  @!P0 STG.E desc[UR16][R2.64], R7 ;  /* 0x0000000702008986 */ /* 0x0003e2000c101910 */
[----:B------:R-:W-:-:S13]  /*1090*/  ISETP.NE.AND P0, PT, R4, RZ, PT ;  /* 0x000000ff0400720c */ /* 0x000fda0003f05270 */
[----:B-1----:R-:W-:Y:S05]  /*10a0*/  @P0 BRA `(.L_x_866) ;  /* 0xfffffffc00d00947 */ /* 0x002fea000383ffff */
[----:B------:R-:W-:Y:S05]  /*10b0*/  EXIT ;  /* 0x000000000000794d */ /* 0x000fea0003800000 */
.L_x_865:
        /* <DEDUP_REMOVED lines=15> */
.L_x_867:
[----:B-1----:R-:W1:Y:S01]  /*11b0*/  LDS R6, [R4] ;  /* 0x0000000004067984 */ /* 0x002e620000000800 */
[----:B------:R-:W-:Y:S02]  /*11c0*/  VIADD R0, R0, 0x1 ;  /* 0x0000000100007836 */ /* 0x000fe40000000000 */
[----:B------:R-:W-:Y:S02]  /*11d0*/  IMAD.U32 R2, RZ, RZ, UR6 ;  /* 0x00000006ff027e24 */ /* 0x000fe4000f8e00ff */
[----:B------:R-:W-:Y:S01]  /*11e0*/  IMAD.U32 R3, RZ, RZ, UR7 ;  /* 0x00000007ff037e24 */ /* 0x000fe2000f8e00ff */
[----:B------:R-:W-:Y:S01]  /*11f0*/  ISETP.NE.AND P0, PT, R0, RZ, PT ;  /* 0x000000ff0000720c */ /* 0x000fe20003f05270 */
[----:B------:R-:W-:-:S04]  /*1200*/  IMAD.WIDE R2, R5, 0x4, R2 ;  /* 0x0000000405027825 */ /* 0x000fc800078e0202 */
[----:B-1----:R-:W-:-:S05]  /*1210*/  IMAD.MOV R7, RZ, RZ, -R6 ;  /* 0x000000ffff077224 */ /* 0x002fca00078e0a06 */
[----:B------:R1:W-:Y:S03]  /*1220*/  STG.E desc[UR16][R2.64], R7 ;  /* 0x0000000702007986 */ /* 0x0003e6000c101910 */
[----:B------:R-:W-:Y:S05]  /*1230*/  @!P0 EXIT ;  /* 0x000000000000894d */ /* 0x000fea0003800000 */
[----:B------:R-:W-:Y:S01]  /*1240*/  IADD3 R4, PT, PT, R4, 0x200, RZ ;  /* 0x0000020004047810 */ /* 0x000fe20007ffe0ff */
[----:B------:R-:W-:Y:S01]  /*1250*/  VIADD R5, R5, 0x80 ;  /* 0x0000008005057836 */ /* 0x000fe20000000000 */
[----:B------:R-:W-:Y:S06]  /*1260*/  BRA `(.L_x_867) ;  /* 0xfffffffc00d07947 */ /* 0x000fec000383ffff */
        .weak           $__internal_6_$__cuda_sm20_div_u64
        .type           $__internal_6_$__cuda_sm20_div_u64,@function
        .size           $__internal_6_$__cuda_sm20_div_u64,(.L_x_932 - $__internal_6_$__cuda_sm20_div_u64)
$__internal_6_$__cuda_sm20_div_u64:
[----:B------:R-:W-:Y:S02]  /*1270*/  IMAD.MOV.U32 R16, RZ, RZ, R4 ;  /* 0x000000ffff107224 */ /* 0x000fe400078e0004 */
[----:B------:R-:W-:-:S04]  /*1280*/  IMAD.MOV.U32 R17, RZ, RZ, RZ ;  /* 0x000000ffff117224 */ /* 0x000fc800078e00ff */
[----:B------:R-:W1:Y:S08]  /*1290*/  I2F.U64.RP R12, R16 ;  /* 0x00000010000c7312 */ /* 0x000e700000309000 */
[----:B-1----:R-:W1:Y:S02]  /*12a0*/  MUFU.RCP R12, R12 ;  /* 0x0000000c000c7308 */ /* 0x002e640000001000 */
[----:B-1----:R-:W-:-:S06]  /*12b0*/  VIADD R8, R12, 0x1ffffffe ;  /* 0x1ffffffe0c087836 */ /* 0x002fcc0000000000 */
[----:B------:R-:W1:Y:S02]  /*12c0*/  F2I.U64.TRUNC R8, R8 ;  /* 0x0000000800087311 */ /* 0x000e64000020d800 */
[----:B-1----:R-:W-:-:S04]  /*12d0*/  IMAD.WIDE.U32 R14, R8, R4, RZ ;  /* 0x00000004080e7225 */ /* 0x002fc800078e00ff */
[----:B------:R-:W-:Y:S01]  /*12e0*/  IMAD R15, R9, R4, R15 ;  /* 0x00000004090f7224 */ /* 0x000fe200078e020f */
[----:B------:R-:W-:-:S05]  /*12f0*/  IADD3 R19, P0, PT, RZ, -R14, RZ ;  /* 0x8000000eff137210 */ /* 0x000fca0007f1e0ff */
[----:B------:R-:W-:-:S04]  /*1300*/  IMAD.HI.U32 R14, R8, R19, RZ ;  /* 0x00000013080e7227 */ /* 0x000fc800078e00ff */
[----:B------:R-:W-:Y:S02]  /*1310*/  IMAD.X R21, RZ, RZ, ~R15, P0 ;  /* 0x000000ffff157224 */ /* 0x000fe400000e0e0f */
[----:B------:R-:W-:Y:S02]  /*1320*/  IMAD.MOV.U32 R15, RZ, RZ, R8 ;  /* 0x000000ffff0f7224 */ /* 0x000fe400078e0008 */
[-C--:B------:R-:W-:Y:S02]  /*1330*/  IMAD R17, R9, R21.reuse, RZ ;  /* 0x0000001509117224 */ /* 0x080fe400078e02ff */
[----:B------:R-:W-:-:S04]  /*1340*/  IMAD.WIDE.U32 R14, P0, R8, R21, R14 ;  /* 0x00000015080e7225 */ /* 0x000fc8000780000e */
[----:B------:R-:W-:-:S04]  /*1350*/  IMAD.HI.U32 R21, R9, R21, RZ ;  /* 0x0000001509157227 */ /* 0x000fc800078e00ff */
[----:B------:R-:W-:-:S04]  /*1360*/  IMAD.HI.U32 R14, P1, R9, R19, R14 ;  /* 0x00000013090e7227 */ /* 0x000fc8000782000e */
[----:B------:R-:W-:Y:S01]  /*1370*/  IMAD.X R12, R21, 0x1, R9, P0 ;  /* 0x00000001150c7824 */ /* 0x000fe200000e0609 */
[----:B------:R-:W-:-:S04]  /*1380*/  IADD3 R15, P2, PT, R17, R14, RZ ;  /* 0x0000000e110f7210 */ /* 0x000fc80007f5e0ff */
[----:B------:R-:W-:Y:S01]  /*1390*/  IADD3.X R17, PT, PT, RZ, RZ, R12, P2, P1 ;  /* 0x000000ffff117210 */ /* 0x000fe200017e240c */
[----:B------:R-:W-:-:S03]  /*13a0*/  IMAD.WIDE.U32 R8, R15, R4, RZ ;  /* 0x000000040f087225 */ /* 0x000fc600078e00ff */
[----:B------:R-:W-:Y:S01]  /*13b0*/  IADD3 R19, P0, PT, RZ, -R8, RZ ;  /* 0x80000008ff137210 */ /* 0x000fe20007f1e0ff */
[----:B------:R-:W-:-:S04]  /*13c0*/  IMAD R8, R17, R4, R9 ;  /* 0x0000000411087224 */ /* 0x000fc800078e0209 */
        /* <DEDUP_REMOVED lines=16> */
[----:B------:R-:W-:-:S04]  /*14d0*/  IMAD.X R8, RZ, RZ, R14, P0 ;  /* 0x000000ffff087224 */ /* 0x000fc800000e060e */
[----:B------:R-:W-:Y:S02]  /*14e0*/  IMAD.X R17, RZ, RZ, R8, P1 ;  /* 0x000000ffff117224 */ /* 0x000fe400008e0608 */
[----:B------:R-:W-:-:S04]  /*14f0*/  IMAD.WIDE.U32 R8, R15, R4, RZ ;  /* 0x000000040f087225 */ /* 0x000fc800078e00ff */
[-C--:B------:R-:W-:Y:S01]  /*1500*/  IMAD R12, R17, R4.reuse, R9 ;  /* 0x00000004110c7224 */ /* 0x080fe200078e0209 */
[----:B------:R-:W-:Y:S02]  /*1510*/  IADD3 R13, P0, PT, -R8, R13, RZ ;  /* 0x0000000d080d7210 */ /* 0x000fe40007f1e1ff */
[----:B------:R-:W-:Y:S02]  /*1520*/  IADD3 R8, P2, PT, R15, 0x1, RZ ;  /* 0x000000010f087810 */ /* 0x000fe40007f5e0ff */
[----:B------:R-:W-:Y:S01]  /*1530*/  IADD3 R9, P1, PT, -R4, R13, RZ ;  /* 0x0000000d04097210 */ /* 0x000fe20007f3e1ff */
[----:B------:R-:W-:Y:S01]  /*1540*/  IMAD.X R14, R11, 0x1, ~R12, P0 ;  /* 0x000000010b0e7824 */ /* 0x000fe200000e0e0c */
[----:B------:R-:W-:Y:S01]  /*1550*/  ISETP.GE.U32.AND P0, PT, R13, R4, PT ;  /* 0x000000040d00720c */ /* 0x000fe20003f06070 */
[----:B------:R-:W-:-:S03]  /*1560*/  IMAD.X R12, RZ, RZ, R17, P2 ;  /* 0x000000ffff0c7224 */ /* 0x000fc600010e0611 */
[C---:B------:R-:W-:Y:S02]  /*1570*/  ISETP.GE.U32.AND.EX P0, PT, R14.reuse, RZ, PT, P0 ;  /* 0x000000ff0e00720c */ /* 0x040fe40003f06100 */
[----:B------:R-:W-:Y:S02]  /*1580*/  IADD3.X R11, PT, PT, R14, -0x1, RZ, P1, !PT ;  /* 0xffffffff0e0b7810 */ /* 0x000fe40000ffe4ff */
[----:B------:R-:W-:Y:S02]  /*1590*/  SEL R15, R8, R15, P0 ;  /* 0x0000000f080f7207 */ /* 0x000fe40000000000 */
[----:B------:R-:W-:Y:S02]  /*15a0*/  SEL R9, R9, R13, P0 ;  /* 0x0000000d09097207 */ /* 0x000fe40000000000 */
[----:B------:R-:W-:Y:S02]  /*15b0*/  SEL R12, R12, R17, P0 ;  /* 0x000000110c0c7207 */ /* 0x000fe40000000000 */
[----:B------:R-:W-:-:S02]  /*15c0*/  IADD3 R8, P2, PT, R15, 0x1, RZ ;  /* 0x000000010f087810 */ /* 0x000fc40007f5e0ff */
[----:B------:R-:W-:Y:S02]  /*15d0*/  SEL R11, R11, R14, P0 ;  /* 0x0000000e0b0b7207 */ /* 0x000fe40000000000 */
[----:B------:R-:W-:Y:S01]  /*15e0*/  ISETP.GE.U32.AND P0, PT, R9, R4, PT ;  /* 0x000000040900720c */ /* 0x000fe20003f06070 */
[----:B------:R-:W-:Y:S01]  /*15f0*/  IMAD.X R9, RZ, RZ, R12, P2 ;  /* 0x000000ffff097224 */ /* 0x000fe200010e060c */
[----:B------:R-:W-:Y:S02]  /*1600*/  ISETP.NE.U32.AND P1, PT, R4, RZ, PT ;  /* 0x000000ff0400720c */ /* 0x000fe40003f25070 */
[----:B------:R-:W-:Y:S01]  /*1610*/  ISETP.GE.U32.AND.EX P0, PT, R11, RZ, PT, P0 ;  /* 0x000000ff0b00720c */ /* 0x000fe20003f06100 */
[----:B------:R-:W-:Y:S01]  /*1620*/  IMAD.MOV.U32 R11, RZ, RZ, 0x0 ;  /* 0x00000000ff0b7424 */ /* 0x000fe200078e00ff */
[----:B------:R-:W-:Y:S02]  /*1630*/  ISETP.NE.AND.EX P1, PT, RZ, RZ, PT, P1 ;  /* 0x000000ffff00720c */ /* 0x000fe40003f25310 */
[----:B------:R-:W-:-:S02]  /*1640*/  SEL R8, R8, R15, P0 ;  /* 0x0000000f08087207 */ /* 0x000fc40000000000 */
[----:B------:R-:W-:Y:S02]  /*1650*/  SEL R9, R9, R12, P0 ;  /* 0x0000000c09097207 */ /* 0x000fe40000000000 */
[----:B------:R-:W-:Y:S02]  /*1660*/  SEL R8, R8, 0xffffffff, P1 ;  /* 0xffffffff08087807 */ /* 0x000fe40000800000 */
[----:B------:R-:W-:Y:S01]  /*1670*/  SEL R9, R9, 0xffffffff, P1 ;  /* 0xffffffff09097807 */ /* 0x000fe20000800000 */
[----:B------:R-:W-:Y:S06]  /*1680*/  RET.REL.NODEC R10 `(_ZN3cub18CUB_300001_SM_10006detail9transform16transform_kernelINS2_10policy_hubILb0EN4cuda3std3__45tupleIJN6thrust24THRUST_300001_SM_1000_NS6detail15normal_iteratorINSA_10device_ptrIiEEEEEEEE10policy1000ElNS7_6negateIiEESF_JPiEEEvT0_iT1_T2_DpNS2_10kernel_argIT3_EE) ;  /* 0xffffffe80a5c7950 */ /* 0x000fec0003c3ffff */
.L_x_868:
        /* <DEDUP_REMOVED lines=15> */
.L_x_932:


//--------------------- .text._ZN3cub18CUB_300001_SM_10006detail9transform16transform_kernelINS2_10policy_hubILb0EN4cuda3std3__45tupleIJN6thrust24THRUST_300001_SM_1000_NS6detail15normal_iteratorINSA_10device_ptrIiEEEEEEEE10policy1000EiNS7_6negateIiEESF_JPiEEEvT0_iT1_T2_DpNS2_10kernel_argIT3_EE --------------------------
	.section	.text._ZN3cub18CUB_300001_SM_10006detail9transform16transform_kernelINS2_10policy_hubILb0EN4cuda3std3__45tupleIJN6thrust24THRUST_300001_SM_1000_NS6detail15normal_iteratorINSA_10device_ptrIiEEEEEEEE10policy1000EiNS7_6negateIiEESF_JPiEEEvT0_iT1_T2_DpNS2_10kernel_argIT3_EE,"ax",@progbits
	.align	128
        .global         _ZN3cub18CUB_300001_SM_10006detail9transform16transform_kernelINS2_10policy_hubILb0EN4cuda3std3__45tupleIJN6thrust24THRUST_300001_SM_1000_NS6detail15normal_iteratorINSA_10device_ptrIiEEEEEEEE10policy1000EiNS7_6negateIiEESF_JPiEEEvT0_iT1_T2_DpNS2_10kernel_argIT3_EE
        .type           _ZN3cub18CUB_300001_SM_10006detail9transform16transform_kernelINS2_10policy_hubILb0EN4cuda3std3__45tupleIJN6thrust24THRUST_300001_SM_1000_NS6detail15normal_iteratorINSA_10device_ptrIiEEEEEEEE10policy1000EiNS7_6negateIiEESF_JPiEEEvT0_iT1_T2_DpNS2_10kernel_argIT3_EE,@function
        .size           _ZN3cub18CUB_300001_SM_10006detail9transform16transform_kernelINS2_10policy_hubILb0EN4cuda3std3__45tupleIJN6thrust24THRUST_300001_SM_1000_NS6detail15normal_iteratorINSA_10device_ptrIiEEEEEEEE10policy1000EiNS7_6negateIiEESF_JPiEEEvT0_iT1_T2_DpNS2_10kernel_argIT3_EE,(.L_x_933 - _ZN3cub18CUB_300001_SM_10006detail9transform16transform_kernelINS2_10policy_hubILb0EN4cuda3std3__45tupleIJN6thrust24THRUST_300001_SM_1000_NS6detail15normal_iteratorINSA_10device_ptrIiEEEEEEEE10policy1000EiNS7_6negateIiEESF_JPiEEEvT0_iT1_T2_DpNS2_10kernel_argIT3_EE)
        .other          _ZN3cub18CUB_300001_SM_10006detail9transform16transform_kernelINS2_10policy_hubILb0EN4cuda3std3__45tupleIJN6thrust24THRUST_300001_SM_1000_NS6detail15normal_iteratorINSA_10device_ptrIiEEEEEEEE10policy1000EiNS7_6negateIiEESF_JPiEEEvT0_iT1_T2_DpNS2_10kernel_argIT3_EE,@"STO_CUDA_ENTRY STV_DEFAULT"
_ZN3cub18CUB_300001_SM_10006detail9transform16transform_kernelINS2_10policy_hubILb0EN4cuda3std3__45tupleIJN6thrust24THRUST_300001_SM_1000_NS6detail15normal_iteratorINSA_10device_ptrIiEEEEEEEE10policy1000EiNS7_6negateIiEESF_JPiEEEvT0_iT1_T2_DpNS2_10kernel_argIT3_EE:
.text._ZN3cub18CUB_300001_SM_10006detail9transform16transform_kernelINS2_10policy_hubILb0EN4cuda3std3__45tupleIJN6thrust24THRUST_300001_SM_1000_NS6detail15normal_iteratorINSA_10device_ptrIiEEEEEEEE10policy1000EiNS7_6negateIiEESF_JPiEEEvT0_iT1_T2_DpNS2_10kernel_argIT3_EE:
        /* <DEDUP_REMOVED lines=33> */
[----:B------:R-:W-:-:S02]  /*0210*/  USHF.R.U32.HI UR9, URZ, 0x4, UR10 ;  /* 0x00000004ff097899 */ /* 0x000fc4000801160a */
[----:B---3--:R-:W-:Y:S01]  /*0220*/  UIMAD.WIDE UR4, UR16, 0x4, UR4 ;  /* 0x00000004100478a5 */ /* 0x008fe2000f8e0204 */
        /* <DEDUP_REMOVED lines=9> */
[----:B------:R-:W-:-:S09]  /*02c0*/  UPRMT UR9, UR9, 0x5410, URZ ;  /* 0x0000541009097896 */ /* 0x000fd200080000ff */
[----:B--2---:R1:W-:Y:S01]  /*02d0*/  UBLKCP.S.G [UR12], [UR4], UR9 ;  /* 0x0000000c040073ba */ /* 0x0043e20008000209 */
[----:B------:R1:W-:Y:S01]  /*02e0*/  SYNCS.ARRIVE.TRANS64 RZ, [UR13], R0 ;  /* 0x00000000ffff79a7 */ /* 0x0003e2000800000d */
[----:B------:R-:W-:Y:S01]  /*02f0*/  NOP ;  /* 0x0000000000007918 */ /* 0x000fe20000000000 */
.L_x_871:
[----:B-1----:R-:W-:Y:S05]  /*0300*/  BSYNC.RECONVERGENT B0 ;  /* 0x0000000000007941 */ /* 0x002fea0003800200 */
.L_x_870:
[----:B------:R-:W1:Y:S08]  /*0310*/  S2UR UR5, SR_CgaCtaId ;  /* 0x00000000000579c3 */ /* 0x000e700000008800 */
[----:B------:R-:W-:Y:S01]  /*0320*/  BAR.SYNC.DEFER_BLOCKING 0x0 ;  /* 0x0000000000007b1d */ /* 0x000fe20000010000 */
[----:B------:R-:W-:-:S05]  /*0330*/  SHF.L.U32 R0, RZ, 0x1f, RZ ;  /* 0x0000001fff007819 */ /* 0x000fca00000006ff */
[----:B------:R-:W-:Y:S02]  /*0340*/  UMOV UR4, 0x400 ;  /* 0x0000040000047882 */ /* 0x000fe40000000000 */
[----:B-1----:R-:W-:-:S12]  /*0350*/  ULEA UR4, UR5, UR4, 0x18 ;  /* 0x0000000405047291 */ /* 0x002fd8000f8ec0ff */
.L_x_872:
[----:B------:R-:W1:Y:S02]  /*0360*/  SYNCS.PHASECHK.TRANS64.TRYWAIT P0, [UR4], R0 ;  /* 0x00000000ff0075a7 */ /* 0x000e640008001104 */
[----:B-1----:R-:W-:Y:S05]  /*0370*/  @!P0 BRA `(.L_x_872) ;  /* 0xfffffffc00f88947 */ /* 0x002fea000383ffff */
[----:B------:R-:W-:Y:S05]  /*0380*/  BRA `(.L_x_873) ;  /* 0x0000000800b47947 */ /* 0x000fea0003800000 */
.L_x_869:
[----:B------:R-:W1:Y:S01]  /*0390*/  S2R R0, SR_TID.Y ;  /* 0x0000000000007919 */ /* 0x000e620000002200 */
[----:B------:R-:W2:Y:S01]  /*03a0*/  LDCU UR19, c[0x0][0x360] ;  /* 0x00006c00ff1377ac */ /* 0x000ea20008000800 */
[----:B------:R-:W-:Y:S01]  /*03b0*/  BSSY.RECONVERGENT B0, `(.L_x_874) ;  /* 0x00000a7000007945 */ /* 0x000fe20003800200 */
[----:B------:R-:W1:Y:S01]  /*03c0*/  S2R R3, SR_TID.Z ;  /* 0x0000000000037919 */ /* 0x000e620000002300 */
[----:B------:R-:W1:Y:S01]  /*03d0*/  LDCU UR20, c[0x0][0x364] ;  /* 0x00006c80ff1477ac */ /* 0x000e620008000800 */
[----:B------:R-:W3:Y:S01]  /*03e0*/  LDC R6, c[0x0][0x368] ;  /* 0x0000da00ff067b82 */ /* 0x000ee20000000800 */
[----:B------:R-:W2:Y:S01]  /*03f0*/  S2R R5, SR_TID.X ;  /* 0x0000000000057919 */ /* 0x000ea20000002100 */
[----:B------:R-:W-:-:S04]  /*0400*/  USHF.L.U32 UR4, UR18, 0x2, URZ ;  /* 0x0000000212047899 */ /* 0x000fc800080006ff */
[----:B------:R-:W-:-:S04]  /*0410*/  USHF.R.S32.HI UR5, URZ, 0x1f, UR4 ;  /* 0x0000001fff057899 */ /* 0x000fc80008011404 */
[----:B------:R-:W-:Y:S02]  /*0420*/  USHF.R.U32.HI UR21, URZ, 0x2, UR5 ;  /* 0x00000002ff157899 */ /* 0x000fe40008011605 */
[----:B------:R-:W-:Y:S01]  /*0430*/  USHF.R.U64 UR7, UR4, 0x2, UR5 ;  /* 0x0000000204077899 */ /* 0x000fe20008001205 */
[----:B-1----:R-:W-:-:S04]  /*0440*/  IMAD R0, R3, UR20, R0 ;  /* 0x0000001403007c24 */ /* 0x002fc8000f8e0200 */
[----:B--2---:R-:W-:Y:S02]  /*0450*/  IMAD R5, R0, UR19, R5 ;  /* 0x0000001300057c24 */ /* 0x004fe4000f8e0205 */
[----:B------:R-:W-:-:S03]  /*0460*/  IMAD.U32 R0, RZ, RZ, UR21 ;  /* 0x00000015ff007e24 */ /* 0x000fc6000f8e00ff */
[----:B------:R-:W-:-:S04]  /*0470*/  ISETP.LT.U32.AND P0, PT, R5, UR7, PT ;  /* 0x0000000705007c0c */ /* 0x000fc8000bf01070 */
[----:B------:R-:W-:-:S13]  /*0480*/  ISETP.GT.U32.AND.EX P0, PT, R0, RZ, PT, P0 ;  /* 0x000000ff0000720c */ /* 0x000fda0003f04100 */
[----:B---3--:R-:W-:Y:S05]  /*0490*/  @!P0 BRA `(.L_x_875) ;  /* 0x0000000800608947 */ /* 0x008fea0003800000 */
[----:B------:R-:W-:Y:S01]  /*04a0*/  UIMAD UR4, UR19, UR20, URZ ;  /* 0x00000014130472a4 */ /* 0x000fe2000f8e02ff */
[----:B------:R-:W-:Y:S01]  /*04b0*/  IMAD.U32 R0, RZ, RZ, UR21 ;  /* 0x00000015ff007e24 */ /* 0x000fe2000f8e00ff */
[----:B------:R-:W-:Y:S01]  /*04c0*/  MOV R8, 0xffffffff ;  /* 0xffffffff00087802 */ /* 0x000fe20000000f00 */
[----:B------:R-:W-:Y:S01]  /*04d0*/  IMAD.U32 R2, RZ, RZ, UR21 ;  /* 0x00000015ff027e24 */ /* 0x000fe2000f8e00ff */
[----:B------:R-:W-:Y:S02]  /*04e0*/  BSSY.RECONVERGENT B1, `(.L_x_876) ;  /* 0x0000027000017945 */ /* 0x000fe40003800200 */
[----:B------:R-:W-:-:S04]  /*04f0*/  IMAD R4, R6, UR4, RZ ;  /* 0x0000000406047c24 */ /* 0x000fc8000f8e02ff */
[----:B------:R-:W-:-:S05]  /*0500*/  IMAD.IADD R3, R4, 0x1, R5 ;  /* 0x0000000104037824 */ /* 0x000fca00078e0205 */
[C---:B------:R-:W-:Y:S02]  /*0510*/  ISETP.LT.U32.AND P1, PT, R3.reuse, UR7, PT ;  /* 0x0000000703007c0c */ /* 0x040fe4000bf21070 */
[C---:B------:R-:W-:Y:S02]  /*0520*/  ISETP.LT.U32.AND P0, PT, R3.reuse, UR7, PT ;  /* 0x0000000703007c0c */ /* 0x040fe4000bf01070 */
[----:B------:R-:W-:Y:S02]  /*0530*/  ISETP.GT.U32.AND.EX P1, PT, R0, RZ, PT, P1 ;  /* 0x000000ff0000720c */ /* 0x000fe40003f24110 */
[----:B------:R-:W-:Y:S02]  /*0540*/  ISETP.GT.U32.AND.EX P0, PT, R2, RZ, PT, P0 ;  /* 0x000000ff0200720c */ /* 0x000fe40003f04100 */
[----:B------:R-:W-:Y:S02]  /*0550*/  SEL R0, R3, UR7, !P1 ;  /* 0x0000000703007c07 */ /* 0x000fe4000c800000 */
[----:B------:R-:W-:-:S02]  /*0560*/  SEL R2, RZ, 0x1, !P0 ;  /* 0x00000001ff027807 */ /* 0x000fc40004000000 */
[----:B------:R-:W-:Y:S02]  /*0570*/  SEL R7, RZ, UR21, !P1 ;  /* 0x00000015ff077c07 */ /* 0x000fe4000c800000 */
        /* <DEDUP_REMOVED lines=19> */
[----:B------:R-:W-:Y:S01]  /*06b0*/  @P0 IADD3 R3, PT, PT, -R4, R3, RZ ;  /* 0x0000000304030210 */ /* 0x000fe20007ffe1ff */
[----:B------:R-:W-:-:S03]  /*06c0*/  @P0 VIADD R8, R8, 0x1 ;  /* 0x0000000108080836 */ /* 0x000fc60000000000 */
[----:B------:R-:W-:-:S13]  /*06d0*/  ISETP.GE.U32.AND P1, PT, R3, R4, PT ;  /* 0x000000040300720c */ /* 0x000fda0003f26070 */
[----:B------:R-:W-:Y:S01]  /*06e0*/  @P1 VIADD R8, R8, 0x1 ;  /* 0x0000000108081836 */ /* 0x000fe20000000000 */
[----:B------:R-:W-:Y:S01]  /*06f0*/  @!P2 LOP3.LUT R8, RZ, R4, RZ, 0x33, !PT ;  /* 0x00000004ff08a212 */ /* 0x000fe200078e33ff */
[----:B------:R-:W-:Y:S06]  /*0700*/  BRA `(.L_x_878) ;  /* 0x0000000000107947 */ /* 0x000fec0003800000 */
.L_x_877:
[----:B------:R-:W-:-:S07]  /*0710*/  MOV R8, 0x730 ;  /* 0x0000073000087802 */ /* 0x000fce0000000f00 */
[----:B------:R-:W-:Y:S05]  /*0720*/  CALL.REL.NOINC `($__internal_7_$__cuda_sm20_div_u64) ;  /* 0x0000000800a87944 */ /* 0x000fea0003c00000 */
[----:B------:R-:W-:Y:S02]  /*0730*/  IMAD.MOV.U32 R8, RZ, RZ, R3 ;  /* 0x000000ffff087224 */ /* 0x000fe400078e0003 */
[----:B------:R-:W-:-:S07]  /*0740*/  IMAD.MOV.U32 R9, RZ, RZ, R10 ;  /* 0x000000ffff097224 */ /* 0x000fce00078e000a */
.L_x_878:
[----:B------:R-:W-:Y:S05]  /*0750*/  BSYNC.RECONVERGENT B1 ;  /* 0x0000000000017941 */ /* 0x000fea0003800200 */
.L_x_876:
[----:B------:R-:W-:Y:S01]  /*0760*/  IADD3 R7, P0, PT, R8, R2, RZ ;  /* 0x0000000208077210 */ /* 0x000fe20007f1e0ff */
[----:B------:R-:W-:Y:S03]  /*0770*/  BSSY.RECONVERGENT B1, `(.L_x_879) ;  /* 0x000002d000017945 */ /* 0x000fe60003800200 */
[C---:B------:R-:W-:Y:S02]  /*0780*/  LOP3.LUT R2, R7.reuse, 0x3, RZ, 0xc0, !PT ;  /* 0x0000000307027812 */ /* 0x040fe400078ec0ff */
[----:B------:R-:W-:Y:S02]  /*0790*/  IADD3.X R8, PT, PT, RZ, R9, RZ, P0, !PT ;  /* 0x00000009ff087210 */ /* 0x000fe400007fe4ff */
[----:B------:R-:W-:Y:S02]  /*07a0*/  ISETP.NE.U32.AND P1, PT, R2, 0x3, PT ;  /* 0x000000030200780c */ /* 0x000fe40003f25070 */
[----:B------:R-:W-:-:S02]  /*07b0*/  ISETP.GE.U32.AND P0, PT, R7, 0x3, PT ;  /* 0x000000030700780c */ /* 0x000fc40003f06070 */
[----:B------:R-:W-:Y:S02]  /*07c0*/  ISETP.NE.AND.EX P1, PT, RZ, RZ, PT, P1 ;  /* 0x000000ffff00720c */ /* 0x000fe40003f25310 */
[----:B------:R-:W-:-:S11]  /*07d0*/  ISETP.GE.U32.AND.EX P0, PT, R8, RZ, PT, P0 ;  /* 0x000000ff0800720c */ /* 0x000fd60003f06100 */
[----:B------:R-:W-:Y:S05]  /*07e0*/  @!P1 BRA `(.L_x_880) ;  /* 0x0000000000949947 */ /* 0x000fea0003800000 */
[----:B------:R-:W1:Y:S01]  /*07f0*/  S2UR UR6, SR_CgaCtaId ;  /* 0x00000000000679c3 */ /* 0x000e620000008800 */
[----:B------:R-:W2:Y:S01]  /*0800*/  LDCU UR4, c[0x0][0x3a0] ;  /* 0x00007400ff0477ac */ /* 0x000ea20008000800 */
[C---:B------:R-:W-:Y:S01]  /*0810*/  SHF.L.U64.HI R3, R5.reuse, 0x2, R0 ;  /* 0x0000000205037819 */ /* 0x040fe20000010200 */
[----:B------:R-:W-:Y:S02]  /*0820*/  IMAD.SHL.U32 R2, R5, 0x4, RZ ;  /* 0x0000000405027824 */ /* 0x000fe400078e00ff */
[----:B------:R-:W-:Y:S01]  /*0830*/  IMAD.U32 R11, RZ, RZ, UR16 ;  /* 0x00000010ff0b7e24 */ /* 0x000fe2000f8e00ff */
[----:B------:R-:W-:Y:S01]  /*0840*/  UMOV UR5, 0x400 ;  /* 0x0000040000057882 */ /* 0x000fe20000000000 */
[----:B------:R-:W-:Y:S01]  /*0850*/  VIADD R9, R7, 0x1 ;  /* 0x0000000107097836 */ /* 0x000fe20000000000 */
[----:B------:R-:W3:Y:S01]  /*0860*/  LDC.64 R12, c[0x0][0x398] ;  /* 0x0000e600ff0c7b82 */ /* 0x000ee20000000a00 */
[----:B------:R-:W-:Y:S01]  /*0870*/  UIADD3 UR5, UPT, UPT, UR5, 0x80, URZ ;  /* 0x0000008005057890 */ /* 0x000fe2000fffe0ff */
[----:B------:R-:W-:-:S02]  /*0880*/  IMAD.WIDE R2, R11, 0x4, R2 ;  /* 0x000000040b027825 */ /* 0x000fc400078e0202 */
[----:B------:R-:W-:Y:S02]  /*0890*/  LOP3.LUT R9, R9, 0x3, RZ, 0xc0, !PT ;  /* 0x0000000309097812 */ /* 0x000fe400078ec0ff */
[----:B------:R-:W-:Y:S02]  /*08a0*/  IMAD R7, R6, UR20, RZ ;  /* 0x0000001406077c24 */ /* 0x000fe4000f8e02ff */
[----:B------:R-:W-:Y:S02]  /*08b0*/  IADD3 R9, P3, PT, RZ, -R9, RZ ;  /* 0x80000009ff097210 */ /* 0x000fe40007f7e0ff */
[----:B------:R-:W-:-:S03]  /*08c0*/  IMAD R7, R7, UR19, RZ ;  /* 0x0000001307077c24 */ /* 0x000fc6000f8e02ff */
[----:B------:R-:W-:Y:S01]  /*08d0*/  IMAD.X R10, RZ, RZ, -0x1, P3 ;  /* 0xffffffffff0a7424 */ /* 0x000fe200018e06ff */
[----:B-1----:R-:W-:Y:S02]  /*08e0*/  ULEA UR5, UR6, UR5, 0x18 ;  /* 0x0000000506057291 */ /* 0x002fe4000f8ec0ff */
[----:B--2---:R-:W-:Y:S02]  /*08f0*/  USHF.R.S32.HI UR6, URZ, 0x1f, UR4 ;  /* 0x0000001fff067899 */ /* 0x004fe40008011404 */
[----:B---3--:R-:W-:Y:S01]  /*0900*/  IADD3 R11, P1, P2, R2, UR4, R12 ;  /* 0x00000004020b7c10 */ /* 0x008fe2000fa3e00c */
[----:B------:R-:W-:-:S03]  /*0910*/  UIADD3 UR4, UPT, UPT, UR5, UR4, URZ ;  /* 0x0000000405047290 */ /* 0x000fc6000fffe0ff */
[----:B------:R-:W-:-:S03]  /*0920*/  IADD3.X R12, PT, PT, R3, UR6, R13, P1, P2 ;  /* 0x00000006030c7c10 */ /* 0x000fc60008fe440d */
[----:B------:R-:W-:-:S07]  /*0930*/  LEA R8, R5, UR4, 0x2 ;  /* 0x0000000405087c11 */ /* 0x000fce000f8e10ff */
.L_x_881:
        /* <DEDUP_REMOVED lines=16> */
.L_x_880:
[----:B------:R-:W-:Y:S05]  /*0a40*/  BSYNC.RECONVERGENT B1 ;  /* 0x0000000000017941 */ /* 0x000fea0003800200 */
.L_x_879:
[----:B------:R-:W-:Y:S05]  /*0a50*/  @!P0 BRA `(.L_x_875) ;  /* 0x0000000000f08947 */ /* 0x000fea0003800000 */
[----:B------:R-:W1:Y:S01]  /*0a60*/  S2UR UR10, SR_CgaCtaId ;  /* 0x00000000000a79c3 */ /* 0x000e620000008800 */
[----:B------:R-:W2:Y:S01]  /*0a70*/  LDCU UR11, c[0x0][0x3a0] ;  /* 0x00007400ff0b77ac */ /* 0x000ea20008000800 */
[C---:B------:R-:W-:Y:S01]  /*0a80*/  SHF.L.U64.HI R3, R5.reuse, 0x2, R0 ;  /* 0x0000000205037819 */ /* 0x040fe20000010200 */
[C---:B------:R-:W-:Y:S01]  /*0a90*/  IMAD.SHL.U32 R2, R5.reuse, 0x4, RZ ;  /* 0x0000000405027824 */ /* 0x040fe200078e00ff */
[----:B------:R-:W-:Y:S01]  /*0aa0*/  MOV R7, UR16 ;  /* 0x0000001000077c02 */ /* 0x000fe20008000f00 */
[----:B------:R-:W2:Y:S01]  /*0ab0*/  LDCU.64 UR12, c[0x0][0x398] ;  /* 0x00007300ff0c77ac */ /* 0x000ea20008000a00 */
[----:B------:R-:W-:Y:S01]  /*0ac0*/  IADD3 R8, P0, PT, R5, UR16, RZ ;  /* 0x0000001005087c10 */ /* 0x000fe2000ff1e0ff */
[----:B------:R-:W-:Y:S01]  /*0ad0*/  IMAD R20, R6, UR20, RZ ;  /* 0x0000001406147c24 */ /* 0x000fe2000f8e02ff */
[----:B------:R-:W-:Y:S01]  /*0ae0*/  SHF.R.U32.HI R21, RZ, 0x1e, R4 ;  /* 0x0000001eff157819 */ /* 0x000fe20000011604 */
[----:B------:R-:W-:Y:S01]  /*0af0*/  UMOV UR9, 0x400 ;  /* 0x0000040000097882 */ /* 0x000fe20000000000 */
[C---:B------:R-:W-:Y:S01]  /*0b00*/  IMAD.WIDE R2, R7.reuse, 0x4, R2 ;  /* 0x0000000407027825 */ /* 0x040fe200078e0202 */
[----:B------:R-:W-:Y:S01]  /*0b10*/  UIADD3 UR9, UPT, UPT, UR9, 0x80, URZ ;  /* 0x0000008009097890 */ /* 0x000fe2000fffe0ff */
[----:B------:R-:W-:Y:S01]  /*0b20*/  LEA.HI.X.SX32 R7, R7, R0, 0x1, P0 ;  /* 0x0000000007077211 */ /* 0x000fe200000f0eff */
[----:B------:R-:W-:Y:S01]  /*0b30*/  UMOV UR4, URZ ;  /* 0x000000ff00047c82 */ /* 0x000fe20008000000 */
[C---:B------:R-:W-:Y:S01]  /*0b40*/  IMAD.SHL.U32 R16, R4.reuse, 0x4, RZ ;  /* 0x0000000404107824 */ /* 0x040fe200078e00ff */
[----:B------:R-:W-:Y:S01]  /*0b50*/  LEA R18, P0, R4, R2, 0x3 ;  /* 0x0000000204127211 */ /* 0x000fe200078018ff */
[C---:B------:R-:W-:Y:S01]  /*0b60*/  IMAD.SHL.U32 R6, R8.reuse, 0x4, RZ ;  /* 0x0000000408067824 */ /* 0x040fe200078e00ff */
[----:B------:R-:W-:Y:S01]  /*0b70*/  SHF.L.U64.HI R7, R8, 0x2, R7 ;  /* 0x0000000208077819 */ /* 0x000fe20000010207 */
[----:B------:R-:W-:Y:S01]  /*0b80*/  IMAD R20, R20, UR19, RZ ;  /* 0x0000001314147c24 */ /* 0x000fe2000f8e02ff */
[----:B------:R-:W-:-:S02]  /*0b90*/  IADD3 R17, P1, PT, R2, R16, RZ ;  /* 0x0000001002117210 */ /* 0x000fc40007f3e0ff */
[C---:B------:R-:W-:Y:S01]  /*0ba0*/  LEA.HI.X R24, R4.reuse, R3, RZ, 0x3, P0 ;  /* 0x0000000304187211 */ /* 0x040fe200000f1cff */
[----:B------:R-:W-:Y:S01]  /*0bb0*/  IMAD.WIDE.U32 R6, R4, 0xc, R6 ;  /* 0x0000000c04067825 */ /* 0x000fe200078e0006 */
[----:B--2---:R-:W-:Y:S01]  /*0bc0*/  UIADD3 UR5, UP0, UPT, UR11, UR12, URZ ;  /* 0x0000000c0b057290 */ /* 0x004fe2000ff1e0ff */
[----:B------:R-:W-:Y:S01]  /*0bd0*/  IADD3.X R28, PT, PT, R3, R21, RZ, P1, !PT ;  /* 0x00000015031c7210 */ /* 0x000fe20000ffe4ff */
[----:B-1----:R-:W-:Y:S01]  /*0be0*/  ULEA UR9, UR10, UR9, 0x18 ;  /* 0x000000090a097291 */ /* 0x002fe2000f8ec0ff */
[----:B------:R-:W-:Y:S01]  /*0bf0*/  VIADD R26, R7, UR4 ;  /* 0x00000004071a7c36 */ /* 0x000fe20008000000 */
[----:B------:R-:W-:Y:S02]  /*0c00*/  ULEA.HI.X.SX32 UR6, UR11, UR13, 0x1, UP0 ;  /* 0x0000000d0b067291 */ /* 0x000fe400080f0eff */
[----:B------:R-:W-:Y:S01]  /*0c10*/  UIADD3 UR9, UPT, UPT, UR9, UR11, URZ ;  /* 0x0000000b09097290 */ /* 0x000fe2000fffe0ff */
[----:B------:R-:W-:-:S03]  /*0c20*/  IMAD.U32 R19, RZ, RZ, UR5 ;  /* 0x00000005ff137e24 */ /* 0x000fc6000f8e00ff */
[----:B------:R-:W-:Y:S02]  /*0c30*/  IMAD.U32 R22, RZ, RZ, UR6 ;  /* 0x00000006ff167e24 */ /* 0x000fe4000f8e00ff */
[----:B------:R-:W-:-:S05]  /*0c40*/  LEA R23, R5, UR9, 0x2 ;  /* 0x0000000905177c11 */ /* 0x000fca000f8e10ff */
[C-C-:B------:R-:W-:Y:S02]  /*0c50*/  IMAD R25, R20.reuse, 0x4, R23.reuse ;  /* 0x0000000414197824 */ /* 0x140fe400078e0217 */
[C-C-:B------:R-:W-:Y:S02]  /*0c60*/  IMAD R27, R20.reuse, 0x8, R23.reuse ;  /* 0x00000008141b7824 */ /* 0x140fe400078e0217 */
[----:B------:R-:W-:-:S07]  /*0c70*/  IMAD R29, R20, 0xc, R23 ;  /* 0x0000000c141d7824 */ /* 0x000fce00078e0217 */
.L_x_882:
[----:B------:R-:W-:Y:S02]  /*0c80*/  IADD3 R12, P0, PT, R2, R19, RZ ;  /* 0x00000013020c7210 */ /* 0x000fe40007f1e0ff */
[----:B------:R-:W-:-:S03]  /*0c90*/  IADD3 R8, P1, PT, R19, R17, RZ ;  /* 0x0000001113087210 */ /* 0x000fc60007f3e0ff */
[----:B------:R-:W-:Y:S01]  /*0ca0*/  IMAD.X R13, R3, 0x1, R22, P0 ;  /* 0x00000001030d7824 */ /* 0x000fe200000e0616 */
[C---:B------:R-:W-:Y:S02]  /*0cb0*/  IADD3 R10, P0, PT, R19.reuse, R18, RZ ;  /* 0x00000012130a7210 */ /* 0x040fe40007f1e0ff */
[C---:B------:R-:W-:Y:S02]  /*0cc0*/  IADD3.X R9, PT, PT, R22.reuse, R28, RZ, P1, !PT ;  /* 0x0000001c16097210 */ /* 0x040fe40000ffe4ff */
[----:B------:R-:W-:Y:S01]  /*0cd0*/  IADD3 R14, P1, PT, R19, R6, RZ ;  /* 0x00000006130e7210 */ /* 0x000fe20007f3e0ff */
[----:B------:R-:W-:Y:S01]  /*0ce0*/  IMAD.X R11, R22, 0x1, R24, P0 ;  /* 0x00000001160b7824 */ /* 0x000fe200000e0618 */
[----:B------:R-:W-:Y:S01]  /*0cf0*/  IADD3 R5, P0, PT, R16, R5, RZ ;  /* 0x0000000510057210 */ /* 0x000fe20007f1e0ff */
[----:B------:R-:W-:Y:S01]  /*0d00*/  @!PT LDS RZ, [RZ] ;  /* 0x00000000fffff984 */ /* 0x000fe20000000800 */
[----:B------:R-:W-:Y:S01]  /*0d10*/  @!PT LDS RZ, [RZ] ;  /* 0x00000000fffff984 */ /* 0x000fe20000000800 */
[----:B------:R-:W-:Y:S01]  /*0d20*/  @!PT LDS RZ, [RZ] ;  /* 0x00000000fffff984 */ /* 0x000fe20000000800 */
[----:B------:R1:W-:Y:S02]  /*0d30*/  LDGSTS.E [R23], desc[UR14][R12.64] ;  /* 0x000000000c177fae */ /* 0x0003e4000b9a100e */
[----:B------:R-:W-:Y:S01]  /*0d40*/  IMAD.X R15, R22, 0x1, R26, P1 ;  /* 0x00000001160f7824 */ /* 0x000fe200008e061a */
[C---:B------:R-:W-:Y:S01]  /*0d50*/  LEA R19, P1, R4.reuse, R19, 0x4 ;  /* 0x0000001304137211 */ /* 0x040fe200078220ff */
[----:B------:R-:W-:Y:S01]  /*0d60*/  IMAD.X R0, R21, 0x1, R0, P0 ;  /* 0x0000000115007824 */ /* 0x000fe200000e0600 */
[----:B------:R-:W-:Y:S01]  /*0d70*/  ISETP.GE.U32.AND P0, PT, R5, UR7, PT ;  /* 0x0000000705007c0c */ /* 0x000fe2000bf06070 */
[----:B------:R2:W-:Y:S01]  /*0d80*/  LDGSTS.E [R25], desc[UR14][R8.64] ;  /* 0x0000000008197fae */ /* 0x0005e2000b9a100e */
[----:B------:R-:W-:-:S02]  /*0d90*/  LEA.HI.X R22, R4, R22, RZ, 0x4, P1 ;  /* 0x0000001604167211 */ /* 0x000fc400008f24ff */
[----:B------:R-:W-:Y:S01]  /*0da0*/  ISETP.GE.U32.AND.EX P0, PT, R0, UR21, PT, P0 ;  /* 0x0000001500007c0c */ /* 0x000fe2000bf06100 */
[----:B------:R3:W-:Y:S01]  /*0db0*/  LDGSTS.E [R27], desc[UR14][R10.64] ;  /* 0x000000000a1b7fae */ /* 0x0007e2000b9a100e */
[----:B-1----:R-:W-:-:S03]  /*0dc0*/  IMAD R23, R20, 0x10, R23 ;  /* 0x0000001014177824 */ /* 0x002fc600078e0217 */
[----:B------:R1:W-:Y:S01]  /*0dd0*/  LDGSTS.E [R29], desc[UR14][R14.64] ;  /* 0x000000000e1d7fae */ /* 0x0003e2000b9a100e */
[C---:B--2---:R-:W-:Y:S01]  /*0de0*/  LEA R25, R20.reuse, R25, 0x4 ;  /* 0x0000001914197211 */ /* 0x044fe200078e20ff */
[C---:B---3--:R-:W-:Y:S02]  /*0df0*/  IMAD R27, R20.reuse, 0x10, R27 ;  /* 0x00000010141b7824 */ /* 0x048fe400078e021b */
[----:B-1----:R-:W-:-:S04]  /*0e00*/  IMAD R29, R20, 0x10, R29 ;  /* 0x00000010141d7824 */ /* 0x002fc800078e021d */
[----:B------:R-:W-:Y:S05]  /*0e10*/  @!P0 BRA `(.L_x_882) ;  /* 0xfffffffc00988947 */ /* 0x000fea000383ffff */
.L_x_875:
[----:B------:R-:W-:Y:S05]  /*0e20*/  BSYNC.RECONVERGENT B0 ;  /* 0x0000000000007941 */ /* 0x000fea0003800200 */
.L_x_874:
[----:B------:R-:W0:Y:S01]  /*0e30*/  LDGDEPBAR ;  /* 0x00000000000079af */ /* 0x000e220000000000 */
[----:B------:R-:W-:-:S04]  /*0e40*/  DEPBAR.LE SB0, 0x0 ;  /* 0x000080000000791a */ /* 0x000fc80000000000 */
[----:B------:R-:W-:Y:S06]  /*0e50*/  BAR.SYNC.DEFER_BLOCKING 0x0 ;  /* 0x0000000000007b1d */ /* 0x000fec0000010000 */
.L_x_873:
[----:B------:R-:W-:-:S09]  /*0e60*/  UISETP.GT.AND UP0, UPT, UR17, UR8, UPT ;  /* 0x000000081100728c */ /* 0x000fd2000bf04270 */
[----:B------:R-:W-:Y:S05]  /*0e70*/  BRA.U UP0, `(.L_x_883) ;  /* 0x0000000100687547 */ /* 0x000fea000b800000 */
        /* <DEDUP_REMOVED lines=10> */
[----:B---3--:R-:W-:Y:S02]  /*0f20*/  UIMAD.WIDE UR4, UR16, 0x4, UR4 ;  /* 0x00000004100478a5 */ /* 0x008fe4000f8e0204 */
[----:B--2---:R-:W-:Y:S01]  /*0f30*/  ULEA UR6, UR7, UR6, 0x18 ;  /* 0x0000000607067291 */ /* 0x004fe2000f8ec0ff */
[----:B-1----:R-:W-:-:S05]  /*0f40*/  LEA R0, R5, UR8, 0x2 ;  /* 0x0000000805007c11 */ /* 0x002fca000f8e10ff */
[----:B------:R-:W-:-:S07]  /*0f50*/  VIADD R0, R0, UR6 ;  /* 0x0000000600007c36 */ /* 0x000fce0008000000 */
.L_x_884:
[----:B-1----:R-:W1:Y:S01]  /*0f60*/  LDS R6, [R0] ;  /* 0x0000000000067984 */ /* 0x002e620000000800 */
[----:B------:R-:W-:Y:S01]  /*0f70*/  VIADD R4, R4, 0x1 ;  /* 0x0000000104047836 */ /* 0x000fe20000000000 */
[----:B------:R-:W-:Y:S01]  /*0f80*/  MOV R2, UR4 ;  /* 0x0000000400027c02 */ /* 0x000fe20008000f00 */
[----:B------:R-:W-:-:S03]  /*0f90*/  IMAD.U32 R3, RZ, RZ, UR5 ;  /* 0x00000005ff037e24 */ /* 0x000fc6000f8e00ff */
[----:B------:R-:W-:Y:S01]  /*0fa0*/  ISETP.NE.AND P0, PT, R4, RZ, PT ;  /* 0x000000ff0400720c */ /* 0x000fe20003f05270 */
[----:B------:R-:W-:-:S04]  /*0fb0*/  IMAD.WIDE R2, R5, 0x4, R2 ;  /* 0x0000000405027825 */ /* 0x000fc800078e0202 */
[----:B-1----:R-:W-:-:S05]  /*0fc0*/  IMAD.MOV R7, RZ, RZ, -R6 ;  /* 0x000000ffff077224 */ /* 0x002fca00078e0a06 */
[----:B------:R1:W-:Y:S03]  /*0fd0*/  STG.E desc[UR14][R2.64], R7 ;  /* 0x0000000702007986 */ /* 0x0003e6000c10190e */
[----:B------:R-:W-:Y:S05]  /*0fe0*/  @!P0 EXIT ;  /* 0x000000000000894d */ /* 0x000fea0003800000 */
[----:B------:R-:W-:Y:S01]  /*0ff0*/  VIADD R0, R0, 0x200 ;  /* 0x0000020000007836 */ /* 0x000fe20000000000 */
[----:B------:R-:W-:Y:S01]  /*1000*/  IADD3 R5, PT, PT, R5, 0x80, RZ ;  /* 0x0000008005057810 */ /* 0x000fe20007ffe0ff */
[----:B------:R-:W-:Y:S06]  /*1010*/  BRA `(.L_x_884) ;  /* 0xfffffffc00d07947 */ /* 0x000fec000383ffff */
.L_x_883:
        /* <DEDUP_REMOVED lines=14> */
.L_x_885:
[----:B------:R-:W-:Y:S01]  /*1100*/  ISETP.GE.AND P0, PT, R5, UR18, PT ;  /* 0x0000001205007c0c */ /* 0x000fe2000bf06270 */
[----:B------:R-:W-:Y:S02]  /*1110*/  IMAD.U32 R2, RZ, RZ, UR4 ;  /* 0x00000004ff027e24 */ /* 0x000fe4000f8e00ff */
[----:B------:R-:W-:Y:S02]  /*1120*/  IMAD.U32 R3, RZ, RZ, UR5 ;  /* 0x00000005ff037e24 */ /* 0x000fe4000f8e00ff */
[----:B------:R-:W-:-:S08]  /*1130*/  VIADD R0, R0, 0x1 ;  /* 0x0000000100007836 */ /* 0x000fd00000000000 */
[----:B------:R1:W2:Y:S01]  /*1140*/  @!P0 LDS R6, [R4] ;  /* 0x0000000004068984 */ /* 0x0002a20000000800 */
[----:B------:R-:W-:-:S04]  /*1150*/  @!P0 IMAD.WIDE R2, R5, 0x4, R2 ;  /* 0x0000000405028825 */ /* 0x000fc800078e0202 */
[----:B------:R-:W-:Y:S02]  /*1160*/  VIADD R5, R5, 0x80 ;  /* 0x0000008005057836 */ /* 0x000fe40000000000 */
[----:B-1----:R-:W-:Y:S01]  /*1170*/  VIADD R4, R4, 0x200 ;  /* 0x0000020004047836 */ /* 0x002fe20000000000 */
[----:B--2---:R-:W-:-:S05]  /*1180*/  @!P0 IADD3 R7, PT, PT, -R6, RZ, RZ ;  /* 0x000000ff06078210 */ /* 0x004fca0007ffe1ff */
[----:B------:R1:W-:Y:S01]  /*1190*/  @!P0 STG.E desc[UR14][R2.64], R7 ;  /* 0x0000000702008986 */ /* 0x0003e2000c10190e */
[----:B------:R-:W-:-:S13]  /*11a0*/  ISETP.NE.AND P0, PT, R0, RZ, PT ;  /* 0x000000ff0000720c */ /* 0x000fda0003f05270 */
[----:B-1----:R-:W-:Y:S05]  /*11b0*/  @P0 BRA `(.L_x_885) ;  /* 0xfffffffc00d00947 */ /* 0x002fea000383ffff */
[----:B------:R-:W-:Y:S05]  /*11c0*/  EXIT ;  /* 0x000000000000794d */ /* 0x000fea0003800000 */
        .weak           $__internal_7_$__cuda_sm20_div_u64
        .type           $__internal_7_$__cuda_sm20_div_u64,@function
        .size           $__internal_7_$__cuda_sm20_div_u64,(.L_x_933 - $__internal_7_$__cuda_sm20_div_u64)
$__internal_7_$__cuda_sm20_div_u64:
[----:B------:R-:W-:Y:S02]  /*11d0*/  HFMA2 R15, -RZ, RZ, 0, 0 ;  /* 0x00000000ff0f7431 */ /* 0x000fe400000001ff */
[----:B------:R-:W-:-:S04]  /*11e0*/  IMAD.MOV.U32 R14, RZ, RZ, R4 ;  /* 0x000000ffff0e7224 */ /* 0x000fc800078e0004 */
        /* <DEDUP_REMOVED lines=20> */
[----:B------:R-:W-:Y:S01]  /*1330*/  IMAD.HI.U32 R12, R13, R15, RZ ;  /* 0x0000000f0d0c7227 */ /* 0x000fe200078e00ff */
        /* <DEDUP_REMOVED lines=17> */
[----:B------:R-:W-:-:S04]  /*1450*/  IMAD.X R9, RZ, RZ, R9, P1 ;  /* 0x000000ffff097224 */ /* 0x000fc800008e0609 */
[----:B------:R-:W-:Y:S01]  /*1460*/  IMAD R12, R9, R4, R11 ;  /* 0x00000004090c7224 */ /* 0x000fe200078e020b */
[----:B------:R-:W-:-:S04]  /*1470*/  IADD3 R11, P0, PT, -R10, R3, RZ ;  /* 0x000000030a0b7210 */ /* 0x000fc80007f1e1ff */
[----:B------:R-:W-:Y:S02]  /*1480*/  IADD3.X R14, PT, PT, ~R12, R7, RZ, P0, !PT ;  /* 0x000000070c0e7210 */ /* 0x000fe400007fe5ff */
[----:B------:R-:W-:Y:S02]  /*1490*/  ISETP.GE.U32.AND P0, PT, R11, R4, PT ;  /* 0x000000040b00720c */ /* 0x000fe40003f06070 */
[----:B------:R-:W-:Y:S02]  /*14a0*/  IADD3 R12, P2, PT, R13, 0x1, RZ ;  /* 0x000000010d0c7810 */ /* 0x000fe40007f5e0ff */
[----:B------:R-:W-:Y:S02]  /*14b0*/  IADD3 R3, P1, PT, -R4, R11, RZ ;  /* 0x0000000b04037210 */ /* 0x000fe40007f3e1ff */
[C---:B------:R-:W-:Y:S01]  /*14c0*/  ISETP.GE.U32.AND.EX P0, PT, R14.reuse, RZ, PT, P0 ;  /* 0x000000ff0e00720c */ /* 0x040fe20003f06100 */
[----:B------:R-:W-:Y:S01]  /*14d0*/  IMAD.X R10, RZ, RZ, R9, P2 ;  /* 0x000000ffff0a7224 */ /* 0x000fe200010e0609 */
[----:B------:R-:W-:-:S02]  /*14e0*/  IADD3.X R7, PT, PT, R14, -0x1, RZ, P1, !PT ;  /* 0xffffffff0e077810 */ /* 0x000fc40000ffe4ff */
[----:B------:R-:W-:Y:S02]  /*14f0*/  SEL R3, R3, R11, P0 ;  /* 0x0000000b03037207 */ /* 0x000fe40000000000 */
[----:B------:R-:W-:Y:S02]  /*1500*/  SEL R12, R12, R13, P0 ;  /* 0x0000000d0c0c7207 */ /* 0x000fe40000000000 */
[----:B------:R-:W-:Y:S02]  /*1510*/  SEL R7, R7, R14, P0 ;  /* 0x0000000e07077207 */ /* 0x000fe40000000000 */
[----:B------:R-:W-:Y:S02]  /*1520*/  SEL R9, R10, R9, P0 ;  /* 0x000000090a097207 */ /* 0x000fe40000000000 */
[----:B------:R-:W-:Y:S02]  /*1530*/  ISETP.GE.U32.AND P0, PT, R3, R4, PT ;  /* 0x000000040300720c */ /* 0x000fe40003f06070 */
[----:B------:R-:W-:-:S02]  /*1540*/  IADD3 R3, P2, PT, R12, 0x1, RZ ;  /* 0x000000010c037810 */ /* 0x000fc40007f5e0ff */
[----:B------:R-:W-:Y:S02]  /*1550*/  ISETP.GE.U32.AND.EX P0, PT, R7, RZ, PT, P0 ;  /* 0x000000ff0700720c */ /* 0x000fe40003f06100 */
[----:B------:R-:W-:Y:S01]  /*1560*/  ISETP.NE.U32.AND P1, PT, R4, RZ, PT ;  /* 0x000000ff0400720c */ /* 0x000fe20003f25070 */
[----:B------:R-:W-:Y:S01]  /*1570*/  IMAD.X R10, RZ, RZ, R9, P2 ;  /* 0x000000ffff0a7224 */ /* 0x000fe200010e0609 */
[----:B------:R-:W-:Y:S02]  /*1580*/  SEL R3, R3, R12, P0 ;  /* 0x0000000c03037207 */ /* 0x000fe40000000000 */
[----:B------:R-:W-:Y:S02]  /*1590*/  ISETP.NE.AND.EX P1, PT, RZ, RZ, PT, P1 ;  /* 0x000000ffff00720c */ /* 0x000fe40003f25310 */
[----:B------:R-:W-:Y:S01]  /*15a0*/  SEL R10, R10, R9, P0 ;  /* 0x000000090a0a7207 */ /* 0x000fe20000000000 */
[----:B------:R-:W-:Y:S01]  /*15b0*/  IMAD.MOV.U32 R9, RZ, RZ, 0x0 ;  /* 0x00000000ff097424 */ /* 0x000fe200078e00ff */
[----:B------:R-:W-:-:S02]  /*15c0*/  SEL R3, R3, 0xffffffff, P1 ;  /* 0xffffffff03037807 */ /* 0x000fc40000800000 */
[----:B------:R-:W-:Y:S01]  /*15d0*/  SEL R10, R10, 0xffffffff, P1 ;  /* 0xffffffff0a0a7807 */ /* 0x000fe20000800000 */
[----:B------:R-:W-:Y:S06]  /*15e0*/  RET.REL.NODEC R8 `(_ZN3cub18CUB_300001_SM_10006detail9transform16transform_kernelINS2_10policy_hubILb0EN4cuda3std3__45tupleIJN6thrust24THRUST_300001_SM_1000_NS6detail15normal_iteratorINSA_10device_ptrIiEEEEEEEE10policy1000EiNS7_6negateIiEESF_JPiEEEvT0_iT1_T2_DpNS2_10kernel_argIT3_EE) ;  /* 0xffffffe808847950 */ /* 0x000fec0003c3ffff */
.L_x_886:
        /* <DEDUP_REMOVED lines=9> */
.L_x_933:


//--------------------- .text._ZN3cub18CUB_300001_SM_10006detail8for_each13static_kernelINS2_12policy_hub_t12policy_500_tElNS2_12op_wrapper_tIlN36_GLOBAL__N__9634dbb5_4_k_cu_daceece55local17arbitrary_functorEN6thrust24THRUST_300001_SM_1000_NS12zip_iteratorIN4cuda3std3__45tupleIJNSB_6detail15normal_iteratorINSB_10device_ptrIfEEEESL_SL_SL_EEEEEEEEEvT0_T1_ --------------------------
	.section	.text._ZN3cub18CUB_300001_SM_10006detail8for_each13static_kernelINS2_12policy_hub_t12policy_500_tElNS2_12op_wrapper_tIlN36_GLOBAL__N__9634dbb5_4_k_cu_daceece55local17arbitrary_functorEN6thrust24THRUST_300001_SM_1000_NS12zip_iteratorIN4cuda3std3__45tupleIJNSB_6detail15normal_iteratorINSB_10device_ptrIfEEEESL_SL_SL_EEEEEEEEEvT0_T1_,"ax",@progbits
	.align	128
.text._ZN3cub18CUB_300001_SM_10006detail8for_each13static_kernelINS2_12policy_hub_t12policy_500_tElNS2_12op_wrapper_tIlN36_GLOBAL__N__9634dbb5_4_k_cu_daceece55local17arbitrary_functorEN6thrust24THRUST_300001_SM_1000_NS12zip_iteratorIN4cuda3std3__45tupleIJNSB_6detail15normal_iteratorINSB_10device_ptrIfEEEESL_SL_SL_EEEEEEEEEvT0_T1_:
        .type           _ZN3cub18CUB_300001_SM_10006detail8for_each13static_kernelINS2_12policy_hub_t12policy_500_tElNS2_12op_wrapper_tIlN36_GLOBAL__N__9634dbb5_4_k_cu_daceece55local17arbitrary_functorEN6thrust24THRUST_300001_SM_1000_NS12zip_iteratorIN4cuda3std3__45tupleIJNSB_6detail15normal_iteratorINSB_10device_ptrIfEEEESL_SL_SL_EEEEEEEEEvT0_T1_,@function
        .size           _ZN3cub18CUB_300001_SM_10006detail8for_each13static_kernelINS2_12policy_hub_t12policy_500_tElNS2_12op_wrapper_tIlN36_GLOBAL__N__9634dbb5_4_k_cu_daceece55local17arbitrary_functorEN6thrust24THRUST_300001_SM_1000_NS12zip_iteratorIN4cuda3std3__45tupleIJNSB_6detail15normal_iteratorINSB_10device_ptrIfEEEESL_SL_SL_EEEEEEEEEvT0_T1_,(.L_x_934 - _ZN3cub18CUB_300001_SM_10006detail8for_each13static_kernelINS2_12policy_hub_t12policy_500_tElNS2_12op_wrapper_tIlN36_GLOBAL__N__9634dbb5_4_k_cu_daceece55local17arbitrary_functorEN6thrust24THRUST_300001_SM_1000_NS12zip_iteratorIN4cuda3std3__45tupleIJNSB_6detail15normal_iteratorINSB_10device_ptrIfEEEESL_SL_SL_EEEEEEEEEvT0_T1_)
        .other          _ZN3cub18CUB_300001_SM_10006detail8for_each13static_kernelINS2_12policy_hub_t12policy_500_tElNS2_12op_wrapper_tIlN36_GLOBAL__N__9634dbb5_4_k_cu_daceece55local17arbitrary_functorEN6thrust24THRUST_300001_SM_1000_NS12zip_iteratorIN4cuda3std3__45tupleIJNSB_6detail15normal_iteratorINSB_10device_ptrIfEEEESL_SL_SL_EEEEEEEEEvT0_T1_,@"STO_CUDA_ENTRY STV_DEFAULT"
_ZN3cub18CUB_300001_SM_10006detail8for_each13static_kernelINS2_12policy_hub_t12policy_500_tElNS2_12op_wrapper_tIlN36_GLOBAL__N__9634dbb5_4_k_cu_daceece55local17arbitrary_functorEN6thrust24THRUST_300001_SM_1000_NS12zip_iteratorIN4cuda3std3__45tupleIJNSB_6detail15normal_iteratorINSB_10device_ptrIfEEEESL_SL_SL_EEEEEEEEEvT0_T1_:
[----:B------:R-:W-:Y:S08]  /*0000*/  LDC R1, c[0x0][0x37c] ;  /* 0x0000df00ff017b82 */ /* 0x000ff00000000800 */
[----:B------:R-:W0:Y:S01]  /*0010*/  S2UR UR4, SR_CTAID.X ;  /* 0x00000000000479c3 */ /* 0x000e220000002500 */
[----:B------:R-:W1:Y:S01]  /*0020*/  LDCU.64 UR6, c[0x0][0x380] ;  /* 0x00007000ff0677ac */ /* 0x000e620008000a00 */
[----:B------:R-:W2:Y:S01]  /*0030*/  LDCU.64 UR8, c[0x0][0x358] ;  /* 0x00006b00ff0877ac */ /* 0x000ea20008000a00 */
[----:B0-----:R-:W-:-:S04]  /*0040*/  UIMAD.WIDE.U32 UR4, UR4, 0x200, URZ ;  /* 0x00000200040478a5 */ /* 0x001fc8000f8e00ff */
[----:B-1----:R-:W-:-:S04]  /*0050*/  UIADD3 UR6, UP0, UPT, -UR4, UR6, URZ ;  /* 0x0000000604067290 */ /* 0x002fc8000ff1e1ff */
[----:B------:R-:W-:Y:S02]  /*0060*/  UIADD3.X UR7, UPT, UPT, ~UR5, UR7, URZ, UP0, !UPT ;  /* 0x0000000705077290 */ /* 0x000fe400087fe5ff */
[----:B------:R-:W-:-:S04]  /*0070*/  UISETP.GE.U32.AND UP0, UPT, UR6, 0x200, UPT ;  /* 0x000002000600788c */ /* 0x000fc8000bf06070 */
[----:B------:R-:W-:-:S09]  /*0080*/  UISETP.GE.AND.EX UP0, UPT, UR7, URZ, UPT, UP0 ;  /* 0x000000ff0700728c */ /* 0x000fd2000bf06300 */
[----:B--2---:R-:W-:Y:S05]  /*0090*/  BRA.U !UP0, `(.L_x_887) ;  /* 0x00000001086c7547 */ /* 0x004fea000b800000 */
[----:B------:R-:W0:Y:S01]  /*00a0*/  S2R R0, SR_TID.X ;  /* 0x0000000000007919 */ /* 0x000e220000002100 */
[----:B------:R-:W1:Y:S01]  /*00b0*/  LDCU.64 UR10, c[0x0][0x388] ;  /* 0x00007100ff0a77ac */ /* 0x000e620008000a00 */
[----:B------:R-:W2:Y:S01]  /*00c0*/  LDCU.128 UR12, c[0x0][0x390] ;  /* 0x00007200ff0c77ac */ /* 0x000ea20008000c00 */
[----:B0-----:R-:W-:-:S05]  /*00d0*/  IADD3 R0, P0, PT, R0, UR4, RZ ;  /* 0x0000000400007c10 */ /* 0x001fca000ff1e0ff */
[----:B------:R-:W-:Y:S02]  /*00e0*/  IMAD.X R9, RZ, RZ, UR5, P0 ;  /* 0x00000005ff097e24 */ /* 0x000fe400080e06ff */
[----:B------:R-:W-:-:S03]  /*00f0*/  IMAD.SHL.U32 R8, R0, 0x4, RZ ;  /* 0x0000000400087824 */ /* 0x000fc600078e00ff */
[----:B------:R-:W-:Y:S02]  /*0100*/  SHF.L.U64.HI R9, R0, 0x2, R9 ;  /* 0x0000000200097819 */ /* 0x000fe40000010209 */
[C---:B-1----:R-:W-:Y:S02]  /*0110*/  IADD3 R2, P0, PT, R8.reuse, UR10, RZ ;  /* 0x0000000a08027c10 */ /* 0x042fe4000ff1e0ff */
[C---:B--2---:R-:W-:Y:S02]  /*0120*/  IADD3 R4, P1, PT, R8.reuse, UR12, RZ ;  /* 0x0000000c08047c10 */ /* 0x044fe4000ff3e0ff */
[----:B------:R-:W-:Y:S02]  /*0130*/  IADD3 R6, P2, PT, R8, UR14, RZ ;  /* 0x0000000e08067c10 */ /* 0x000fe4000ff5e0ff */
[C---:B------:R-:W-:Y:S01]  /*0140*/  IADD3.X R3, PT, PT, R9.reuse, UR11, RZ, P0, !PT ;  /* 0x0000000b09037c10 */ /* 0x040fe200087fe4ff */
[----:B------:R-:W0:Y:S01]  /*0150*/  LDCU.64 UR10, c[0x0][0x3a0] ;  /* 0x00007400ff0a77ac */ /* 0x000e220008000a00 */
[----:B------:R-:W-:-:S02]  /*0160*/  IADD3.X R5, PT, PT, R9, UR13, RZ, P1, !PT ;  /* 0x0000000d09057c10 */ /* 0x000fc40008ffe4ff */
[----:B------:R-:W-:Y:S01]  /*0170*/  IADD3.X R7, PT, PT, R9, UR15, RZ, P2, !PT ;  /* 0x0000000f09077c10 */ /* 0x000fe200097fe4ff */
[----:B------:R-:W2:Y:S04]  /*0180*/  LDG.E R0, desc[UR8][R2.64] ;  /* 0x0000000802007981 */ /* 0x000ea8000c1e1900 */
[----:B------:R-:W2:Y:S04]  /*0190*/  LDG.E R11, desc[UR8][R4.64] ;  /* 0x00000008040b7981 */ /* 0x000ea8000c1e1900 */
[----:B------:R-:W2:Y:S01]  /*01a0*/  LDG.E R10, desc[UR8][R6.64] ;  /* 0x00000008060a7981 */ /* 0x000ea2000c1e1900 */
[----:B0-----:R-:W-:-:S04]  /*01b0*/  IADD3 R8, P0, PT, R8, UR10, RZ ;  /* 0x0000000a08087c10 */ /* 0x001fc8000ff1e0ff */
[----:B------:R-:W-:Y:S01]  /*01c0*/  IADD3.X R9, PT, PT, R9, UR11, RZ, P0, !PT ;  /* 0x0000000b09097c10 */ /* 0x000fe200087fe4ff */
[----:B--2---:R-:W-:-:S05]  /*01d0*/  FFMA R11, R11, R10, R0 ;  /* 0x0000000a0b0b7223 */ /* 0x004fca0000000000 */
[----:B------:R-:W-:Y:S04]  /*01e0*/  STG.E desc[UR8][R8.64], R11 ;  /* 0x0000000b08007986 */ /* 0x000fe8000c101908 */
[----:B------:R-:W2:Y:S04]  /*01f0*/  LDG.E R0, desc[UR8][R2.64+0x400] ;  /* 0x0004000802007981 */ /* 0x000ea8000c1e1900 */
[----:B------:R-:W2:Y:S04]  /*0200*/  LDG.E R13, desc[UR8][R4.64+0x400] ;  /* 0x00040008040d7981 */ /* 0x000ea8000c1e1900 */
[----:B------:R-:W2:Y:S02]  /*0210*/  LDG.E R10, desc[UR8][R6.64+0x400] ;  /* 0x00040008060a7981 */ /* 0x000ea4000c1e1900 */
[----:B--2---:R-:W-:-:S05]  /*0220*/  FFMA R13, R13, R10, R0 ;  /* 0x0000000a0d0d7223 */ /* 0x004fca0000000000 */
[----:B------:R-:W-:Y:S01]  /*0230*/  STG.E desc[UR8][R8.64+0x400], R13 ;  /* 0x0004000d08007986 */ /* 0x000fe2000c101908 */
[----:B------:R-:W-:Y:S05]  /*0240*/  EXIT ;  /* 0x000000000000794d */ /* 0x000fea0003800000 */
.L_x_887:
[----:B------:R-:W0:Y:S01]  /*0250*/  S2R R0, SR_TID.X ;  /* 0x0000000000007919 */ /* 0x000e220000002100 */
[----:B------:R-:W-:Y:S01]  /*0260*/  USHF.R.S32.HI UR7, URZ, 0x1f, UR6 ;  /* 0x0000001fff077899 */ /* 0x000fe20008011406 */
[----:B------:R-:W-:Y:S05]  /*0270*/  BSSY.RECONVERGENT B0, `(.L_x_888) ;  /* 0x000001d000007945 */ /* 0x000fea0003800200 */
[----:B------:R-:W-:Y:S01]  /*0280*/  IMAD.U32 R3, RZ, RZ, UR7 ;  /* 0x00000007ff037e24 */ /* 0x000fe2000f8e00ff */
[C---:B0-----:R-:W-:Y:S01]  /*0290*/  ISETP.LT.U32.AND P1, PT, R0.reuse, UR6, PT ;  /* 0x0000000600007c0c */ /* 0x041fe2000bf21070 */
[----:B------:R-:W-:-:S03]  /*02a0*/  VIADD R2, R0, 0x100 ;  /* 0x0000010000027836 */ /* 0x000fc60000000000 */
[----:B------:R-:W-:Y:S02]  /*02b0*/  ISETP.GT.AND.EX P1, PT, R3, RZ, PT, P1 ;  /* 0x000000ff0300720c */ /* 0x000fe40003f24310 */
[----:B------:R-:W-:Y:S01]  /*02c0*/  ISETP.LT.U32.AND P0, PT, R2, UR6, PT ;  /* 0x0000000602007c0c */ /* 0x000fe2000bf01070 */
[----:B------:R-:W-:-:S05]  /*02d0*/  IMAD.U32 R2, RZ, RZ, UR7 ;  /* 0x00000007ff027e24 */ /* 0x000fca000f8e00ff */
[----:B------:R-:W-:-:S05]  /*02e0*/  ISETP.GT.AND.EX P0, PT, R2, RZ, PT, P0 ;  /* 0x000000ff0200720c */ /* 0x000fca0003f04300 */
[----:B------:R-:W-:Y:S08]  /*02f0*/  @!P1 BRA `(.L_x_889) ;  /* 0x0000000000509947 */ /* 0x000ff00003800000 */
[----:B------:R-:W0:Y:S01]  /*0300*/  LDCU.128 UR12, c[0x0][0x390] ;  /* 0x00007200ff0c77ac */ /* 0x000e220008000c00 */
[----:B------:R-:W-:Y:S01]  /*0310*/  IADD3 R2, P1, PT, R0, UR4, RZ ;  /* 0x0000000400027c10 */ /* 0x000fe2000ff3e0ff */
[----:B------:R-:W1:Y:S04]  /*0320*/  LDCU.64 UR10, c[0x0][0x388] ;  /* 0x00007100ff0a77ac */ /* 0x000e680008000a00 */
[----:B------:R-:W-:Y:S02]  /*0330*/  IMAD.X R3, RZ, RZ, UR5, P1 ;  /* 0x00000005ff037e24 */ /* 0x000fe400088e06ff */
[----:B------:R-:W-:-:S03]  /*0340*/  IMAD.SHL.U32 R8, R2, 0x4, RZ ;  /* 0x0000000402087824 */ /* 0x000fc600078e00ff */
[----:B------:R-:W-:Y:S02]  /*0350*/  SHF.L.U64.HI R9, R2, 0x2, R3 ;  /* 0x0000000202097819 */ /* 0x000fe40000010203 */
[C---:B0-----:R-:W-:Y:S02]  /*0360*/  IADD3 R4, P2, PT, R8.reuse, UR12, RZ ;  /* 0x0000000c08047c10 */ /* 0x041fe4000ff5e0ff */
[C---:B------:R-:W-:Y:S02]  /*0370*/  IADD3 R6, P3, PT, R8.reuse, UR14, RZ ;  /* 0x0000000e08067c10 */ /* 0x040fe4000ff7e0ff */
[----:B-1----:R-:W-:Y:S02]  /*0380*/  IADD3 R2, P1, PT, R8, UR10, RZ ;  /* 0x0000000a08027c10 */ /* 0x002fe4000ff3e0ff */
[C---:B------:R-:W-:Y:S02]  /*0390*/  IADD3.X R5, PT, PT, R9.reuse, UR13, RZ, P2, !PT ;  /* 0x0000000d09057c10 */ /* 0x040fe400097fe4ff */
[C---:B------:R-:W-:Y:S01]  /*03a0*/  IADD3.X R3, PT, PT, R9.reuse, UR11, RZ, P1, !PT ;  /* 0x0000000b09037c10 */ /* 0x040fe20008ffe4ff */
[----:B------:R-:W0:Y:S01]  /*03b0*/  LDCU.64 UR10, c[0x0][0x3a0] ;  /* 0x00007400ff0a77ac */ /* 0x000e220008000a00 */
[----:B------:R-:W-:-:S02]  /*03c0*/  IADD3.X R7, PT, PT, R9, UR15, RZ, P3, !PT ;  /* 0x0000000f09077c10 */ /* 0x000fc40009ffe4ff */
[----:B------:R-:W2:Y:S04]  /*03d0*/  LDG.E R5, desc[UR8][R4.64] ;  /* 0x0000000804057981 */ /* 0x000ea8000c1e1900 */
[----:B------:R-:W2:Y:S04]  /*03e0*/  LDG.E R2, desc[UR8][R2.64] ;  /* 0x0000000802027981 */ /* 0x000ea8000c1e1900 */
[----:B------:R-:W2:Y:S01]  /*03f0*/  LDG.E R6, desc[UR8][R6.64] ;  /* 0x0000000806067981 */ /* 0x000ea2000c1e1900 */
[----:B0-----:R-:W-:-:S04]  /*0400*/  IADD3 R8, P1, PT, R8, UR10, RZ ;  /* 0x0000000a08087c10 */ /* 0x001fc8000ff3e0ff */
[----:B------:R-:W-:Y:S01]  /*0410*/  IADD3.X R9, PT, PT, R9, UR11, RZ, P1, !PT ;  /* 0x0000000b09097c10 */ /* 0x000fe20008ffe4ff */
[----:B--2---:R-:W-:-:S05]  /*0420*/  FFMA R11, R5, R6, R2 ;  /* 0x00000006050b7223 */ /* 0x004fca0000000002 */
[----:B------:R0:W-:Y:S03]  /*0430*/  STG.E desc[UR8][R8.64], R11 ;  /* 0x0000000b08007986 */ /* 0x0001e6000c101908 */
.L_x_889:
[----:B------:R-:W-:Y:S05]  /*0440*/  BSYNC.RECONVERGENT B0 ;  /* 0x0000000000007941 */ /* 0x000fea0003800200 */
.L_x_888:
[----:B------:R-:W-:Y:S05]  /*0450*/  @!P0 EXIT ;  /* 0x000000000000894d */ /* 0x000fea0003800000 */
[----:B------:R-:W1:Y:S01]  /*0460*/  LDCU.128 UR12, c[0x0][0x390] ;  /* 0x00007200ff0c77ac */ /* 0x000e620008000c00 */
[----:B------:R-:W-:Y:S01]  /*0470*/  IADD3 R0, P0, PT, R0, UR4, RZ ;  /* 0x0000000400007c10 */ /* 0x000fe2000ff1e0ff */
[----:B------:R-:W2:Y:S04]  /*0480*/  LDCU.64 UR6, c[0x0][0x388] ;  /* 0x00007100ff0677ac */ /* 0x000ea80008000a00 */
[----:B------:R-:W-:Y:S02]  /*0490*/  IMAD.X R3, RZ, RZ, UR5, P0 ;  /* 0x00000005ff037e24 */ /* 0x000fe400080e06ff */
[----:B0-----:R-:W-:-:S03]  /*04a0*/  IMAD.SHL.U32 R8, R0, 0x4, RZ ;  /* 0x0000000400087824 */ /* 0x001fc600078e00ff */
[----:B------:R-:W-:Y:S02]  /*04b0*/  SHF.L.U64.HI R0, R0, 0x2, R3 ;  /* 0x0000000200007819 */ /* 0x000fe40000010203 */
[C---:B-1----:R-:W-:Y:S02]  /*04c0*/  IADD3 R4, P1, PT, R8.reuse, UR12, RZ ;  /* 0x0000000c08047c10 */ /* 0x042fe4000ff3e0ff */
[C---:B------:R-:W-:Y:S02]  /*04d0*/  IADD3 R6, P2, PT, R8.reuse, UR14, RZ ;  /* 0x0000000e08067c10 */ /* 0x040fe4000ff5e0ff */
[----:B--2---:R-:W-:Y:S02]  /*04e0*/  IADD3 R2, P0, PT, R8, UR6, RZ ;  /* 0x0000000608027c10 */ /* 0x004fe4000ff1e0ff */
        /* <DEDUP_REMOVED lines=10> */
[----:B------:R-:W-:Y:S01]  /*0590*/  STG.E desc[UR8][R8.64+0x400], R11 ;  /* 0x0004000b08007986 */ /* 0x000fe2000c101908 */
[----:B------:R-:W-:Y:S05]  /*05a0*/  EXIT ;  /* 0x000000000000794d */ /* 0x000fea0003800000 */
.L_x_890:
        /* <DEDUP_REMOVED lines=13> */
.L_x_934:


//--------------------- .text._ZN3cub18CUB_300001_SM_10006detail8for_each13static_kernelINS2_12policy_hub_t12policy_500_tElN6thrust24THRUST_300001_SM_1000_NS8cuda_cub20__uninitialized_copy7functorINS7_6detail15normal_iteratorINS7_10device_ptrIfEEEENS7_7pointerIfNS8_3tagENS7_11use_defaultESI_EEEEEEvT0_T1_ --------------------------
	.section	.text._ZN3cub18CUB_300001_SM_10006detail8for_each13static_kernelINS2_12policy_hub_t12policy_500_tElN6thrust24THRUST_300001_SM_1000_NS8cuda_cub20__uninitialized_copy7functorINS7_6detail15normal_iteratorINS7_10device_ptrIfEEEENS7_7pointerIfNS8_3tagENS7_11use_defaultESI_EEEEEEvT0_T1_,"ax",@progbits
	.align	128
        .global         _ZN3cub18CUB_300001_SM_10006detail8for_each13static_kernelINS2_12policy_hub_t12policy_500_tElN6thrust24THRUST_300001_SM_1000_NS8cuda_cub20__uninitialized_copy7functorINS7_6detail15normal_iteratorINS7_10device_ptrIfEEEENS7_7pointerIfNS8_3tagENS7_11use_defaultESI_EEEEEEvT0_T1_
        .type           _ZN3cub18CUB_300001_SM_10006detail8for_each13static_kernelINS2_12policy_hub_t12policy_500_tElN6thrust24THRUST_300001_SM_1000_NS8cuda_cub20__uninitialized_copy7functorINS7_6detail15normal_iteratorINS7_10device_ptrIfEEEENS7_7pointerIfNS8_3tagENS7_11use_defaultESI_EEEEEEvT0_T1_,@function
        .size           _ZN3cub18CUB_300001_SM_10006detail8for_each13static_kernelINS2_12policy_hub_t12policy_500_tElN6thrust24THRUST_300001_SM_1000_NS8cuda_cub20__uninitialized_copy7functorINS7_6detail15normal_iteratorINS7_10device_ptrIfEEEENS7_7pointerIfNS8_3tagENS7_11use_defaultESI_EEEEEEvT0_T1_,(.L_x_957 - _ZN3cub18CUB_300001_SM_10006detail8for_each13static_kernelINS2_12policy_hub_t12policy_500_tElN6thrust24THRUST_300001_SM_1000_NS8cuda_cub20__uninitialized_copy7functorINS7_6detail15normal_iteratorINS7_10device_ptrIfEEEENS7_7pointerIfNS8_3tagENS7_11use_defaultESI_EEEEEEvT0_T1_)
        .other          _ZN3cub18CUB_300001_SM_10006detail8for_each13static_kernelINS2_12policy_hub_t12policy_500_tElN6thrust24THRUST_300001_SM_1000_NS8cuda_cub20__uninitialized_copy7functorINS7_6detail15normal_iteratorINS7_10device_ptrIfEEEENS7_7pointerIfNS8_3tagENS7_11use_defaultESI_EEEEEEvT0_T1_,@"STO_CUDA_ENTRY STV_DEFAULT"
_ZN3cub18CUB_300001_SM_10006detail8for_each13static_kernelINS2_12policy_hub_t12policy_500_tElN6thrust24THRUST_300001_SM_1000_NS8cuda_cub20__uninitialized_copy7functorINS7_6detail15normal_iteratorINS7_10device_ptrIfEEEENS7_7pointerIfNS8_3tagENS7_11use_defaultESI_EEEEEEvT0_T1_:
.text._ZN3cub18CUB_300001_SM_10006detail8for_each13static_kernelINS2_12policy_hub_t12policy_500_tElN6thrust24THRUST_300001_SM_1000_NS8cuda_cub20__uninitialized_copy7functorINS7_6detail15normal_iteratorINS7_10device_ptrIfEEEENS7_7pointerIfNS8_3tagENS7_11use_defaultESI_EEEEEEvT0_T1_:
        /* <DEDUP_REMOVED lines=12> */
[----:B0-----:R-:W-:-:S05]  /*00c0*/  IADD3 R0, P0, PT, R0, UR4, RZ ;  /* 0x0000000400007c10 */ /* 0x001fca000ff1e0ff */
[----:B------:R-:W-:Y:S02]  /*00d0*/  IMAD.X R3, RZ, RZ, UR5, P0 ;  /* 0x00000005ff037e24 */ /* 0x000fe400080e06ff */
[----:B------:R-:W-:-:S03]  /*00e0*/  IMAD.SHL.U32 R4, R0, 0x4, RZ ;  /* 0x0000000400047824 */ /* 0x000fc600078e00ff */
[----:B------:R-:W-:Y:S02]  /*00f0*/  SHF.L.U64.HI R0, R0, 0x2, R3 ;  /* 0x0000000200007819 */ /* 0x000fe40000010203 */
[----:B-1----:R-:W-:-:S04]  /*0100*/  IADD3 R2, P0, PT, R4, UR10, RZ ;  /* 0x0000000a04027c10 */ /* 0x002fc8000ff1e0ff */
[----:B------:R-:W-:Y:S01]  /*0110*/  IADD3.X R3, PT, PT, R0, UR11, RZ, P0, !PT ;  /* 0x0000000b00037c10 */ /* 0x000fe200087fe4ff */
[----:B------:R-:W0:Y:S04]  /*0120*/  LDCU.64 UR10, c[0x0][0x390] ;  /* 0x00007200ff0a77ac */ /* 0x000e280008000a00 */
[----:B------:R-:W2:Y:S01]  /*0130*/  LDG.E R7, desc[UR8][R2.64] ;  /* 0x0000000802077981 */ /* 0x000ea2000c1e1900 */
[----:B0-----:R-:W-:-:S04]  /*0140*/  IADD3 R4, P0, PT, R4, UR10, RZ ;  /* 0x0000000a04047c10 */ /* 0x001fc8000ff1e0ff */
[----:B------:R-:W-:-:S05]  /*0150*/  IADD3.X R5, PT, PT, R0, UR11, RZ, P0, !PT ;  /* 0x0000000b00057c10 */ /* 0x000fca00087fe4ff */
[----:B--2---:R-:W-:Y:S04]  /*0160*/  STG.E desc[UR8][R4.64], R7 ;  /* 0x0000000704007986 */ /* 0x004fe8000c101908 */
[----:B------:R-:W2:Y:S04]  /*0170*/  LDG.E R9, desc[UR8][R2.64+0x400] ;  /* 0x0004000802097981 */ /* 0x000ea8000c1e1900 */
[----:B--2---:R-:W-:Y:S01]  /*0180*/  STG.E desc[UR8][R4.64+0x400], R9 ;  /* 0x0004000904007986 */ /* 0x004fe2000c101908 */
[----:B------:R-:W-:Y:S05]  /*0190*/  EXIT ;  /* 0x000000000000794d */ /* 0x000fea0003800000 */
.L_x_891:
        /* <DEDUP_REMOVED lines=11> */
[----:B------:R-:W0:Y:S01]  /*0250*/  LDCU.64 UR10, c[0x0][0x388] ;  /* 0x00007100ff0a77ac */ /* 0x000e220008000a00 */
[----:B------:R-:W-:-:S05]  /*0260*/  IADD3 R2, P0, PT, R0, UR4, RZ ;  /* 0x0000000400027c10 */ /* 0x000fca000ff1e0ff */
[----:B------:R-:W-:Y:S02]  /*0270*/  IMAD.X R3, RZ, RZ, UR5, P0 ;  /* 0x00000005ff037e24 */ /* 0x000fe400080e06ff */
[----:B------:R-:W-:-:S03]  /*0280*/  IMAD.SHL.U32 R4, R2, 0x4, RZ ;  /* 0x0000000402047824 */ /* 0x000fc600078e00ff */
[----:B------:R-:W-:Y:S02]  /*0290*/  SHF.L.U64.HI R5, R2, 0x2, R3 ;  /* 0x0000000202057819 */ /* 0x000fe40000010203 */
[----:B0-----:R-:W-:-:S04]  /*02a0*/  IADD3 R2, P0, PT, R4, UR10, RZ ;  /* 0x0000000a04027c10 */ /* 0x001fc8000ff1e0ff */
[----:B------:R-:W-:Y:S01]  /*02b0*/  IADD3.X R3, PT, PT, R5, UR11, RZ, P0, !PT ;  /* 0x0000000b05037c10 */ /* 0x000fe200087fe4ff */
[----:B------:R-:W0:Y:S05]  /*02c0*/  LDCU.64 UR10, c[0x0][0x390] ;  /* 0x00007200ff0a77ac */ /* 0x000e2a0008000a00 */
[----:B------:R-:W2:Y:S01]  /*02d0*/  LDG.E R3, desc[UR8][R2.64] ;  /* 0x0000000802037981 */ /* 0x000ea2000c1e1900 */
[----:B0-----:R-:W-:-:S04]  /*02e0*/  IADD3 R4, P0, PT, R4, UR10, RZ ;  /* 0x0000000a04047c10 */ /* 0x001fc8000ff1e0ff */
[----:B------:R-:W-:-:S05]  /*02f0*/  IADD3.X R5, PT, PT, R5, UR11, RZ, P0, !PT ;  /* 0x0000000b05057c10 */ /* 0x000fca00087fe4ff */
[----:B--2---:R0:W-:Y:S04]  /*0300*/  STG.E desc[UR8][R4.64], R3 ;  /* 0x0000000304007986 */ /* 0x0041e8000c101908 */
.L_x_893:
[----:B------:R-:W-:Y:S05]  /*0310*/  BSYNC.RECONVERGENT B0 ;  /* 0x0000000000007941 */ /* 0x000fea0003800200 */
.L_x_892:
[----:B------:R-:W-:Y:S05]  /*0320*/  @!P1 EXIT ;  /* 0x000000000000994d */ /* 0x000fea0003800000 */
[----:B------:R-:W1:Y:S01]  /*0330*/  LDCU.64 UR6, c[0x0][0x388] ;  /* 0x00007100ff0677ac */ /* 0x000e620008000a00 */
[----:B------:R-:W-:-:S05]  /*0340*/  IADD3 R0, P0, PT, R0, UR4, RZ ;  /* 0x0000000400007c10 */ /* 0x000fca000ff1e0ff */
[----:B0-----:R-:W-:Y:S02]  /*0350*/  IMAD.X R3, RZ, RZ, UR5, P0 ;  /* 0x00000005ff037e24 */ /* 0x001fe400080e06ff */
[----:B------:R-:W-:-:S03]  /*0360*/  IMAD.SHL.U32 R4, R0, 0x4, RZ ;  /* 0x0000000400047824 */ /* 0x000fc600078e00ff */
[----:B------:R-:W-:Y:S02]  /*0370*/  SHF.L.U64.HI R0, R0, 0x2, R3 ;  /* 0x0000000200007819 */ /* 0x000fe40000010203 */
[----:B-1----:R-:W-:-:S04]  /*0380*/  IADD3 R2, P0, PT, R4, UR6, RZ ;  /* 0x0000000604027c10 */ /* 0x002fc8000ff1e0ff */
[----:B------:R-:W-:Y:S01]  /*0390*/  IADD3.X R3, PT, PT, R0, UR7, RZ, P0, !PT ;  /* 0x0000000700037c10 */ /* 0x000fe200087fe4ff */
[----:B------:R-:W0:Y:S05]  /*03a0*/  LDCU.64 UR6, c[0x0][0x390] ;  /* 0x00007200ff0677ac */ /* 0x000e2a0008000a00 */
[----:B------:R-:W2:Y:S01]  /*03b0*/  LDG.E R3, desc[UR8][R2.64+0x400] ;  /* 0x0004000802037981 */ /* 0x000ea2000c1e1900 */
[----:B0-----:R-:W-:-:S04]  /*03c0*/  IADD3 R4, P0, PT, R4, UR6, RZ ;  /* 0x0000000604047c10 */ /* 0x001fc8000ff1e0ff */
[----:B------:R-:W-:-:S05]  /*03d0*/  IADD3.X R5, PT, PT, R0, UR7, RZ, P0, !PT ;  /* 0x0000000700057c10 */ /* 0x000fca00087fe4ff */
[----:B--2---:R-:W-:Y:S01]  /*03e0*/  STG.E desc[UR8][R4.64+0x400], R3 ;  /* 0x0004000304007986 */ /* 0x004fe2000c101908 */
[----:B------:R-:W-:Y:S05]  /*03f0*/  EXIT ;  /* 0x000000000000794d */ /* 0x000fea0003800000 */
.L_x_894:
        /* <DEDUP_REMOVED lines=16> */
.L_x_957:


//--------------------- .text._ZN3cub18CUB_300001_SM_10006detail8for_each13static_kernelINS2_12policy_hub_t12policy_500_tElN6thrust24THRUST_300001_SM_1000_NS8cuda_cub10__tabulate7functorINS7_6detail15normal_iteratorINS7_10device_ptrIfEEEENS7_6system6detail7generic6detail22compute_sequence_valueIfvEElEEEEvT0_T1_ --------------------------
	.section	.text._ZN3cub18CUB_300001_SM_10006detail8for_each13static_kernelINS2_12policy_hub_t12policy_500_tElN6thrust24THRUST_300001_SM_1000_NS8cuda_cub10__tabulate7functorINS7_6detail15normal_iteratorINS7_10device_ptrIfEEEENS7_6system6detail7generic6detail22compute_sequence_valueIfvEElEEEEvT0_T1_,"ax",@progbits
	.align	128
        .global         _ZN3cub18CUB_300001_SM_10006detail8for_each13static_kernelINS2_12policy_hub_t12policy_500_tElN6thrust24THRUST_300001_SM_1000_NS8cuda_cub10__tabulate7functorINS7_6detail15normal_iteratorINS7_10device_ptrIfEEEENS7_6system6detail7generic6detail22compute_sequence_valueIfvEElEEEEvT0_T1_
        .type           _ZN3cub18CUB_300001_SM_10006detail8for_each13static_kernelINS2_12policy_hub_t12policy_500_tElN6thrust24THRUST_300001_SM_1000_NS8cuda_cub10__tabulate7functorINS7_6detail15normal_iteratorINS7_10device_ptrIfEEEENS7_6system6detail7generic6detail22compute_sequence_valueIfvEElEEEEvT0_T1_,@function
        .size           _ZN3cub18CUB_300001_SM_10006detail8for_each13static_kernelINS2_12policy_hub_t12policy_500_tElN6thrust24THRUST_300001_SM_1000_NS8cuda_cub10__tabulate7functorINS7_6detail15normal_iteratorINS7_10device_ptrIfEEEENS7_6system6detail7generic6detail22compute_sequence_valueIfvEElEEEEvT0_T1_,(.L_x_958 - _ZN3cub18CUB_300001_SM_10006detail8for_each13static_kernelINS2_12policy_hub_t12policy_500_tElN6thrust24THRUST_300001_SM_1000_NS8cuda_cub10__tabulate7functorINS7_6detail15normal_iteratorINS7_10device_ptrIfEEEENS7_6system6detail7generic6detail22compute_sequence_valueIfvEElEEEEvT0_T1_)
        .other          _ZN3cub18CUB_300001_SM_10006detail8for_each13static_kernelINS2_12policy_hub_t12policy_500_tElN6thrust24THRUST_300001_SM_1000_NS8cuda_cub10__tabulate7functorINS7_6detail15normal_iteratorINS7_10device_ptrIfEEEENS7_6system6detail7generic6detail22compute_sequence_valueIfvEElEEEEvT0_T1_,@"STO_CUDA_ENTRY STV_DEFAULT"
_ZN3cub18CUB_300001_SM_10006detail8for_each13static_kernelINS2_12policy_hub_t12policy_500_tElN6thrust24THRUST_300001_SM_1000_NS8cuda_cub10__tabulate7functorINS7_6detail15normal_iteratorINS7_10device_ptrIfEEEENS7_6system6detail7generic6detail22compute_sequence_valueIfvEElEEEEvT0_T1_:
.text._ZN3cub18CUB_300001_SM_10006detail8for_each13static_kernelINS2_12policy_hub_t12policy_500_tElN6thrust24THRUST_300001_SM_1000_NS8cuda_cub10__tabulate7functorINS7_6detail15normal_iteratorINS7_10device_ptrIfEEEENS7_6system6detail7generic6detail22compute_sequence_valueIfvEElEEEEvT0_T1_:
        /* <DEDUP_REMOVED lines=11> */
[----:B------:R-:W1:Y:S01]  /*00b0*/  LDC.64 R10, c[0x0][0x390] ;  /* 0x0000e400ff0a7b82 */ /* 0x000e620000000a00 */
[----:B------:R-:W2:Y:S01]  /*00c0*/  LDCU.64 UR10, c[0x0][0x388] ;  /* 0x00007100ff0a77ac */ /* 0x000ea20008000a00 */
[----:B0-----:R-:W-:-:S05]  /*00d0*/  IADD3 R4, P0, PT, R4, UR4, RZ ;  /* 0x0000000404047c10 */ /* 0x001fca000ff1e0ff */
[----:B------:R-:W-:Y:S01]  /*00e0*/  IMAD.X R5, RZ, RZ, UR5, P0 ;  /* 0x00000005ff057e24 */ /* 0x000fe200080e06ff */
[----:B------:R-:W-:-:S03]  /*00f0*/  IADD3 R6, P0, PT, R4, 0x100, RZ ;  /* 0x0000010004067810 */ /* 0x000fc60007f1e0ff */
[----:B------:R-:W1:Y:S02]  /*0100*/  I2F.U64 R9, R4 ;  /* 0x0000000400097312 */ /* 0x000e640000301000 */
[----:B------:R-:W-:Y:S01]  /*0110*/  IMAD.X R7, RZ, RZ, R5, P0 ;  /* 0x000000ffff077224 */ /* 0x000fe200000e0605 */
[----:B--2---:R-:W-:-:S04]  /*0120*/  LEA R2, P0, R4, UR10, 0x2 ;  /* 0x0000000a04027c11 */ /* 0x004fc8000f8010ff */
[----:B------:R-:W-:Y:S01]  /*0130*/  LEA.HI.X R3, R4, UR11, R5, 0x2, P0 ;  /* 0x0000000b04037c11 */ /* 0x000fe200080f1405 */
[----:B------:R-:W0:Y:S01]  /*0140*/  I2F.U64 R7, R6 ;  /* 0x0000000600077312 */ /* 0x000e220000301000 */
[----:B-1----:R-:W-:-:S05]  /*0150*/  FFMA R9, R9, R11, R10 ;  /* 0x0000000b09097223 */ /* 0x002fca000000000a */
[----:B------:R-:W-:Y:S01]  /*0160*/  STG.E desc[UR8][R2.64], R9 ;  /* 0x0000000902007986 */ /* 0x000fe2000c101908 */
[----:B0-----:R-:W-:-:S05]  /*0170*/  FFMA R11, R7, R11, R10 ;  /* 0x0000000b070b7223 */ /* 0x001fca000000000a */
[----:B------:R-:W-:Y:S01]  /*0180*/  STG.E desc[UR8][R2.64+0x400], R11 ;  /* 0x0004000b02007986 */ /* 0x000fe2000c101908 */
[----:B------:R-:W-:Y:S05]  /*0190*/  EXIT ;  /* 0x000000000000794d */ /* 0x000fea0003800000 */
.L_x_895:
[----:B------:R-:W0:Y:S01]  /*01a0*/  S2R R2, SR_TID.X ;  /* 0x0000000000027919 */ /* 0x000e220000002100 */
[----:B------:R-:W-:Y:S01]  /*01b0*/  USHF.R.S32.HI UR7, URZ, 0x1f, UR6 ;  /* 0x0000001fff077899 */ /* 0x000fe20008011406 */
[----:B------:R-:W-:Y:S05]  /*01c0*/  BSSY.RECONVERGENT B0, `(.L_x_896) ;  /* 0x0000012000007945 */ /* 0x000fea0003800200 */
[----:B------:R-:W-:Y:S02]  /*01d0*/  IMAD.U32 R3, RZ, RZ, UR7 ;  /* 0x00000007ff037e24 */ /* 0x000fe4000f8e00ff */
[----:B------:R-:W-:Y:S01]  /*01e0*/  IMAD.U32 R4, RZ, RZ, UR7 ;  /* 0x00000007ff047e24 */ /* 0x000fe2000f8e00ff */
[C---:B0-----:R-:W-:Y:S01]  /*01f0*/  ISETP.LT.U32.AND P0, PT, R2.reuse, UR6, PT ;  /* 0x0000000602007c0c */ /* 0x041fe2000bf01070 */
[----:B------:R-:W-:-:S03]  /*0200*/  VIADD R0, R2, 0x100 ;  /* 0x0000010002007836 */ /* 0x000fc60000000000 */
[----:B------:R-:W-:Y:S02]  /*0210*/  ISETP.GT.AND.EX P0, PT, R3, RZ, PT, P0 ;  /* 0x000000ff0300720c */ /* 0x000fe40003f04300 */
[----:B------:R-:W-:-:S04]  /*0220*/  ISETP.LT.U32.AND P1, PT, R0, UR6, PT ;  /* 0x0000000600007c0c */ /* 0x000fc8000bf21070 */
[----:B------:R-:W-:-:S07]  /*0230*/  ISETP.GT.AND.EX P1, PT, R4, RZ, PT, P1 ;  /* 0x000000ff0400720c */ /* 0x000fce0003f24310 */
[----:B------:R-:W-:Y:S06]  /*0240*/  @!P0 BRA `(.L_x_897) ;  /* 0x0000000000248947 */ /* 0x000fec0003800000 */
[----:B------:R-:W-:Y:S01]  /*0250*/  IADD3 R2, P0, PT, R2, UR4, RZ ;  /* 0x0000000402027c10 */ /* 0x000fe2000ff1e0ff */
[----:B------:R-:W0:Y:S01]  /*0260*/  LDC.64 R8, c[0x0][0x390] ;  /* 0x0000e400ff087b82 */ /* 0x000e220000000a00 */
[----:B------:R-:W1:Y:S03]  /*0270*/  LDCU.64 UR10, c[0x0][0x388] ;  /* 0x00007100ff0a77ac */ /* 0x000e660008000a00 */
[----:B------:R-:W-:-:S04]  /*0280*/  IMAD.X R3, RZ, RZ, UR5, P0 ;  /* 0x00000005ff037e24 */ /* 0x000fc800080e06ff */
[----:B------:R-:W0:Y:S01]  /*0290*/  I2F.U64 R7, R2 ;  /* 0x0000000200077312 */ /* 0x000e220000301000 */
[----:B-1----:R-:W-:-:S04]  /*02a0*/  LEA R4, P0, R2, UR10, 0x2 ;  /* 0x0000000a02047c11 */ /* 0x002fc8000f8010ff */
[----:B------:R-:W-:Y:S01]  /*02b0*/  LEA.HI.X R5, R2, UR11, R3, 0x2, P0 ;  /* 0x0000000b02057c11 */ /* 0x000fe200080f1403 */
[----:B0-----:R-:W-:-:S05]  /*02c0*/  FFMA R7, R7, R9, R8 ;  /* 0x0000000907077223 */ /* 0x001fca0000000008 */
[----:B------:R0:W-:Y:S03]  /*02d0*/  STG.E desc[UR8][R4.64], R7 ;  /* 0x0000000704007986 */ /* 0x0001e6000c101908 */
.L_x_897:
[----:B------:R-:W-:Y:S05]  /*02e0*/  BSYNC.RECONVERGENT B0 ;  /* 0x0000000000007941 */ /* 0x000fea0003800200 */
.L_x_896:
[----:B------:R-:W-:Y:S05]  /*02f0*/  @!P1 EXIT ;  /* 0x000000000000994d */ /* 0x000fea0003800000 */
[----:B------:R-:W-:Y:S01]  /*0300*/  IADD3 R2, P0, PT, R0, UR4, RZ ;  /* 0x0000000400027c10 */ /* 0x000fe2000ff1e0ff */
[----:B------:R-:W1:Y:S01]  /*0310*/  LDC.64 R8, c[0x0][0x390] ;  /* 0x0000e400ff087b82 */ /* 0x000e620000000a00 */
[----:B------:R-:W2:Y:S03]  /*0320*/  LDCU.64 UR6, c[0x0][0x388] ;  /* 0x00007100ff0677ac */ /* 0x000ea60008000a00 */
[----:B------:R-:W-:-:S04]  /*0330*/  IMAD.X R3, RZ, RZ, UR5, P0 ;  /* 0x00000005ff037e24 */ /* 0x000fc800080e06ff */
[----:B0-----:R-:W1:Y:S01]  /*0340*/  I2F.U64 R7, R2 ;  /* 0x0000000200077312 */ /* 0x001e620000301000 */
[----:B--2---:R-:W-:-:S04]  /*0350*/  LEA R4, P0, R2, UR6, 0x2 ;  /* 0x0000000602047c11 */ /* 0x004fc8000f8010ff */
[----:B------:R-:W-:Y:S01]  /*0360*/  LEA.HI.X R5, R2, UR7, R3, 0x2, P0 ;  /* 0x0000000702057c11 */ /* 0x000fe200080f1403 */
[----:B-1----:R-:W-:-:S05]  /*0370*/  FFMA R7, R7, R9, R8 ;  /* 0x0000000907077223 */ /* 0x002fca0000000008 */
[----:B------:R-:W-:Y:S01]  /*0380*/  STG.E desc[UR8][R4.64], R7 ;  /* 0x0000000704007986 */ /* 0x000fe2000c101908 */
[----:B------:R-:W-:Y:S05]  /*0390*/  EXIT ;  /* 0x000000000000794d */ /* 0x000fea0003800000 */
.L_x_898:
        /* <DEDUP_REMOVED lines=14> */
.L_x_958:


//--------------------- .text._ZN3cub18CUB_300001_SM_10006detail8for_each13static_kernelINS2_12policy_hub_t12policy_500_tElN6thrust24THRUST_300001_SM_1000_NS8cuda_cub6__fill7functorINS7_6detail15normal_iteratorINS7_10device_ptrIfEEEEfEEEEvT0_T1_ --------------------------
	.section	.text._ZN3cub18CUB_300001_SM_10006detail8for_each13static_kernelINS2_12policy_hub_t12policy_500_tElN6thrust24THRUST_300001_SM_1000_NS8cuda_cub6__fill7functorINS7_6detail15normal_iteratorINS7_10device_ptrIfEEEEfEEEEvT0_T1_,"ax",@progbits
	.align	128
        .global         _ZN3cub18CUB_300001_SM_10006detail8for_each13static_kernelINS2_12policy_hub_t12policy_500_tElN6thrust24THRUST_300001_SM_1000_NS8cuda_cub6__fill7functorINS7_6detail15normal_iteratorINS7_10device_ptrIfEEEEfEEEEvT0_T1_
        .type           _ZN3cub18CUB_300001_SM_10006detail8for_each13static_kernelINS2_12policy_hub_t12policy_500_tElN6thrust24THRUST_300001_SM_1000_NS8cuda_cub6__fill7functorINS7_6detail15normal_iteratorINS7_10device_ptrIfEEEEfEEEEvT0_T1_,@function
        .size           _ZN3cub18CUB_300001_SM_10006detail8for_each13static_kernelINS2_12policy_hub_t12policy_500_tElN6thrust24THRUST_300001_SM_1000_NS8cuda_cub6__fill7functorINS7_6detail15normal_iteratorINS7_10device_ptrIfEEEEfEEEEvT0_T1_,(.L_x_959 - _ZN3cub18CUB_300001_SM_10006detail8for_each13static_kernelINS2_12policy_hub_t12policy_500_tElN6thrust24THRUST_300001_SM_1000_NS8cuda_cub6__fill7functorINS7_6detail15normal_iteratorINS7_10device_ptrIfEEEEfEEEEvT0_T1_)
        .other          _ZN3cub18CUB_300001_SM_10006detail8for_each13static_kernelINS2_12policy_hub_t12policy_500_tElN6thrust24THRUST_300001_SM_1000_NS8cuda_cub6__fill7functorINS7_6detail15normal_iteratorINS7_10device_ptrIfEEEEfEEEEvT0_T1_,@"STO_CUDA_ENTRY STV_DEFAULT"
_ZN3cub18CUB_300001_SM_10006detail8for_each13static_kernelINS2_12policy_hub_t12policy_500_tElN6thrust24THRUST_300001_SM_1000_NS8cuda_cub6__fill7functorINS7_6detail15normal_iteratorINS7_10device_ptrIfEEEEfEEEEvT0_T1_:
.text._ZN3cub18CUB_300001_SM_10006detail8for_each13static_kernelINS2_12policy_hub_t12policy_500_tElN6thrust24THRUST_300001_SM_1000_NS8cuda_cub6__fill7functorINS7_6detail15normal_iteratorINS7_10device_ptrIfEEEEfEEEEvT0_T1_:
        /* <DEDUP_REMOVED lines=12> */
[----:B------:R-:W2:Y:S01]  /*00c0*/  LDC R5, c[0x0][0x390] ;  /* 0x0000e400ff057b82 */ /* 0x000ea20000000800 */
[----:B0-----:R-:W-:-:S05]  /*00d0*/  IADD3 R0, P0, PT, R0, UR4, RZ ;  /* 0x0000000400007c10 */ /* 0x001fca000ff1e0ff */
[----:B------:R-:W-:Y:S01]  /*00e0*/  IMAD.X R3, RZ, RZ, UR5, P0 ;  /* 0x00000005ff037e24 */ /* 0x000fe200080e06ff */
[----:B-1----:R-:W-:-:S04]  /*00f0*/  LEA R2, P0, R0, UR6, 0x2 ;  /* 0x0000000600027c11 */ /* 0x002fc8000f8010ff */
[----:B------:R-:W-:-:S05]  /*0100*/  LEA.HI.X R3, R0, UR7, R3, 0x2, P0 ;  /* 0x0000000700037c11 */ /* 0x000fca00080f1403 */
[----:B--2---:R-:W-:Y:S04]  /*0110*/  STG.E desc[UR8][R2.64], R5 ;  /* 0x0000000502007986 */ /* 0x004fe8000c101908 */
[----:B------:R-:W-:Y:S01]  /*0120*/  STG.E desc[UR8][R2.64+0x400], R5 ;  /* 0x0004000502007986 */ /* 0x000fe2000c101908 */
[----:B------:R-:W-:Y:S05]  /*0130*/  EXIT ;  /* 0x000000000000794d */ /* 0x000fea0003800000 */
.L_x_899:
[----:B------:R-:W0:Y:S01]  /*0140*/  S2R R0, SR_TID.X ;  /* 0x0000000000007919 */ /* 0x000e220000002100 */
[----:B------:R-:W-:Y:S01]  /*0150*/  USHF.R.S32.HI UR7, URZ, 0x1f, UR6 ;  /* 0x0000001fff077899 */ /* 0x000fe20008011406 */
[----:B------:R-:W1:Y:S05]  /*0160*/  LDCU.64 UR10, c[0x0][0x388] ;  /* 0x00007100ff0a77ac */ /* 0x000e6a0008000a00 */
[----:B------:R-:W-:Y:S02]  /*0170*/  IMAD.U32 R2, RZ, RZ, UR7 ;  /* 0x00000007ff027e24 */ /* 0x000fe4000f8e00ff */
[----:B------:R-:W-:Y:S01]  /*0180*/  IMAD.U32 R4, RZ, RZ, UR7 ;  /* 0x00000007ff047e24 */ /* 0x000fe2000f8e00ff */
[----:B0-----:R-:W-:-:S04]  /*0190*/  ISETP.LT.U32.AND P0, PT, R0, UR6, PT ;  /* 0x0000000600007c0c */ /* 0x001fc8000bf01070 */
[----:B------:R-:W-:Y:S01]  /*01a0*/  ISETP.GT.AND.EX P0, PT, R2, RZ, PT, P0 ;  /* 0x000000ff0200720c */ /* 0x000fe20003f04300 */
[C---:B------:R-:W-:Y:S01]  /*01b0*/  VIADD R2, R0.reuse, 0x100 ;  /* 0x0000010000027836 */ /* 0x040fe20000000000 */
[----:B------:R-:W-:-:S04]  /*01c0*/  IADD3 R0, P2, PT, R0, UR4, RZ ;  /* 0x0000000400007c10 */ /* 0x000fc8000ff5e0ff */
[----:B------:R-:W-:Y:S01]  /*01d0*/  ISETP.LT.U32.AND P1, PT, R2, UR6, PT ;  /* 0x0000000602007c0c */ /* 0x000fe2000bf21070 */
[----:B------:R-:W-:Y:S01]  /*01e0*/  IMAD.X R3, RZ, RZ, UR5, P2 ;  /* 0x00000005ff037e24 */ /* 0x000fe200090e06ff */
[----:B-1----:R-:W-:Y:S02]  /*01f0*/  LEA R2, P2, R0, UR10, 0x2 ;  /* 0x0000000a00027c11 */ /* 0x002fe4000f8410ff */
[----:B------:R-:W-:Y:S02]  /*0200*/  ISETP.GT.AND.EX P1, PT, R4, RZ, PT, P1 ;  /* 0x000000ff0400720c */ /* 0x000fe40003f24310 */
[----:B------:R-:W-:Y:S01]  /*0210*/  LEA.HI.X R3, R0, UR11, R3, 0x2, P2 ;  /* 0x0000000b00037c11 */ /* 0x000fe200090f1403 */
[----:B------:R-:W0:Y:S04]  /*0220*/  @P0 LDC R5, c[0x0][0x390] ;  /* 0x0000e400ff050b82 */ /* 0x000e280000000800 */
[----:B0-----:R0:W-:Y:S06]  /*0230*/  @P0 STG.E desc[UR8][R2.64], R5 ;  /* 0x0000000502000986 */ /* 0x0011ec000c101908 */
[----:B------:R-:W-:Y:S05]  /*0240*/  @!P1 EXIT ;  /* 0x000000000000994d */ /* 0x000fea0003800000 */
[----:B0-----:R-:W0:Y:S02]  /*0250*/  LDC R5, c[0x0][0x390] ;  /* 0x0000e400ff057b82 */ /* 0x001e240000000800 */
[----:B0-----:R-:W-:Y:S01]  /*0260*/  STG.E desc[UR8][R2.64+0x400], R5 ;  /* 0x0004000502007986 */ /* 0x001fe2000c101908 */
[----:B------:R-:W-:Y:S05]  /*0270*/  EXIT ;  /* 0x000000000000794d */ /* 0x000fea0003800000 */
.L_x_900:
        /* <DEDUP_REMOVED lines=16> */
.L_x_959:


//--------------------- .text._ZN3cub18CUB_300001_SM_10006detail8for_each13static_kernelINS2_12policy_hub_t12policy_500_tEmN6thrust24THRUST_300001_SM_1000_NS8cuda_cub20__uninitialized_fill7functorINS7_10device_ptrIfEEfEEEEvT0_T1_ --------------------------
	.section	.text._ZN3cub18CUB_300001_SM_10006detail8for_each13static_kernelINS2_12policy_hub_t12policy_500_tEmN6thrust24THRUST_300001_SM_1000_NS8cuda_cub20__uninitialized_fill7functorINS7_10device_ptrIfEEfEEEEvT0_T1_,"ax",@progbits
	.align	128
        .global         _ZN3cub18CUB_300001_SM_10006detail8for_each13static_kernelINS2_12policy_hub_t12policy_500_tEmN6thrust24THRUST_300001_SM_1000_NS8cuda_cub20__uninitialized_fill7functorINS7_10device_ptrIfEEfEEEEvT0_T1_
        .type           _ZN3cub18CUB_300001_SM_10006detail8for_each13static_kernelINS2_12policy_hub_t12policy_500_tEmN6thrust24THRUST_300001_SM_1000_NS8cuda_cub20__uninitialized_fill7functorINS7_10device_ptrIfEEfEEEEvT0_T1_,@function
        .size           _ZN3cub18CUB_300001_SM_10006detail8for_each13static_kernelINS2_12policy_hub_t12policy_500_tEmN6thrust24THRUST_300001_SM_1000_NS8cuda_cub20__uninitialized_fill7functorINS7_10device_ptrIfEEfEEEEvT0_T1_,(.L_x_960 - _ZN3cub18CUB_300001_SM_10006detail8for_each13static_kernelINS2_12policy_hub_t12policy_500_tEmN6thrust24THRUST_300001_SM_1000_NS8cuda_cub20__uninitialized_fill7functorINS7_10device_ptrIfEEfEEEEvT0_T1_)
        .other          _ZN3cub18CUB_300001_SM_10006detail8for_each13static_kernelINS2_12policy_hub_t12policy_500_tEmN6thrust24THRUST_300001_SM_1000_NS8cuda_cub20__uninitialized_fill7functorINS7_10device_ptrIfEEfEEEEvT0_T1_,@"STO_CUDA_ENTRY STV_DEFAULT"
_ZN3cub18CUB_300001_SM_10006detail8for_each13static_kernelINS2_12policy_hub_t12policy_500_tEmN6thrust24THRUST_300001_SM_1000_NS8cuda_cub20__uninitialized_fill7functorINS7_10device_ptrIfEEfEEEEvT0_T1_:
.text._ZN3cub18CUB_300001_SM_10006detail8for_each13static_kernelINS2_12policy_hub_t12policy_500_tEmN6thrust24THRUST_300001_SM_1000_NS8cuda_cub20__uninitialized_fill7functorINS7_10device_ptrIfEEfEEEEvT0_T1_:
        /* <DEDUP_REMOVED lines=8> */
[----:B------:R-:W-:-:S09]  /*0080*/  UISETP.GE.U32.AND.EX UP0, UPT, UR7, URZ, UPT, UP0 ;  /* 0x000000ff0700728c */ /* 0x000fd2000bf06100 */
        /* <DEDUP_REMOVED lines=11> */
.L_x_901:
[----:B------:R-:W0:Y:S01]  /*0140*/  S2R R0, SR_TID.X ;  /* 0x0000000000007919 */ /* 0x000e220000002100 */
[----:B------:R-:W-:Y:S01]  /*0150*/  IMAD.U32 R2, RZ, RZ, UR7 ;  /* 0x00000007ff027e24 */ /* 0x000fe2000f8e00ff */
[----:B------:R-:W1:Y:S01]  /*0160*/  LDCU.64 UR10, c[0x0][0x388] ;  /* 0x00007100ff0a77ac */ /* 0x000e620008000a00 */
[----:B------:R-:W-:Y:S01]  /*0170*/  IMAD.U32 R4, RZ, RZ, UR7 ;  /* 0x00000007ff047e24 */ /* 0x000fe2000f8e00ff */
[----:B0-----:R-:W-:-:S04]  /*0180*/  ISETP.LT.U32.AND P0, PT, R0, UR6, PT ;  /* 0x0000000600007c0c */ /* 0x001fc8000bf01070 */
[----:B------:R-:W-:Y:S01]  /*0190*/  ISETP.GT.U32.AND.EX P0, PT, R2, RZ, PT, P0 ;  /* 0x000000ff0200720c */ /* 0x000fe20003f04100 */
[C---:B------:R-:W-:Y:S01]  /*01a0*/  VIADD R2, R0.reuse, 0x100 ;  /* 0x0000010000027836 */ /* 0x040fe20000000000 */
[----:B------:R-:W-:-:S04]  /*01b0*/  IADD3 R0, P2, PT, R0, UR4, RZ ;  /* 0x0000000400007c10 */ /* 0x000fc8000ff5e0ff */
[----:B------:R-:W-:Y:S01]  /*01c0*/  ISETP.LT.U32.AND P1, PT, R2, UR6, PT ;  /* 0x0000000602007c0c */ /* 0x000fe2000bf21070 */
[----:B------:R-:W-:Y:S01]  /*01d0*/  IMAD.X R3, RZ, RZ, UR5, P2 ;  /* 0x00000005ff037e24 */ /* 0x000fe200090e06ff */
[----:B-1----:R-:W-:Y:S02]  /*01e0*/  LEA R2, P2, R0, UR10, 0x2 ;  /* 0x0000000a00027c11 */ /* 0x002fe4000f8410ff */
[----:B------:R-:W-:Y:S02]  /*01f0*/  ISETP.GT.U32.AND.EX P1, PT, R4, RZ, PT, P1 ;  /* 0x000000ff0400720c */ /* 0x000fe40003f24110 */
[----:B------:R-:W-:Y:S01]  /*0200*/  LEA.HI.X R3, R0, UR11, R3, 0x2, P2 ;  /* 0x0000000b00037c11 */ /* 0x000fe200090f1403 */
[----:B------:R-:W0:Y:S04]  /*0210*/  @P0 LDC R5, c[0x0][0x390] ;  /* 0x0000e400ff050b82 */ /* 0x000e280000000800 */
[----:B0-----:R0:W-:Y:S06]  /*0220*/  @P0 STG.E desc[UR8][R2.64], R5 ;  /* 0x0000000502000986 */ /* 0x0011ec000c101908 */
[----:B------:R-:W-:Y:S05]  /*0230*/  @!P1 EXIT ;  /* 0x000000000000994d */ /* 0x000fea0003800000 */
[----:B0-----:R-:W0:Y:S02]  /*0240*/  LDC R5, c[0x0][0x390] ;  /* 0x0000e400ff057b82 */ /* 0x001e240000000800 */
[----:B0-----:R-:W-:Y:S01]  /*0250*/  STG.E desc[UR8][R2.64+0x400], R5 ;  /* 0x0004000502007986 */ /* 0x001fe2000c101908 */
[----:B------:R-:W-:Y:S05]  /*0260*/  EXIT ;  /* 0x000000000000794d */ /* 0x000fea0003800000 */
.L_x_902:
        /* <DEDUP_REMOVED lines=9> */
.L_x_960:


//--------------------- .text._ZN3cub18CUB_300001_SM_10006detail8for_each13static_kernelINS2_12policy_hub_t12policy_500_tElN6thrust24THRUST_300001_SM_1000_NS8cuda_cub20__uninitialized_copy7functorINS7_6detail15normal_iteratorINS7_10device_ptrIiEEEENS7_7pointerIiNS8_3tagENS7_11use_defaultESI_EEEEEEvT0_T1_ --------------------------
	.section	.text._ZN3cub18CUB_300001_SM_10006detail8for_each13static_kernelINS2_12policy_hub_t12policy_500_tElN6thrust24THRUST_300001_SM_1000_NS8cuda_cub20__uninitialized_copy7functorINS7_6detail15normal_iteratorINS7_10device_ptrIiEEEENS7_7pointerIiNS8_3tagENS7_11use_defaultESI_EEEEEEvT0_T1_,"ax",@progbits
	.align	128
        .global         _ZN3cub18CUB_300001_SM_10006detail8for_each13static_kernelINS2_12policy_hub_t12policy_500_tElN6thrust24THRUST_300001_SM_1000_NS8cuda_cub20__uninitialized_copy7functorINS7_6detail15normal_iteratorINS7_10device_ptrIiEEEENS7_7pointerIiNS8_3tagENS7_11use_defaultESI_EEEEEEvT0_T1_
        .type           _ZN3cub18CUB_300001_SM_10006detail8for_each13static_kernelINS2_12policy_hub_t12policy_500_tElN6thrust24THRUST_300001_SM_1000_NS8cuda_cub20__uninitialized_copy7functorINS7_6detail15normal_iteratorINS7_10device_ptrIiEEEENS7_7pointerIiNS8_3tagENS7_11use_defaultESI_EEEEEEvT0_T1_,@function
        .size           _ZN3cub18CUB_300001_SM_10006detail8for_each13static_kernelINS2_12policy_hub_t12policy_500_tElN6thrust24THRUST_300001_SM_1000_NS8cuda_cub20__uninitialized_copy7functorINS7_6detail15normal_iteratorINS7_10device_ptrIiEEEENS7_7pointerIiNS8_3tagENS7_11use_defaultESI_EEEEEEvT0_T1_,(.L_x_961 - _ZN3cub18CUB_300001_SM_10006detail8for_each13static_kernelINS2_12policy_hub_t12policy_500_tElN6thrust24THRUST_300001_SM_1000_NS8cuda_cub20__uninitialized_copy7functorINS7_6detail15normal_iteratorINS7_10device_ptrIiEEEENS7_7pointerIiNS8_3tagENS7_11use_defaultESI_EEEEEEvT0_T1_)
        .other          _ZN3cub18CUB_300001_SM_10006detail8for_each13static_kernelINS2_12policy_hub_t12policy_500_tElN6thrust24THRUST_300001_SM_1000_NS8cuda_cub20__uninitialized_copy7functorINS7_6detail15normal_iteratorINS7_10device_ptrIiEEEENS7_7pointerIiNS8_3tagENS7_11use_defaultESI_EEEEEEvT0_T1_,@"STO_CUDA_ENTRY STV_DEFAULT"
_ZN3cub18CUB_300001_SM_10006detail8for_each13static_kernelINS2_12policy_hub_t12policy_500_tElN6thrust24THRUST_300001_SM_1000_NS8cuda_cub20__uninitialized_copy7functorINS7_6detail15normal_iteratorINS7_10device_ptrIiEEEENS7_7pointerIiNS8_3tagENS7_11use_defaultESI_EEEEEEvT0_T1_:
.text._ZN3cub18CUB_300001_SM_10006detail8for_each13static_kernelINS2_12policy_hub_t12policy_500_tElN6thrust24THRUST_300001_SM_1000_NS8cuda_cub20__uninitialized_copy7functorINS7_6detail15normal_iteratorINS7_10device_ptrIiEEEENS7_7pointerIiNS8_3tagENS7_11use_defaultESI_EEEEEEvT0_T1_:
        /* <DEDUP_REMOVED lines=26> */
.L_x_903:
        /* <DEDUP_REMOVED lines=23> */
.L_x_905:
[----:B------:R-:W-:Y:S05]  /*0310*/  BSYNC.RECONVERGENT B0 ;  /* 0x0000000000007941 */ /* 0x000fea0003800200 */
.L_x_904:
        /* <DEDUP_REMOVED lines=14> */
.L_x_906:
        /* <DEDUP_REMOVED lines=16> */
.L_x_961:


//--------------------- .text._ZN3cub18CUB_300001_SM_10006detail8for_each13static_kernelINS2_12policy_hub_t12policy_500_tElN6thrust24THRUST_300001_SM_1000_NS8cuda_cub11__transform17unary_transform_fINS7_6detail15normal_iteratorINS7_10device_ptrIiEEEESF_NS9_14no_stencil_tagENS8_9__replace10constant_fIiEENSB_10functional5actorINSK_9compositeIJNSK_16operator_adaptorIN4cuda3std3__48equal_toIvEEEENSL_INSK_8argumentILj0EEEEENSL_INSK_5valueIiEEEEEEEEEEEEEvT0_T1_ --------------------------
	.section	.text._ZN3cub18CUB_300001_SM_10006detail8for_each13static_kernelINS2_12policy_hub_t12policy_500_tElN6thrust24THRUST_300001_SM_1000_NS8cuda_cub11__transform17unary_transform_fINS7_6detail15normal_iteratorINS7_10device_ptrIiEEEESF_NS9_14no_stencil_tagENS8_9__replace10constant_fIiEENSB_10functional5actorINSK_9compositeIJNSK_16operator_adaptorIN4cuda3std3__48equal_toIvEEEENSL_INSK_8argumentILj0EEEEENSL_INSK_5valueIiEEEEEEEEEEEEEvT0_T1_,"ax",@progbits
	.align	128
        .global         _ZN3cub18CUB_300001_SM_10006detail8for_each13static_kernelINS2_12policy_hub_t12policy_500_tElN6thrust24THRUST_300001_SM_1000_NS8cuda_cub11__transform17unary_transform_fINS7_6detail15normal_iteratorINS7_10device_ptrIiEEEESF_NS9_14no_stencil_tagENS8_9__replace10constant_fIiEENSB_10functional5actorINSK_9compositeIJNSK_16operator_adaptorIN4cuda3std3__48equal_toIvEEEENSL_INSK_8argumentILj0EEEEENSL_INSK_5valueIiEEEEEEEEEEEEEvT0_T1_
        .type           _ZN3cub18CUB_300001_SM_10006detail8for_each13static_kernelINS2_12policy_hub_t12policy_500_tElN6thrust24THRUST_300001_SM_1000_NS8cuda_cub11__transform17unary_transform_fINS7_6detail15normal_iteratorINS7_10device_ptrIiEEEESF_NS9_14no_stencil_tagENS8_9__replace10constant_fIiEENSB_10functional5actorINSK_9compositeIJNSK_16operator_adaptorIN4cuda3std3__48equal_toIvEEEENSL_INSK_8argumentILj0EEEEENSL_INSK_5valueIiEEEEEEEEEEEEEvT0_T1_,@function
        .size           _ZN3cub18CUB_300001_SM_10006detail8for_each13static_kernelINS2_12policy_hub_t12policy_500_tElN6thrust24THRUST_300001_SM_1000_NS8cuda_cub11__transform17unary_transform_fINS7_6detail15normal_iteratorINS7_10device_ptrIiEEEESF_NS9_14no_stencil_tagENS8_9__replace10constant_fIiEENSB_10functional5actorINSK_9compositeIJNSK_16operator_adaptorIN4cuda3std3__48equal_toIvEEEENSL_INSK_8argumentILj0EEEEENSL_INSK_5valueIiEEEEEEEEEEEEEvT0_T1_,(.L_x_962 - _ZN3cub18CUB_300001_SM_10006detail8for_each13static_kernelINS2_12policy_hub_t12policy_500_tElN6thrust24THRUST_300001_SM_1000_NS8cuda_cub11__transform17unary_transform_fINS7_6detail15normal_iteratorINS7_10device_ptrIiEEEESF_NS9_14no_stencil_tagENS8_9__replace10constant_fIiEENSB_10functional5actorINSK_9compositeIJNSK_16operator_adaptorIN4cuda3std3__48equal_toIvEEEENSL_INSK_8argumentILj0EEEEENSL_INSK_5valueIiEEEEEEEEEEEEEvT0_T1_)
        .other          _ZN3cub18CUB_300001_SM_10006detail8for_each13static_kernelINS2_12policy_hub_t12policy_500_tElN6thrust24THRUST_300001_SM_1000_NS8cuda_cub11__transform17unary_transform_fINS7_6detail15normal_iteratorINS7_10device_ptrIiEEEESF_NS9_14no_stencil_tagENS8_9__replace10constant_fIiEENSB_10functional5actorINSK_9compositeIJNSK_16operator_adaptorIN4cuda3std3__48equal_toIvEEEENSL_INSK_8argumentILj0EEEEENSL_INSK_5valueIiEEEEEEEEEEEEEvT0_T1_,@"STO_CUDA_ENTRY STV_DEFAULT"
_ZN3cub18CUB_300001_SM_10006detail8for_each13static_kernelINS2_12policy_hub_t12policy_500_tElN6thrust24THRUST_300001_SM_1000_NS8cuda_cub11__transform17unary_transform_fINS7_6detail15normal_iteratorINS7_10device_ptrIiEEEESF_NS9_14no_stencil_tagENS8_9__replace10constant_fIiEENSB_10functional5actorINSK_9compositeIJNSK_16operator_adaptorIN4cuda3std3__48equal_toIvEEEENSL_INSK_8argumentILj0EEEEENSL_INSK_5valueIiEEEEEEEEEEEEEvT0_T1_:
.text._ZN3cub18CUB_300001_SM_10006detail8for_each13static_kernelINS2_12policy_hub_t12policy_500_tElN6thrust24THRUST_300001_SM_1000_NS8cuda_cub11__transform17unary_transform_fINS7_6detail15normal_iteratorINS7_10device_ptrIiEEEESF_NS9_14no_stencil_tagENS8_9__replace10constant_fIiEENSB_10functional5actorINSK_9compositeIJNSK_16operator_adaptorIN4cuda3std3__48equal_toIvEEEENSL_INSK_8argumentILj0EEEEENSL_INSK_5valueIiEEEEEEEEEEEEEvT0_T1_:
        /* <DEDUP_REMOVED lines=12> */
[----:B------:R-:W2:Y:S01]  /*00c0*/  LDCU UR7, c[0x0][0x3a0] ;  /* 0x00007400ff0777ac */ /* 0x000ea20008000800 */
        /* <DEDUP_REMOVED lines=8> */
[----:B0-----:R-:W-:Y:S02]  /*0150*/  IADD3 R4, P1, PT, R4, UR10, RZ ;  /* 0x0000000a04047c10 */ /* 0x001fe4000ff3e0ff */
[----:B--2---:R-:W-:Y:S02]  /*0160*/  ISETP.NE.AND P0, PT, R5, UR7, PT ;  /* 0x0000000705007c0c */ /* 0x004fe4000bf05270 */
[----:B------:R-:W-:-:S11]  /*0170*/  IADD3.X R5, PT, PT, R0, UR11, RZ, P1, !PT ;  /* 0x0000000b00057c10 */ /* 0x000fd60008ffe4ff */
[----:B------:R-:W0:Y:S02]  /*0180*/  @!P0 LDC R7, c[0x0][0x398] ;  /* 0x0000e600ff078b82 */ /* 0x000e240000000800 */
[----:B0-----:R0:W-:Y:S04]  /*0190*/  @!P0 STG.E desc[UR8][R4.64], R7 ;  /* 0x0000000704008986 */ /* 0x0011e8000c101908 */
[----:B------:R-:W2:Y:S02]  /*01a0*/  LDG.E R0, desc[UR8][R2.64+0x400] ;  /* 0x0004000802007981 */ /* 0x000ea4000c1e1900 */
[----:B--2---:R-:W-:-:S13]  /*01b0*/  ISETP.NE.AND P0, PT, R0, UR7, PT ;  /* 0x0000000700007c0c */ /* 0x004fda000bf05270 */
[----:B0-----:R-:W-:Y:S05]  /*01c0*/  @P0 EXIT ;  /* 0x000000000000094d */ /* 0x001fea0003800000 */
[----:B------:R-:W0:Y:S02]  /*01d0*/  LDC R3, c[0x0][0x398] ;  /* 0x0000e600ff037b82 */ /* 0x000e240000000800 */
[----:B0-----:R-:W-:Y:S01]  /*01e0*/  STG.E desc[UR8][R4.64+0x400], R3 ;  /* 0x0004000304007986 */ /* 0x001fe2000c101908 */
[----:B------:R-:W-:Y:S05]  /*01f0*/  EXIT ;  /* 0x000000000000794d */ /* 0x000fea0003800000 */
.L_x_907:
        /* <DEDUP_REMOVED lines=16> */
[----:B0-----:R-:W-:Y:S01]  /*0300*/  IADD3 R2, P1, PT, R5, UR10, RZ ;  /* 0x0000000a05027c10 */ /* 0x001fe2000ff3e0ff */
[----:B------:R-:W0:Y:S03]  /*0310*/  LDCU UR10, c[0x0][0x3a0] ;  /* 0x00007400ff0a77ac */ /* 0x000e260008000800 */
[----:B------:R-:W-:-:S05]  /*0320*/  IADD3.X R3, PT, PT, R6, UR11, RZ, P1, !PT ;  /* 0x0000000b06037c10 */ /* 0x000fca0008ffe4ff */
[----:B------:R-:W0:Y:S02]  /*0330*/  LDG.E R2, desc[UR8][R2.64] ;  /* 0x0000000802027981 */ /* 0x000e24000c1e1900 */
[----:B0-----:R-:W-:-:S13]  /*0340*/  ISETP.NE.AND P1, PT, R2, UR10, PT ;  /* 0x0000000a02007c0c */ /* 0x001fda000bf25270 */
[----:B------:R-:W0:Y:S08]  /*0350*/  @!P1 LDC.64 R8, c[0x0][0x390] ;  /* 0x0000e400ff089b82 */ /* 0x000e300000000a00 */
[----:B------:R-:W1:Y:S01]  /*0360*/  @!P1 LDC R7, c[0x0][0x398] ;  /* 0x0000e600ff079b82 */ /* 0x000e620000000800 */
[----:B0-----:R-:W-:-:S05]  /*0370*/  @!P1 IADD3 R4, P2, PT, R5, R8, RZ ;  /* 0x0000000805049210 */ /* 0x001fca0007f5e0ff */
[----:B------:R-:W-:-:S05]  /*0380*/  @!P1 IMAD.X R5, R6, 0x1, R9, P2 ;  /* 0x0000000106059824 */ /* 0x000fca00010e0609 */
[----:B-1----:R0:W-:Y:S03]  /*0390*/  @!P1 STG.E desc[UR8][R4.64], R7 ;  /* 0x0000000704009986 */ /* 0x0021e6000c101908 */
.L_x_909:
[----:B------:R-:W-:Y:S05]  /*03a0*/  BSYNC.RECONVERGENT B0 ;  /* 0x0000000000007941 */ /* 0x000fea0003800200 */
.L_x_908:
[----:B------:R-:W-:Y:S05]  /*03b0*/  @!P0 EXIT ;  /* 0x000000000000894d */ /* 0x000fea0003800000 */
[----:B------:R-:W1:Y:S01]  /*03c0*/  LDCU.64 UR6, c[0x0][0x388] ;  /* 0x00007100ff0677ac */ /* 0x000e620008000a00 */
[----:B------:R-:W-:-:S05]  /*03d0*/  IADD3 R0, P0, PT, R0, UR4, RZ ;  /* 0x0000000400007c10 */ /* 0x000fca000ff1e0ff */
[----:B------:R-:W-:Y:S02]  /*03e0*/  IMAD.X R3, RZ, RZ, UR5, P0 ;  /* 0x00000005ff037e24 */ /* 0x000fe400080e06ff */
[----:B0-----:R-:W-:-:S03]  /*03f0*/  IMAD.SHL.U32 R4, R0, 0x4, RZ ;  /* 0x0000000400047824 */ /* 0x001fc600078e00ff */
[----:B------:R-:W-:Y:S02]  /*0400*/  SHF.L.U64.HI R0, R0, 0x2, R3 ;  /* 0x0000000200007819 */ /* 0x000fe40000010203 */
[----:B-1----:R-:W-:Y:S01]  /*0410*/  IADD3 R2, P0, PT, R4, UR6, RZ ;  /* 0x0000000604027c10 */ /* 0x002fe2000ff1e0ff */
[----:B------:R-:W0:Y:S03]  /*0420*/  LDCU UR6, c[0x0][0x3a0] ;  /* 0x00007400ff0677ac */ /* 0x000e260008000800 */
[----:B------:R-:W-:-:S05]  /*0430*/  IADD3.X R3, PT, PT, R0, UR7, RZ, P0, !PT ;  /* 0x0000000700037c10 */ /* 0x000fca00087fe4ff */
[----:B------:R-:W0:Y:S02]  /*0440*/  LDG.E R2, desc[UR8][R2.64+0x400] ;  /* 0x0004000802027981 */ /* 0x000e24000c1e1900 */
[----:B0-----:R-:W-:-:S13]  /*0450*/  ISETP.NE.AND P0, PT, R2, UR6, PT ;  /* 0x0000000602007c0c */ /* 0x001fda000bf05270 */
[----:B------:R-:W-:Y:S05]  /*0460*/  @P0 EXIT ;  /* 0x000000000000094d */ /* 0x000fea0003800000 */
[----:B------:R-:W0:Y:S01]  /*0470*/  LDCU.64 UR4, c[0x0][0x390] ;  /* 0x00007200ff0477ac */ /* 0x000e220008000a00 */
[----:B------:R-:W1:Y:S01]  /*0480*/  LDC R5, c[0x0][0x398] ;  /* 0x0000e600ff057b82 */ /* 0x000e620000000800 */
[----:B0-----:R-:W-:-:S04]  /*0490*/  IADD3 R2, P0, PT, R4, UR4, RZ ;  /* 0x0000000404027c10 */ /* 0x001fc8000ff1e0ff */
[----:B------:R-:W-:-:S05]  /*04a0*/  IADD3.X R3, PT, PT, R0, UR5, RZ, P0, !PT ;  /* 0x0000000500037c10 */ /* 0x000fca00087fe4ff */
[----:B-1----:R-:W-:Y:S01]  /*04b0*/  STG.E desc[UR8][R2.64+0x400], R5 ;  /* 0x0004000502007986 */ /* 0x002fe2000c101908 */
[----:B------:R-:W-:Y:S05]  /*04c0*/  EXIT ;  /* 0x000000000000794d */ /* 0x000fea0003800000 */
.L_x_910:
        /* <DEDUP_REMOVED lines=11> */
.L_x_962:


//--------------------- .text._ZN3cub18CUB_300001_SM_10006detail8for_each13static_kernelINS2_12policy_hub_t12policy_500_tElN6thrust24THRUST_300001_SM_1000_NS8cuda_cub6__fill7functorINS7_6detail15normal_iteratorINS7_10device_ptrIiEEEEiEEEEvT0_T1_ --------------------------
	.section	.text._ZN3cub18CUB_300001_SM_10006detail8for_each13static_kernelINS2_12policy_hub_t12policy_500_tElN6thrust24THRUST_300001_SM_1000_NS8cuda_cub6__fill7functorINS7_6detail15normal_iteratorINS7_10device_ptrIiEEEEiEEEEvT0_T1_,"ax",@progbits
	.align	128
        .global         _ZN3cub18CUB_300001_SM_10006detail8for_each13static_kernelINS2_12policy_hub_t12policy_500_tElN6thrust24THRUST_300001_SM_1000_NS8cuda_cub6__fill7functorINS7_6detail15normal_iteratorINS7_10device_ptrIiEEEEiEEEEvT0_T1_
        .type           _ZN3cub18CUB_300001_SM_10006detail8for_each13static_kernelINS2_12policy_hub_t12policy_500_tElN6thrust24THRUST_300001_SM_1000_NS8cuda_cub6__fill7functorINS7_6detail15normal_iteratorINS7_10device_ptrIiEEEEiEEEEvT0_T1_,@function
        .size           _ZN3cub18CUB_300001_SM_10006detail8for_each13static_kernelINS2_12policy_hub_t12policy_500_tElN6thrust24THRUST_300001_SM_1000_NS8cuda_cub6__fill7functorINS7_6detail15normal_iteratorINS7_10device_ptrIiEEEEiEEEEvT0_T1_,(.L_x_963 - _ZN3cub18CUB_300001_SM_10006detail8for_each13static_kernelINS2_12policy_hub_t12policy_500_tElN6thrust24THRUST_300001_SM_1000_NS8cuda_cub6__fill7functorINS7_6detail15normal_iteratorINS7_10device_ptrIiEEEEiEEEEvT0_T1_)
        .other          _ZN3cub18CUB_300001_SM_10006detail8for_each13static_kernelINS2_12policy_hub_t12policy_500_tElN6thrust24THRUST_300001_SM_1000_NS8cuda_cub6__fill7functorINS7_6detail15normal_iteratorINS7_10device_ptrIiEEEEiEEEEvT0_T1_,@"STO_CUDA_ENTRY STV_DEFAULT"
_ZN3cub18CUB_300001_SM_10006detail8for_each13static_kernelINS2_12policy_hub_t12policy_500_tElN6thrust24THRUST_300001_SM_1000_NS8cuda_cub6__fill7functorINS7_6detail15normal_iteratorINS7_10device_ptrIiEEEEiEEEEvT0_T1_:
.text._ZN3cub18CUB_300001_SM_10006detail8for_each13static_kernelINS2_12policy_hub_t12policy_500_tElN6thrust24THRUST_300001_SM_1000_NS8cuda_cub6__fill7functorINS7_6detail15normal_iteratorINS7_10device_ptrIiEEEEiEEEEvT0_T1_:
        /* <DEDUP_REMOVED lines=20> */
.L_x_911:
        /* <DEDUP_REMOVED lines=20> */
.L_x_912:
        /* <DEDUP_REMOVED lines=16> */
.L_x_963:


//--------------------- .text._ZN3cub18CUB_300001_SM_10006detail8for_each13static_kernelINS2_12policy_hub_t12policy_500_tElN6thrust24THRUST_300001_SM_1000_NS8cuda_cub10__tabulate7functorINS7_6detail15normal_iteratorINS7_10device_ptrIiEEEENS7_6system6detail7generic6detail22compute_sequence_valueIivEElEEEEvT0_T1_ --------------------------
	.section	.text._ZN3cub18CUB_300001_SM_10006detail8for_each13static_kernelINS2_12policy_hub_t12policy_500_tElN6thrust24THRUST_300001_SM_1000_NS8cuda_cub10__tabulate7functorINS7_6detail15normal_iteratorINS7_10device_ptrIiEEEENS7_6system6detail7generic6detail22compute_sequence_valueIivEElEEEEvT0_T1_,"ax",@progbits
	.align	128
        .global         _ZN3cub18CUB_300001_SM_10006detail8for_each13static_kernelINS2_12policy_hub_t12policy_500_tElN6thrust24THRUST_300001_SM_1000_NS8cuda_cub10__tabulate7functorINS7_6detail15normal_iteratorINS7_10device_ptrIiEEEENS7_6system6detail7generic6detail22compute_sequence_valueIivEElEEEEvT0_T1_
        .type           _ZN3cub18CUB_300001_SM_10006detail8for_each13static_kernelINS2_12policy_hub_t12policy_500_tElN6thrust24THRUST_300001_SM_1000_NS8cuda_cub10__tabulate7functorINS7_6detail15normal_iteratorINS7_10device_ptrIiEEEENS7_6system6detail7generic6detail22compute_sequence_valueIivEElEEEEvT0_T1_,@function
        .size           _ZN3cub18CUB_300001_SM_10006detail8for_each13static_kernelINS2_12policy_hub_t12policy_500_tElN6thrust24THRUST_300001_SM_1000_NS8cuda_cub10__tabulate7functorINS7_6detail15normal_iteratorINS7_10device_ptrIiEEEENS7_6system6detail7generic6detail22compute_sequence_valueIivEElEEEEvT0_T1_,(.L_x_964 - _ZN3cub18CUB_300001_SM_10006detail8for_each13static_kernelINS2_12policy_hub_t12policy_500_tElN6thrust24THRUST_300001_SM_1000_NS8cuda_cub10__tabulate7functorINS7_6detail15normal_iteratorINS7_10device_ptrIiEEEENS7_6system6detail7generic6detail22compute_sequence_valueIivEElEEEEvT0_T1_)
        .other          _ZN3cub18CUB_300001_SM_10006detail8for_each13static_kernelINS2_12policy_hub_t12policy_500_tElN6thrust24THRUST_300001_SM_1000_NS8cuda_cub10__tabulate7functorINS7_6detail15normal_iteratorINS7_10device_ptrIiEEEENS7_6system6detail7generic6detail22compute_sequence_valueIivEElEEEEvT0_T1_,@"STO_CUDA_ENTRY STV_DEFAULT"
_ZN3cub18CUB_300001_SM_10006detail8for_each13static_kernelINS2_12policy_hub_t12policy_500_tElN6thrust24THRUST_300001_SM_1000_NS8cuda_cub10__tabulate7functorINS7_6detail15normal_iteratorINS7_10device_ptrIiEEEENS7_6system6detail7generic6detail22compute_sequence_valueIivEElEEEEvT0_T1_:
.text._ZN3cub18CUB_300001_SM_10006detail8for_each13static_kernelINS2_12policy_hub_t12policy_500_tElN6thrust24THRUST_300001_SM_1000_NS8cuda_cub10__tabulate7functorINS7_6detail15normal_iteratorINS7_10device_ptrIiEEEENS7_6system6detail7generic6detail22compute_sequence_valueIivEElEEEEvT0_T1_:
        /* <DEDUP_REMOVED lines=15> */
[C---:B--2---:R-:W-:Y:S01]  /*00f0*/  LEA R2, P0, R5.reuse, UR10, 0x2 ;  /* 0x0000000a05027c11 */ /* 0x044fe2000f8010ff */
[----:B------:R-:W-:-:S03]  /*0100*/  VIADD R0, R5, 0x100 ;  /* 0x0000010005007836 */ /* 0x000fc60000000000 */
[C---:B------:R-:W-:Y:S01]  /*0110*/  LEA.HI.X R3, R5.reuse, UR11, R4, 0x2, P0 ;  /* 0x0000000b05037c11 */ /* 0x040fe200080f1404 */
[-CC-:B-1----:R-:W-:Y:S02]  /*0120*/  IMAD R5, R5, R7.reuse, R6.reuse ;  /* 0x0000000705057224 */ /* 0x182fe400078e0206 */
[----:B------:R-:W-:-:S03]  /*0130*/  IMAD R7, R0, R7, R6 ;  /* 0x0000000700077224 */ /* 0x000fc600078e0206 */
[----:B------:R-:W-:Y:S04]  /*0140*/  STG.E desc[UR8][R2.64], R5 ;  /* 0x0000000502007986 */ /* 0x000fe8000c101908 */
[----:B------:R-:W-:Y:S01]  /*0150*/  STG.E desc[UR8][R2.64+0x400], R7 ;  /* 0x0004000702007986 */ /* 0x000fe2000c101908 */
[----:B------:R-:W-:Y:S05]  /*0160*/  EXIT ;  /* 0x000000000000794d */ /* 0x000fea0003800000 */
.L_x_913:
        /* <DEDUP_REMOVED lines=11> */
[----:B------:R-:W0:Y:S01]  /*0220*/  LDC.64 R6, c[0x0][0x390] ;  /* 0x0000e400ff067b82 */ /* 0x000e220000000a00 */
[----:B------:R-:W1:Y:S01]  /*0230*/  LDCU.64 UR10, c[0x0][0x388] ;  /* 0x00007100ff0a77ac */ /* 0x000e620008000a00 */
[----:B------:R-:W-:-:S05]  /*0240*/  IADD3 R4, P0, PT, R2, UR4, RZ ;  /* 0x0000000402047c10 */ /* 0x000fca000ff1e0ff */
[----:B------:R-:W-:Y:S01]  /*0250*/  IMAD.X R3, RZ, RZ, UR5, P0 ;  /* 0x00000005ff037e24 */ /* 0x000fe200080e06ff */
[----:B-1----:R-:W-:-:S04]  /*0260*/  LEA R2, P0, R4, UR10, 0x2 ;  /* 0x0000000a04027c11 */ /* 0x002fc8000f8010ff */
[C---:B------:R-:W-:Y:S01]  /*0270*/  LEA.HI.X R3, R4.reuse, UR11, R3, 0x2, P0 ;  /* 0x0000000b04037c11 */ /* 0x040fe200080f1403 */
[----:B0-----:R-:W-:-:S05]  /*0280*/  IMAD R7, R4, R7, R6 ;  /* 0x0000000704077224 */ /* 0x001fca00078e0206 */
[----:B------:R0:W-:Y:S03]  /*0290*/  STG.E desc[UR8][R2.64], R7 ;  /* 0x0000000702007986 */ /* 0x0001e6000c101908 */
.L_x_915:
[----:B------:R-:W-:Y:S05]  /*02a0*/  BSYNC.RECONVERGENT B0 ;  /* 0x0000000000007941 */ /* 0x000fea0003800200 */
.L_x_914:
[----:B------:R-:W-:Y:S05]  /*02b0*/  @!P1 EXIT ;  /* 0x000000000000994d */ /* 0x000fea0003800000 */
[----:B------:R-:W1:Y:S01]  /*02c0*/  LDC.64 R4, c[0x0][0x390] ;  /* 0x0000e400ff047b82 */ /* 0x000e620000000a00 */
[----:B------:R-:W2:Y:S01]  /*02d0*/  LDCU.64 UR6, c[0x0][0x388] ;  /* 0x00007100ff0677ac */ /* 0x000ea20008000a00 */
[----:B------:R-:W-:-:S05]  /*02e0*/  IADD3 R0, P0, PT, R0, UR4, RZ ;  /* 0x0000000400007c10 */ /* 0x000fca000ff1e0ff */
[----:B0-----:R-:W-:Y:S01]  /*02f0*/  IMAD.X R3, RZ, RZ, UR5, P0 ;  /* 0x00000005ff037e24 */ /* 0x001fe200080e06ff */
[----:B--2---:R-:W-:-:S04]  /*0300*/  LEA R2, P0, R0, UR6, 0x2 ;  /* 0x0000000600027c11 */ /* 0x004fc8000f8010ff */
[C---:B------:R-:W-:Y:S01]  /*0310*/  LEA.HI.X R3, R0.reuse, UR7, R3, 0x2, P0 ;  /* 0x0000000700037c11 */ /* 0x040fe200080f1403 */
[----:B-1----:R-:W-:-:S05]  /*0320*/  IMAD R5, R0, R5, R4 ;  /* 0x0000000500057224 */ /* 0x002fca00078e0204 */
[----:B------:R-:W-:Y:S01]  /*0330*/  STG.E desc[UR8][R2.64], R5 ;  /* 0x0000000502007986 */ /* 0x000fe2000c101908 */
[----:B------:R-:W-:Y:S05]  /*0340*/  EXIT ;  /* 0x000000000000794d */ /* 0x000fea0003800000 */
.L_x_916:
        /* <DEDUP_REMOVED lines=11> */
.L_x_964:


//--------------------- .text._ZN3cub18CUB_300001_SM_10006detail8for_each13static_kernelINS2_12policy_hub_t12policy_500_tEmN6thrust24THRUST_300001_SM_1000_NS8cuda_cub20__uninitialized_fill7functorINS7_10device_ptrIiEEiEEEEvT0_T1_ --------------------------
	.section	.text._ZN3cub18CUB_300001_SM_10006detail8for_each13static_kernelINS2_12policy_hub_t12policy_500_tEmN6thrust24THRUST_300001_SM_1000_NS8cuda_cub20__uninitialized_fill7functorINS7_10device_ptrIiEEiEEEEvT0_T1_,"ax",@progbits
	.align	128
        .global         _ZN3cub18CUB_300001_SM_10006detail8for_each13static_kernelINS2_12policy_hub_t12policy_500_tEmN6thrust24THRUST_300001_SM_1000_NS8cuda_cub20__uninitialized_fill7functorINS7_10device_ptrIiEEiEEEEvT0_T1_
        .type           _ZN3cub18CUB_300001_SM_10006detail8for_each13static_kernelINS2_12policy_hub_t12policy_500_tEmN6thrust24THRUST_300001_SM_1000_NS8cuda_cub20__uninitialized_fill7functorINS7_10device_ptrIiEEiEEEEvT0_T1_,@function
        .size           _ZN3cub18CUB_300001_SM_10006detail8for_each13static_kernelINS2_12policy_hub_t12policy_500_tEmN6thrust24THRUST_300001_SM_1000_NS8cuda_cub20__uninitialized_fill7functorINS7_10device_ptrIiEEiEEEEvT0_T1_,(.L_x_965 - _ZN3cub18CUB_300001_SM_10006detail8for_each13static_kernelINS2_12policy_hub_t12policy_500_tEmN6thrust24THRUST_300001_SM_1000_NS8cuda_cub20__uninitialized_fill7functorINS7_10device_ptrIiEEiEEEEvT0_T1_)
        .other          _ZN3cub18CUB_300001_SM_10006detail8for_each13static_kernelINS2_12policy_hub_t12policy_500_tEmN6thrust24THRUST_300001_SM_1000_NS8cuda_cub20__uninitialized_fill7functorINS7_10device_ptrIiEEiEEEEvT0_T1_,@"STO_CUDA_ENTRY STV_DEFAULT"
_ZN3cub18CUB_300001_SM_10006detail8for_each13static_kernelINS2_12policy_hub_t12policy_500_tEmN6thrust24THRUST_300001_SM_1000_NS8cuda_cub20__uninitialized_fill7functorINS7_10device_ptrIiEEiEEEEvT0_T1_:
.text._ZN3cub18CUB_300001_SM_10006detail8for_each13static_kernelINS2_12policy_hub_t12policy_500_tEmN6thrust24THRUST_300001_SM_1000_NS8cuda_cub20__uninitialized_fill7functorINS7_10device_ptrIiEEiEEEEvT0_T1_:
        /* <DEDUP_REMOVED lines=20> */
.L_x_917:
        /* <DEDUP_REMOVED lines=19> */
.L_x_918:
        /* <DEDUP_REMOVED lines=9> */
.L_x_965:


//--------------------- .text._ZN3cub18CUB_300001_SM_10006detail11EmptyKernelIvEEvv --------------------------
	.section	.text._ZN3cub18CUB_300001_SM_10006detail11EmptyKernelIvEEvv,"ax",@progbits
	.align	128
        .global         _ZN3cub18CUB_300001_SM_10006detail11EmptyKernelIvEEvv
        .type           _ZN3cub18CUB_300001_SM_10006detail11EmptyKernelIvEEvv,@function
        .size           _ZN3cub18CUB_300001_SM_10006detail11EmptyKernelIvEEvv,(.L_x_966 - _ZN3cub18CUB_300001_SM_10006detail11EmptyKernelIvEEvv)
        .other          _ZN3cub18CUB_300001_SM_10006detail11EmptyKernelIvEEvv,@"STO_CUDA_ENTRY STV_DEFAULT"
_ZN3cub18CUB_300001_SM_10006detail11EmptyKernelIvEEvv:
.text._ZN3cub18CUB_300001_SM_10006detail11EmptyKernelIvEEvv:
[----:B------:R-:W-:Y:S01]  /*0000*/  LDC R1, c[0x0][0x37c] ;  /* 0x0000df00ff017b82 */ /* 0x000fe20000000800 */
[----:B------:R-:W-:Y:S05]  /*0010*/  EXIT ;  /* 0x000000000000794d */ /* 0x000fea0003800000 */
.L_x_919:
        /* <DEDUP_REMOVED lines=14> */
.L_x_966:


//--------------------- .nv.shared._ZN3cub18CUB_300001_SM_10006detail6reduce28DeviceReduceSingleTileKernelINS2_10policy_hubIfyN4cuda3std3__44plusIfEEE10Policy1000EPfSC_iS9_ffNS7_10__identityEEEvT0_T1_T2_T3_T4_T6_ --------------------------
	.section	.nv.shared._ZN3cub18CUB_300001_SM_10006detail6reduce28DeviceReduceSingleTileKernelINS2_10policy_hubIfyN4cuda3std3__44plusIfEEE10Policy1000EPfSC_iS9_ffNS7_10__identityEEEvT0_T1_T2_T3_T4_T6_,"aw",@nobits
	.sectionflags	@""
	.align	128
.nv.shared._ZN3cub18CUB_300001_SM_10006detail6reduce28DeviceReduceSingleTileKernelINS2_10policy_hubIfyN4cuda3std3__44plusIfEEE10Policy1000EPfSC_iS9_ffNS7_10__identityEEEvT0_T1_T2_T3_T4_T6_:
	.zero		1152


//--------------------- .nv.shared.reserved.0     --------------------------
	.section	.nv.shared.reserved.0,"aw",@nobits
	.weak		__nv_reservedSMEM_offset_0_alias
	.size		__nv_reservedSMEM_offset_0_alias, 0, 64
	.other		__nv_reservedSMEM_offset_0_alias,@"STO_CUDA_RESERVED_SHARED STV_DEFAULT"
__nv_reservedSMEM_offset_0_alias:
	.zero		0
	.zero		64


//--------------------- .nv.global                --------------------------
	.section	.nv.global,"aw",@nobits
.nv.global:
	.type		_ZN34_INTERNAL_9634dbb5_4_k_cu_daceece56thrust24THRUST_300001_SM_1000_NS12placeholders2_8E,@object
	.size		_ZN34_INTERNAL_9634dbb5_4_k_cu_daceece56thrust24THRUST_300001_SM_1000_NS12placeholders2_8E,(_ZN34_INTERNAL_9634dbb5_4_k_cu_daceece54cuda3std3__436_GLOBAL__N__9634dbb5_4_k_cu_daceece56ignoreE - _ZN34_INTERNAL_9634dbb5_4_k_cu_daceece56thrust24THRUST_300001_SM_1000_NS12placeholders2_8E)
_ZN34_INTERNAL_9634dbb5_4_k_cu_daceece56thrust24THRUST_300001_SM_1000_NS12placeholders2_8E:
	.zero		1
	.type		_ZN34_INTERNAL_9634dbb5_4_k_cu_daceece54cuda3std3__436_GLOBAL__N__9634dbb5_4_k_cu_daceece56ignoreE,@object
	.size		_ZN34_INTERNAL_9634dbb5_4_k_cu_daceece54cuda3std3__436_GLOBAL__N__9634dbb5_4_k_cu_daceece56ignoreE,(_ZN34_INTERNAL_9634dbb5_4_k_cu_daceece54cuda3std6ranges3__45__cpo4dataE - _ZN34_INTERNAL_9634dbb5_4_k_cu_daceece54cuda3std3__436_GLOBAL__N__9634dbb5_4_k_cu_daceece56ignoreE)
_ZN34_INTERNAL_9634dbb5_4_k_cu_daceece54cuda3std3__436_GLOBAL__N__9634dbb5_4_k_cu_daceece56ignoreE:
	.zero		1
	.type		_ZN34_INTERNAL_9634dbb5_4_k_cu_daceece54cuda3std6ranges3__45__cpo4dataE,@object
	.size		_ZN34_INTERNAL_9634dbb5_4_k_cu_daceece54cuda3std6ranges3__45__cpo4dataE,(_ZN34_INTERNAL_9634dbb5_4_k_cu_daceece56thrust24THRUST_300001_SM_1000_NS6system3cpp3parE - _ZN34_INTERNAL_9634dbb5_4_k_cu_daceece54cuda3std6ranges3__45__cpo4dataE)
_ZN34_INTERNAL_9634dbb5_4_k_cu_daceece54cuda3std6ranges3__45__cpo4dataE:
	.zero		1
	.type		_ZN34_INTERNAL_9634dbb5_4_k_cu_daceece56thrust24THRUST_300001_SM_1000_NS6system3cpp3parE,@object
	.size		_ZN34_INTERNAL_9634dbb5_4_k_cu_daceece56thrust24THRUST_300001_SM_1000_NS6system3cpp3parE,(_ZN34_INTERNAL_9634dbb5_4_k_cu_daceece54cuda3std3__45__cpo5beginE - _ZN34_INTERNAL_9634dbb5_4_k_cu_daceece56thrust24THRUST_300001_SM_1000_NS6system3cpp3parE)
_ZN34_INTERNAL_9634dbb5_4_k_cu_daceece56thrust24THRUST_300001_SM_1000_NS6system3cpp3parE:
	.zero		1
	.type		_ZN34_INTERNAL_9634dbb5_4_k_cu_daceece54cuda3std3__45__cpo5beginE,@object
	.size		_ZN34_INTERNAL_9634dbb5_4_k_cu_daceece54cuda3std3__45__cpo5beginE,(_ZN34_INTERNAL_9634dbb5_4_k_cu_daceece54cuda3std6ranges3__45__cpo5beginE - _ZN34_INTERNAL_9634dbb5_4_k_cu_daceece54cuda3std3__45__cpo5beginE)
_ZN34_INTERNAL_9634dbb5_4_k_cu_daceece54cuda3std3__45__cpo5beginE:
	.zero		1
	.type		_ZN34_INTERNAL_9634dbb5_4_k_cu_daceece54cuda3std6ranges3__45__cpo5beginE,@object
	.size		_ZN34_INTERNAL_9634dbb5_4_k_cu_daceece54cuda3std6ranges3__45__cpo5beginE,(_ZN34_INTERNAL_9634dbb5_4_k_cu_daceece56thrust24THRUST_300001_SM_1000_NS6deviceE - _ZN34_INTERNAL_9634dbb5_4_k_cu_daceece54cuda3std6ranges3__45__cpo5beginE)
_ZN34_INTERNAL_9634dbb5_4_k_cu_daceece54cuda3std6ranges3__45__cpo5beginE:
	.zero		1
	.type		_ZN34_INTERNAL_9634dbb5_4_k_cu_daceece56thrust24THRUST_300001_SM_1000_NS6deviceE,@object
	.size		_ZN34_INTERNAL_9634dbb5_4_k_cu_daceece56thrust24THRUST_300001_SM_1000_NS6deviceE,(_ZN34_INTERNAL_9634dbb5_4_k_cu_daceece54cuda3std3__47nulloptE - _ZN34_INTERNAL_9634dbb5_4_k_cu_daceece56thrust24THRUST_300001_SM_1000_NS6deviceE)
_ZN34_INTERNAL_9634dbb5_4_k_cu_daceece56thrust24THRUST_300001_SM_1000_NS6deviceE:
	.zero		1
	.type		_ZN34_INTERNAL_9634dbb5_4_k_cu_daceece54cuda3std3__47nulloptE,@object
	.size		_ZN34_INTERNAL_9634dbb5_4_k_cu_daceece54cuda3std3__47nulloptE,(_ZN34_INTERNAL_9634dbb5_4_k_cu_daceece54cuda3std6ranges3__45__cpo8distanceE - _ZN34_INTERNAL_9634dbb5_4_k_cu_daceece54cuda3std3__47nulloptE)
_ZN34_INTERNAL_9634dbb5_4_k_cu_daceece54cuda3std3__47nulloptE:
	.zero		1
	.type		_ZN34_INTERNAL_9634dbb5_4_k_cu_daceece54cuda3std6ranges3__45__cpo8distanceE,@object
	.size		_ZN34_INTERNAL_9634dbb5_4_k_cu_daceece54cuda3std6ranges3__45__cpo8distanceE,(_ZN34_INTERNAL_9634dbb5_4_k_cu_daceece56thrust24THRUST_300001_SM_1000_NS12placeholders2_4E - _ZN34_INTERNAL_9634dbb5_4_k_cu_daceece54cuda3std6ranges3__45__cpo8distanceE)
_ZN34_INTERNAL_9634dbb5_4_k_cu_daceece54cuda3std6ranges3__45__cpo8distanceE:
	.zero		1
	.type		_ZN34_INTERNAL_9634dbb5_4_k_cu_daceece56thrust24THRUST_300001_SM_1000_NS12placeholders2_4E,@object
	.size		_ZN34_INTERNAL_9634dbb5_4_k_cu_daceece56thrust24THRUST_300001_SM_1000_NS12placeholders2_4E,(_ZN34_INTERNAL_9634dbb5_4_k_cu_daceece54cuda3std3__45__cpo6rbeginE - _ZN34_INTERNAL_9634dbb5_4_k_cu_daceece56thrust24THRUST_300001_SM_1000_NS12placeholders2_4E)
_ZN34_INTERNAL_9634dbb5_4_k_cu_daceece56thrust24THRUST_300001_SM_1000_NS12placeholders2_4E:
	.zero		1
	.type		_ZN34_INTERNAL_9634dbb5_4_k_cu_daceece54cuda3std3__45__cpo6rbeginE,@object
	.size		_ZN34_INTERNAL_9634dbb5_4_k_cu_daceece54cuda3std3__45__cpo6rbeginE,(_ZN34_INTERNAL_9634dbb5_4_k_cu_daceece54cuda3std6ranges3__45__cpo7advanceE - _ZN34_INTERNAL_9634dbb5_4_k_cu_daceece54cuda3std3__45__cpo6rbeginE)
_ZN34_INTERNAL_9634dbb5_4_k_cu_daceece54cuda3std3__45__cpo6rbeginE:
	.zero		1
	.type		_ZN34_INTERNAL_9634dbb5_4_k_cu_daceece54cuda3std6ranges3__45__cpo7advanceE,@object
	.size		_ZN34_INTERNAL_9634dbb5_4_k_cu_daceece54cuda3std6ranges3__45__cpo7advanceE,(_ZN34_INTERNAL_9634dbb5_4_k_cu_daceece56thrust24THRUST_300001_SM_1000_NS12placeholders3_10E - _ZN34_INTERNAL_9634dbb5_4_k_cu_daceece54cuda3std6ranges3__45__cpo7advanceE)
_ZN34_INTERNAL_9634dbb5_4_k_cu_daceece54cuda3std6ranges3__45__cpo7advanceE:
	.zero		1
	.type		_ZN34_INTERNAL_9634dbb5_4_k_cu_daceece56thrust24THRUST_300001_SM_1000_NS12placeholders3_10E,@object
	.size		_ZN34_INTERNAL_9634dbb5_4_k_cu_daceece56thrust24THRUST_300001_SM_1000_NS12placeholders3_10E,(_ZN34_INTERNAL_9634dbb5_4_k_cu_daceece54cuda3std3__48in_placeE - _ZN34_INTERNAL_9634dbb5_4_k_cu_daceece56thrust24THRUST_300001_SM_1000_NS12placeholders3_10E)
_ZN34_INTERNAL_9634dbb5_4_k_cu_daceece56thrust24THRUST_300001_SM_1000_NS12placeholders3_10E:
	.zero		1
	.type		_ZN34_INTERNAL_9634dbb5_4_k_cu_daceece54cuda3std3__48in_placeE,@object
	.size		_ZN34_INTERNAL_9634dbb5_4_k_cu_daceece54cuda3std3__48in_placeE,(_ZN34_INTERNAL_9634dbb5_4_k_cu_daceece54cuda3std6ranges3__45__cpo4sizeE - _ZN34_INTERNAL_9634dbb5_4_k_cu_daceece54cuda3std3__48in_placeE)
_ZN34_INTERNAL_9634dbb5_4_k_cu_daceece54cuda3std3__48in_placeE:
	.zero		1
	.type		_ZN34_INTERNAL_9634dbb5_4_k_cu_daceece54cuda3std6ranges3__45__cpo4sizeE,@object
	.size		_ZN34_INTERNAL_9634dbb5_4_k_cu_daceece54cuda3std6ranges3__45__cpo4sizeE,(_ZN34_INTERNAL_9634dbb5_4_k_cu_daceece56thrust24THRUST_300001_SM_1000_NS12placeholders2_2E - _ZN34_INTERNAL_9634dbb5_4_k_cu_daceece54cuda3std6ranges3__45__cpo4sizeE)
_ZN34_INTERNAL_9634dbb5_4_k_cu_daceece54cuda3std6ranges3__45__cpo4sizeE:
	.zero		1
	.type		_ZN34_INTERNAL_9634dbb5_4_k_cu_daceece56thrust24THRUST_300001_SM_1000_NS12placeholders2_2E,@object
	.size		_ZN34_INTERNAL_9634dbb5_4_k_cu_daceece56thrust24THRUST_300001_SM_1000_NS12placeholders2_2E,(_ZN34_INTERNAL_9634dbb5_4_k_cu_daceece54cuda3std3__45__cpo6cbeginE - _ZN34_INTERNAL_9634dbb5_4_k_cu_daceece56thrust24THRUST_300001_SM_1000_NS12placeholders2_2E)
_ZN34_INTERNAL_9634dbb5_4_k_cu_daceece56thrust24THRUST_300001_SM_1000_NS12placeholders2_2E:
	.zero		1
	.type		_ZN34_INTERNAL_9634dbb5_4_k_cu_daceece54cuda3std3__45__cpo6cbeginE,@object
	.size		_ZN34_INTERNAL_9634dbb5_4_k_cu_daceece54cuda3std3__45__cpo6cbeginE,(_ZN34_INTERNAL_9634dbb5_4_k_cu_daceece54cuda3std6ranges3__45__cpo6cbeginE - _ZN34_INTERNAL_9634dbb5_4_k_cu_daceece54cuda3std3__45__cpo6cbeginE)
_ZN34_INTERNAL_9634dbb5_4_k_cu_daceece54cuda3std3__45__cpo6cbeginE:
	.zero		1
	.type		_ZN34_INTERNAL_9634dbb5_4_k_cu_daceece54cuda3std6ranges3__45__cpo6cbeginE,@object
	.size		_ZN34_INTERNAL_9634dbb5_4_k_cu_daceece54cuda3std6ranges3__45__cpo6cbeginE,(_ZN34_INTERNAL_9634dbb5_4_k_cu_daceece56thrust24THRUST_300001_SM_1000_NS12placeholders2_6E - _ZN34_INTERNAL_9634dbb5_4_k_cu_daceece54cuda3std6ranges3__45__cpo6cbeginE)
_ZN34_INTERNAL_9634dbb5_4_k_cu_daceece54cuda3std6ranges3__45__cpo6cbeginE:
	.zero		1
	.type		_ZN34_INTERNAL_9634dbb5_4_k_cu_daceece56thrust24THRUST_300001_SM_1000_NS12placeholders2_6E,@object
	.size		_ZN34_INTERNAL_9634dbb5_4_k_cu_daceece56thrust24THRUST_300001_SM_1000_NS12placeholders2_6E,(_ZN34_INTERNAL_9634dbb5_4_k_cu_daceece54cuda3std3__45__cpo7crbeginE - _ZN34_INTERNAL_9634dbb5_4_k_cu_daceece56thrust24THRUST_300001_SM_1000_NS12placeholders2_6E)
_ZN34_INTERNAL_9634dbb5_4_k_cu_daceece56thrust24THRUST_300001_SM_1000_NS12placeholders2_6E:
	.zero		1
	.type		_ZN34_INTERNAL_9634dbb5_4_k_cu_daceece54cuda3std3__45__cpo7crbeginE,@object
	.size		_ZN34_INTERNAL_9634dbb5_4_k_cu_daceece54cuda3std3__45__cpo7crbeginE,(_ZN34_INTERNAL_9634dbb5_4_k_cu_daceece54cuda3std6ranges3__45__cpo4nextE - _ZN34_INTERNAL_9634dbb5_4_k_cu_daceece54cuda3std3__45__cpo7crbeginE)
_ZN34_INTERNAL_9634dbb5_4_k_cu_daceece54cuda3std3__45__cpo7crbeginE:
	.zero		1
	.type		_ZN34_INTERNAL_9634dbb5_4_k_cu_daceece54cuda3std6ranges3__45__cpo4nextE,@object
	.size		_ZN34_INTERNAL_9634dbb5_4_k_cu_daceece54cuda3std6ranges3__45__cpo4nextE,(_ZN34_INTERNAL_9634dbb5_4_k_cu_daceece54cuda3std6ranges3__45__cpo4swapE - _ZN34_INTERNAL_9634dbb5_4_k_cu_daceece54cuda3std6ranges3__45__cpo4nextE)
_ZN34_INTERNAL_9634dbb5_4_k_cu_daceece54cuda3std6ranges3__45__cpo4nextE:
	.zero		1
	.type		_ZN34_INTERNAL_9634dbb5_4_k_cu_daceece54cuda3std6ranges3__45__cpo4swapE,@object
	.size		_ZN34_INTERNAL_9634dbb5_4_k_cu_daceece54cuda3std6ranges3__45__cpo4swapE,(_ZN34_INTERNAL_9634dbb5_4_k_cu_daceece56thrust24THRUST_300001_SM_1000_NS8cuda_cub10par_nosyncE - _ZN34_INTERNAL_9634dbb5_4_k_cu_daceece54cuda3std6ranges3__45__cpo4swapE)
_ZN34_INTERNAL_9634dbb5_4_k_cu_daceece54cuda3std6ranges3__45__cpo4swapE:
	.zero		1
	.type		_ZN34_INTERNAL_9634dbb5_4_k_cu_daceece56thrust24THRUST_300001_SM_1000_NS8cuda_cub10par_nosyncE,@object
	.size		_ZN34_INTERNAL_9634dbb5_4_k_cu_daceece56thrust24THRUST_300001_SM_1000_NS8cuda_cub10par_nosyncE,(_ZN34_INTERNAL_9634dbb5_4_k_cu_daceece56thrust24THRUST_300001_SM_1000_NS3seqE - _ZN34_INTERNAL_9634dbb5_4_k_cu_daceece56thrust24THRUST_300001_SM_1000_NS8cuda_cub10par_nosyncE)
_ZN34_INTERNAL_9634dbb5_4_k_cu_daceece56thrust24THRUST_300001_SM_1000_NS8cuda_cub10par_nosyncE:
	.zero		1
	.type		_ZN34_INTERNAL_9634dbb5_4_k_cu_daceece56thrust24THRUST_300001_SM_1000_NS3seqE,@object
	.size		_ZN34_INTERNAL_9634dbb5_4_k_cu_daceece56thrust24THRUST_300001_SM_1000_NS3seqE,(_ZN34_INTERNAL_9634dbb5_4_k_cu_daceece54cuda3std3__420unreachable_sentinelE - _ZN34_INTERNAL_9634dbb5_4_k_cu_daceece56thrust24THRUST_300001_SM_1000_NS3seqE)
_ZN34_INTERNAL_9634dbb5_4_k_cu_daceece56thrust24THRUST_300001_SM_1000_NS3seqE:
	.zero		1
	.type		_ZN34_INTERNAL_9634dbb5_4_k_cu_daceece54cuda3std3__420unreachable_sentinelE,@object
	.size		_ZN34_INTERNAL_9634dbb5_4_k_cu_daceece54cuda3std3__420unreachable_sentinelE,(_ZN34_INTERNAL_9634dbb5_4_k_cu_daceece54cuda3std6ranges3__45__cpo5ssizeE - _ZN34_INTERNAL_9634dbb5_4_k_cu_daceece54cuda3std3__420unreachable_sentinelE)
_ZN34_INTERNAL_9634dbb5_4_k_cu_daceece54cuda3std3__420unreachable_sentinelE:
	.zero		1
	.type		_ZN34_INTERNAL_9634dbb5_4_k_cu_daceece54cuda3std6ranges3__45__cpo5ssizeE,@object
	.size		_ZN34_INTERNAL_9634dbb5_4_k_cu_daceece54cuda3std6ranges3__45__cpo5ssizeE,(_ZN34_INTERNAL_9634dbb5_4_k_cu_daceece56thrust24THRUST_300001_SM_1000_NS12placeholders2_3E - _ZN34_INTERNAL_9634dbb5_4_k_cu_daceece54cuda3std6ranges3__45__cpo5ssizeE)
_ZN34_INTERNAL_9634dbb5_4_k_cu_daceece54cuda3std6ranges3__45__cpo5ssizeE:
	.zero		1
	.type		_ZN34_INTERNAL_9634dbb5_4_k_cu_daceece56thrust24THRUST_300001_SM_1000_NS12placeholders2_3E,@object
	.size		_ZN34_INTERNAL_9634dbb5_4_k_cu_daceece56thrust24THRUST_300001_SM_1000_NS12placeholders2_3E,(_ZN34_INTERNAL_9634dbb5_4_k_cu_daceece54cuda3std3__45__cpo4cendE - _ZN34_INTERNAL_9634dbb5_4_k_cu_daceece56thrust24THRUST_300001_SM_1000_NS12placeholders2_3E)
_ZN34_INTERNAL_9634dbb5_4_k_cu_daceece56thrust24THRUST_300001_SM_1000_NS12placeholders2_3E:
	.zero		1
	.type		_ZN34_INTERNAL_9634dbb5_4_k_cu_daceece54cuda3std3__45__cpo4cendE,@object
	.size		_ZN34_INTERNAL_9634dbb5_4_k_cu_daceece54cuda3std3__45__cpo4cendE,(_ZN34_INTERNAL_9634dbb5_4_k_cu_daceece54cuda3std6ranges3__45__cpo4cendE - _ZN34_INTERNAL_9634dbb5_4_k_cu_daceece54cuda3std3__45__cpo4cendE)
_ZN34_INTERNAL_9634dbb5_4_k_cu_daceece54cuda3std3__45__cpo4cendE:
	.zero		1
	.type		_ZN34_INTERNAL_9634dbb5_4_k_cu_daceece54cuda3std6ranges3__45__cpo4cendE,@object
	.size		_ZN34_INTERNAL_9634dbb5_4_k_cu_daceece54cuda3std6ranges3__45__cpo4cendE,(_ZN34_INTERNAL_9634dbb5_4_k_cu_daceece56thrust24THRUST_300001_SM_1000_NS12placeholders2_7E - _ZN34_INTERNAL_9634dbb5_4_k_cu_daceece54cuda3std6ranges3__45__cpo4cendE)
_ZN34_INTERNAL_9634dbb5_4_k_cu_daceece54cuda3std6ranges3__45__cpo4cendE:
	.zero		1
	.type		_ZN34_INTERNAL_9634dbb5_4_k_cu_daceece56thrust24THRUST_300001_SM_1000_NS12placeholders2_7E,@object
	.size		_ZN34_INTERNAL_9634dbb5_4_k_cu_daceece56thrust24THRUST_300001_SM_1000_NS12placeholders2_7E,(_ZN34_INTERNAL_9634dbb5_4_k_cu_daceece54cuda3std3__45__cpo5crendE - _ZN34_INTERNAL_9634dbb5_4_k_cu_daceece56thrust24THRUST_300001_SM_1000_NS12placeholders2_7E)
_ZN34_INTERNAL_9634dbb5_4_k_cu_daceece56thrust24THRUST_300001_SM_1000_NS12placeholders2_7E:
	.zero		1
	.type		_ZN34_INTERNAL_9634dbb5_4_k_cu_daceece54cuda3std3__45__cpo5crendE,@object
	.size		_ZN34_INTERNAL_9634dbb5_4_k_cu_daceece54cuda3std3__45__cpo5crendE,(_ZN34_INTERNAL_9634dbb5_4_k_cu_daceece54cuda3std6ranges3__45__cpo4prevE - _ZN34_INTERNAL_9634dbb5_4_k_cu_daceece54cuda3std3__45__cpo5crendE)
_ZN34_INTERNAL_9634dbb5_4_k_cu_daceece54cuda3std3__45__cpo5crendE:
	.zero		1
	.type		_ZN34_INTERNAL_9634dbb5_4_k_cu_daceece54cuda3std6ranges3__45__cpo4prevE,@object
	.size		_ZN34_INTERNAL_9634dbb5_4_k_cu_daceece54cuda3std6ranges3__45__cpo4prevE,(_ZN34_INTERNAL_9634dbb5_4_k_cu_daceece54cuda3std6ranges3__45__cpo9iter_moveE - _ZN34_INTERNAL_9634dbb5_4_k_cu_daceece54cuda3std6ranges3__45__cpo4prevE)
_ZN34_INTERNAL_9634dbb5_4_k_cu_daceece54cuda3std6ranges3__45__cpo4prevE:
	.zero		1
	.type		_ZN34_INTERNAL_9634dbb5_4_k_cu_daceece54cuda3std6ranges3__45__cpo9iter_moveE,@object
	.size		_ZN34_INTERNAL_9634dbb5_4_k_cu_daceece54cuda3std6ranges3__45__cpo9iter_moveE,(_ZN34_INTERNAL_9634dbb5_4_k_cu_daceece56thrust24THRUST_300001_SM_1000_NS6system6detail10sequential3seqE - _ZN34_INTERNAL_9634dbb5_4_k_cu_daceece54cuda3std6ranges3__45__cpo9iter_moveE)
_ZN34_INTERNAL_9634dbb5_4_k_cu_daceece54cuda3std6ranges3__45__cpo9iter_moveE:
	.zero		1
	.type		_ZN34_INTERNAL_9634dbb5_4_k_cu_daceece56thrust24THRUST_300001_SM_1000_NS6system6detail10sequential3seqE,@object
	.size		_ZN34_INTERNAL_9634dbb5_4_k_cu_daceece56thrust24THRUST_300001_SM_1000_NS6system6detail10sequential3seqE,(_ZN34_INTERNAL_9634dbb5_4_k_cu_daceece56thrust24THRUST_300001_SM_1000_NS12placeholders2_9E - _ZN34_INTERNAL_9634dbb5_4_k_cu_daceece56thrust24THRUST_300001_SM_1000_NS6system6detail10sequential3seqE)
_ZN34_INTERNAL_9634dbb5_4_k_cu_daceece56thrust24THRUST_300001_SM_1000_NS6system6detail10sequential3seqE:
	.zero		1
	.type		_ZN34_INTERNAL_9634dbb5_4_k_cu_daceece56thrust24THRUST_300001_SM_1000_NS12placeholders2_9E,@object
	.size		_ZN34_INTERNAL_9634dbb5_4_k_cu_daceece56thrust24THRUST_300001_SM_1000_NS12placeholders2_9E,(_ZN34_INTERNAL_9634dbb5_4_k_cu_daceece54cuda3std3__419piecewise_constructE - _ZN34_INTERNAL_9634dbb5_4_k_cu_daceece56thrust24THRUST_300001_SM_1000_NS12placeholders2_9E)
_ZN34_INTERNAL_9634dbb5_4_k_cu_daceece56thrust24THRUST_300001_SM_1000_NS12placeholders2_9E:
	.zero		1
	.type		_ZN34_INTERNAL_9634dbb5_4_k_cu_daceece54cuda3std3__419piecewise_constructE,@object
	.size		_ZN34_INTERNAL_9634dbb5_4_k_cu_daceece54cuda3std3__419piecewise_constructE,(_ZN34_INTERNAL_9634dbb5_4_k_cu_daceece54cuda3std6ranges3__45__cpo5cdataE - _ZN34_INTERNAL_9634dbb5_4_k_cu_daceece54cuda3std3__419piecewise_constructE)
_ZN34_INTERNAL_9634dbb5_4_k_cu_daceece54cuda3std3__419piecewise_constructE:
	.zero		1
	.type		_ZN34_INTERNAL_9634dbb5_4_k_cu_daceece54cuda3std6ranges3__45__cpo5cdataE,@object
	.size		_ZN34_INTERNAL_9634dbb5_4_k_cu_daceece54cuda3std6ranges3__45__cpo5cdataE,(_ZN34_INTERNAL_9634dbb5_4_k_cu_daceece56thrust24THRUST_300001_SM_1000_NS12placeholders2_1E - _ZN34_INTERNAL_9634dbb5_4_k_cu_daceece54cuda3std6ranges3__45__cpo5cdataE)
_ZN34_INTERNAL_9634dbb5_4_k_cu_daceece54cuda3std6ranges3__45__cpo5cdataE:
	.zero		1
	.type		_ZN34_INTERNAL_9634dbb5_4_k_cu_daceece56thrust24THRUST_300001_SM_1000_NS12placeholders2_1E,@object
	.size		_ZN34_INTERNAL_9634dbb5_4_k_cu_daceece56thrust24THRUST_300001_SM_1000_NS12placeholders2_1E,(_ZN34_INTERNAL_9634dbb5_4_k_cu_daceece54cuda3std3__45__cpo3endE - _ZN34_INTERNAL_9634dbb5_4_k_cu_daceece56thrust24THRUST_300001_SM_1000_NS12placeholders2_1E)
_ZN34_INTERNAL_9634dbb5_4_k_cu_daceece56thrust24THRUST_300001_SM_1000_NS12placeholders2_1E:
	.zero		1
	.type		_ZN34_INTERNAL_9634dbb5_4_k_cu_daceece54cuda3std3__45__cpo3endE,@object
	.size		_ZN34_INTERNAL_9634dbb5_4_k_cu_daceece54cuda3std3__45__cpo3endE,(_ZN34_INTERNAL_9634dbb5_4_k_cu_daceece54cuda3std6ranges3__45__cpo3endE - _ZN34_INTERNAL_9634dbb5_4_k_cu_daceece54cuda3std3__45__cpo3endE)
_ZN34_INTERNAL_9634dbb5_4_k_cu_daceece54cuda3std3__45__cpo3endE:
	.zero		1
	.type		_ZN34_INTERNAL_9634dbb5_4_k_cu_daceece54cuda3std6ranges3__45__cpo3endE,@object
	.size		_ZN34_INTERNAL_9634dbb5_4_k_cu_daceece54cuda3std6ranges3__45__cpo3endE,(_ZN34_INTERNAL_9634dbb5_4_k_cu_daceece56thrust24THRUST_300001_SM_1000_NS12placeholders2_5E - _ZN34_INTERNAL_9634dbb5_4_k_cu_daceece54cuda3std6ranges3__45__cpo3endE)
_ZN34_INTERNAL_9634dbb5_4_k_cu_daceece54cuda3std6ranges3__45__cpo3endE:
	.zero		1
	.type		_ZN34_INTERNAL_9634dbb5_4_k_cu_daceece56thrust24THRUST_300001_SM_1000_NS12placeholders2_5E,@object
	.size		_ZN34_INTERNAL_9634dbb5_4_k_cu_daceece56thrust24THRUST_300001_SM_1000_NS12placeholders2_5E,(_ZN34_INTERNAL_9634dbb5_4_k_cu_daceece54cuda3std3__45__cpo4rendE - _ZN34_INTERNAL_9634dbb5_4_k_cu_daceece56thrust24THRUST_300001_SM_1000_NS12placeholders2_5E)
_ZN34_INTERNAL_9634dbb5_4_k_cu_daceece56thrust24THRUST_300001_SM_1000_NS12placeholders2_5E:
	.zero		1
	.type		_ZN34_INTERNAL_9634dbb5_4_k_cu_daceece54cuda3std3__45__cpo4rendE,@object
	.size		_ZN34_INTERNAL_9634dbb5_4_k_cu_daceece54cuda3std3__45__cpo4rendE,(_ZN34_INTERNAL_9634dbb5_4_k_cu_daceece54cuda3std6ranges3__45__cpo9iter_swapE - _ZN34_INTERNAL_9634dbb5_4_k_cu_daceece54cuda3std3__45__cpo4rendE)
_ZN34_INTERNAL_9634dbb5_4_k_cu_daceece54cuda3std3__45__cpo4rendE:
	.zero		1
	.type		_ZN34_INTERNAL_9634dbb5_4_k_cu_daceece54cuda3std6ranges3__45__cpo9iter_swapE,@object
	.size		_ZN34_INTERNAL_9634dbb5_4_k_cu_daceece54cuda3std6ranges3__45__cpo9iter_swapE,(_ZN34_INTERNAL_9634dbb5_4_k_cu_daceece54cuda3std3__48unexpectE - _ZN34_INTERNAL_9634dbb5_4_k_cu_daceece54cuda3std6ranges3__45__cpo9iter_swapE)
_ZN34_INTERNAL_9634dbb5_4_k_cu_daceece54cuda3std6ranges3__45__cpo9iter_swapE:
	.zero		1
	.type		_ZN34_INTERNAL_9634dbb5_4_k_cu_daceece54cuda3std3__48unexpectE,@object
	.size		_ZN34_INTERNAL_9634dbb5_4_k_cu_daceece54cuda3std3__48unexpectE,(_ZN34_INTERNAL_9634dbb5_4_k_cu_daceece56thrust24THRUST_300001_SM_1000_NS8cuda_cub3parE - _ZN34_INTERNAL_9634dbb5_4_k_cu_daceece54cuda3std3__48unexpectE)
_ZN34_INTERNAL_9634dbb5_4_k_cu_daceece54cuda3std3__48unexpectE:
	.zero		1
	.type		_ZN34_INTERNAL_9634dbb5_4_k_cu_daceece56thrust24THRUST_300001_SM_1000_NS8cuda_cub3parE,@object
	.size		_ZN34_INTERNAL_9634dbb5_4_k_cu_daceece56thrust24THRUST_300001_SM_1000_NS8cuda_cub3parE,(.L_29 - _ZN34_INTERNAL_9634dbb5_4_k_cu_daceece56thrust24THRUST_300001_SM_1000_NS8cuda_cub3parE)
_ZN34_INTERNAL_9634dbb5_4_k_cu_daceece56thrust24THRUST_300001_SM_1000_NS8cuda_cub3parE:
	.zero		1
.L_29:


//--------------------- .nv.shared._ZN3cub18CUB_300001_SM_10006detail6reduce18DeviceReduceKernelINS2_10policy_hubIfyN4cuda3std3__44plusIfEEE10Policy1000EN6thrust24THRUST_300001_SM_1000_NS6detail15normal_iteratorINSD_10device_ptrIfEEEEyS9_fN36_GLOBAL__N__9634dbb5_4_k_cu_daceece55local6squareIfEEEEvT0_PT3_T1_NS0_13GridEvenShareISQ_EET2_T4_ --------------------------
	.section	.nv.shared._ZN3cub18CUB_300001_SM_10006detail6reduce18DeviceReduceKernelINS2_10policy_hubIfyN4cuda3std3__44plusIfEEE10Policy1000EN6thrust24THRUST_300001_SM_1000_NS6detail15normal_iteratorINSD_10device_ptrIfEEEEyS9_fN36_GLOBAL__N__9634dbb5_4_k_cu_daceece55local6squareIfEEEEvT0_PT3_T1_NS0_13GridEvenShareISQ_EET2_T4_,"aw",@nobits
	.sectionflags	@""
	.align	128
.nv.shared._ZN3cub18CUB_300001_SM_10006detail6reduce18DeviceReduceKernelINS2_10policy_hubIfyN4cuda3std3__44plusIfEEE10Policy1000EN6thrust24THRUST_300001_SM_1000_NS6detail15normal_iteratorINSD_10device_ptrIfEEEEyS9_fN36_GLOBAL__N__9634dbb5_4_k_cu_daceece55local6squareIfEEEEvT0_PT3_T1_NS0_13GridEvenShareISQ_EET2_T4_:
	.zero		1152


//--------------------- .nv.shared._ZN3cub18CUB_300001_SM_10006detail6reduce28DeviceReduceSingleTileKernelINS2_10policy_hubIfyN4cuda3std3__44plusIfEEE10Policy1000EN6thrust24THRUST_300001_SM_1000_NS6detail15normal_iteratorINSD_10device_ptrIfEEEEPfyS9_ffN36_GLOBAL__N__9634dbb5_4_k_cu_daceece55local6squareIfEEEEvT0_T1_T2_T3_T4_T6_ --------------------------
	.section	.nv.shared._ZN3cub18CUB_300001_SM_10006detail6reduce28DeviceReduceSingleTileKernelINS2_10policy_hubIfyN4cuda3std3__44plusIfEEE10Policy1000EN6thrust24THRUST_300001_SM_1000_NS6detail15normal_iteratorINSD_10device_ptrIfEEEEPfyS9_ffN36_GLOBAL__N__9634dbb5_4_k_cu_daceece55local6squareIfEEEEvT0_T1_T2_T3_T4_T6_,"aw",@nobits
	.sectionflags	@""
	.align	128
.nv.shared._ZN3cub18CUB_300001_SM_10006detail6reduce28DeviceReduceSingleTileKernelINS2_10policy_hubIfyN4cuda3std3__44plusIfEEE10Policy1000EN6thrust24THRUST_300001_SM_1000_NS6detail15normal_iteratorINSD_10device_ptrIfEEEEPfyS9_ffN36_GLOBAL__N__9634dbb5_4_k_cu_daceece55local6squareIfEEEEvT0_T1_T2_T3_T4_T6_:
	.zero		1152


//--------------------- .nv.shared._ZN3cub18CUB_300001_SM_10006detail6reduce28DeviceReduceSingleTileKernelINS2_10policy_hubIfjN4cuda3std3__44plusIfEEE10Policy1000EPfSC_iS9_ffNS7_10__identityEEEvT0_T1_T2_T3_T4_T6_ --------------------------
	.section	.nv.shared._ZN3cub18CUB_300001_SM_10006detail6reduce28DeviceReduceSingleTileKernelINS2_10policy_hubIfjN4cuda3std3__44plusIfEEE10Policy1000EPfSC_iS9_ffNS7_10__identityEEEvT0_T1_T2_T3_T4_T6_,"aw",@nobits
	.sectionflags	@""
	.align	128
.nv.shared._ZN3cub18CUB_300001_SM_10006detail6reduce28DeviceReduceSingleTileKernelINS2_10policy_hubIfjN4cuda3std3__44plusIfEEE10Policy1000EPfSC_iS9_ffNS7_10__identityEEEvT0_T1_T2_T3_T4_T6_:
	.zero		1152


//--------------------- .nv.shared._ZN3cub18CUB_300001_SM_10006detail6reduce18DeviceReduceKernelINS2_10policy_hubIfjN4cuda3std3__44plusIfEEE10Policy1000EN6thrust24THRUST_300001_SM_1000_NS6detail15normal_iteratorINSD_10device_ptrIfEEEEjS9_fN36_GLOBAL__N__9634dbb5_4_k_cu_daceece55local6squareIfEEEEvT0_PT3_T1_NS0_13GridEvenShareISQ_EET2_T4_ --------------------------
	.section	.nv.shared._ZN3cub18CUB_300001_SM_10006detail6reduce18DeviceReduceKernelINS2_10policy_hubIfjN4cuda3std3__44plusIfEEE10Policy1000EN6thrust24THRUST_300001_SM_1000_NS6detail15normal_iteratorINSD_10device_ptrIfEEEEjS9_fN36_GLOBAL__N__9634dbb5_4_k_cu_daceece55local6squareIfEEEEvT0_PT3_T1_NS0_13GridEvenShareISQ_EET2_T4_,"aw",@nobits
	.sectionflags	@""
	.align	128
.nv.shared._ZN3cub18CUB_300001_SM_10006detail6reduce18DeviceReduceKernelINS2_10policy_hubIfjN4cuda3std3__44plusIfEEE10Policy1000EN6thrust24THRUST_300001_SM_1000_NS6detail15normal_iteratorINSD_10device_ptrIfEEEEjS9_fN36_GLOBAL__N__9634dbb5_4_k_cu_daceece55local6squareIfEEEEvT0_PT3_T1_NS0_13GridEvenShareISQ_EET2_T4_:
	.zero		1152


//--------------------- .nv.shared._ZN3cub18CUB_300001_SM_10006detail6reduce28DeviceReduceSingleTileKernelINS2_10policy_hubIfjN4cuda3std3__44plusIfEEE10Policy1000EN6thrust24THRUST_300001_SM_1000_NS6detail15normal_iteratorINSD_10device_ptrIfEEEEPfjS9_ffN36_GLOBAL__N__9634dbb5_4_k_cu_daceece55local6squareIfEEEEvT0_T1_T2_T3_T4_T6_ --------------------------
	.section	.nv.shared._ZN3cub18CUB_300001_SM_10006detail6reduce28DeviceReduceSingleTileKernelINS2_10policy_hubIfjN4cuda3std3__44plusIfEEE10Policy1000EN6thrust24THRUST_300001_SM_1000_NS6detail15normal_iteratorINSD_10device_ptrIfEEEEPfjS9_ffN36_GLOBAL__N__9634dbb5_4_k_cu_daceece55local6squareIfEEEEvT0_T1_T2_T3_T4_T6_,"aw",@nobits
	.sectionflags	@""
	.align	128
.nv.shared._ZN3cub18CUB_300001_SM_10006detail6reduce28DeviceReduceSingleTileKernelINS2_10policy_hubIfjN4cuda3std3__44plusIfEEE10Policy1000EN6thrust24THRUST_300001_SM_1000_NS6detail15normal_iteratorINSD_10device_ptrIfEEEEPfjS9_ffN36_GLOBAL__N__9634dbb5_4_k_cu_daceece55local6squareIfEEEEvT0_T1_T2_T3_T4_T6_:
	.zero		1152


//--------------------- .nv.shared._ZN3cub18CUB_300001_SM_10006detail6reduce28DeviceReduceSingleTileKernelINS2_10policy_hubIlyN4cuda3std3__44plusIlEEE10Policy1000EPlSC_iS9_llNS7_10__identityEEEvT0_T1_T2_T3_T4_T6_ --------------------------
	.section	.nv.shared._ZN3cub18CUB_300001_SM_10006detail6reduce28DeviceReduceSingleTileKernelINS2_10policy_hubIlyN4cuda3std3__44plusIlEEE10Policy1000EPlSC_iS9_llNS7_10__identityEEEvT0_T1_T2_T3_T4_T6_,"aw",@nobits
	.sectionflags	@""
	.align	128
.nv.shared._ZN3cub18CUB_300001_SM_10006detail6reduce28DeviceReduceSingleTileKernelINS2_10policy_hubIlyN4cuda3std3__44plusIlEEE10Policy1000EPlSC_iS9_llNS7_10__identityEEEvT0_T1_T2_T3_T4_T6_:
	.zero		1280


//--------------------- .nv.shared._ZN3cub18CUB_300001_SM_10006detail6reduce18DeviceReduceKernelINS2_10policy_hubIlyN4cuda3std3__44plusIlEEE10Policy1000EN6thrust24THRUST_300001_SM_1000_NS18transform_iteratorINSD_6detail14equal_to_valueIiEENSF_15normal_iteratorINSD_10device_ptrIiEEEEllEEyS9_lNS7_10__identityEEEvT0_PT3_T1_NS0_13GridEvenShareISR_EET2_T4_ --------------------------
	.section	.nv.shared._ZN3cub18CUB_300001_SM_10006detail6reduce18DeviceReduceKernelINS2_10policy_hubIlyN4cuda3std3__44plusIlEEE10Policy1000EN6thrust24THRUST_300001_SM_1000_NS18transform_iteratorINSD_6detail14equal_to_valueIiEENSF_15normal_iteratorINSD_10device_ptrIiEEEEllEEyS9_lNS7_10__identityEEEvT0_PT3_T1_NS0_13GridEvenShareISR_EET2_T4_,"aw",@nobits
	.sectionflags	@""
	.align	128
.nv.shared._ZN3cub18CUB_300001_SM_10006detail6reduce18DeviceReduceKernelINS2_10policy_hubIlyN4cuda3std3__44plusIlEEE10Policy1000EN6thrust24THRUST_300001_SM_1000_NS18transform_iteratorINSD_6detail14equal_to_valueIiEENSF_15normal_iteratorINSD_10device_ptrIiEEEEllEEyS9_lNS7_10__identityEEEvT0_PT3_T1_NS0_13GridEvenShareISR_EET2_T4_:
	.zero		1280


//--------------------- .nv.shared._ZN3cub18CUB_300001_SM_10006detail6reduce28DeviceReduceSingleTileKernelINS2_10policy_hubIlyN4cuda3std3__44plusIlEEE10Policy1000EN6thrust24THRUST_300001_SM_1000_NS18transform_iteratorINSD_6detail14equal_to_valueIiEENSF_15normal_iteratorINSD_10device_ptrIiEEEEllEEPlyS9_llNS7_10__identityEEEvT0_T1_T2_T3_T4_T6_ --------------------------
	.section	.nv.shared._ZN3cub18CUB_300001_SM_10006detail6reduce28DeviceReduceSingleTileKernelINS2_10policy_hubIlyN4cuda3std3__44plusIlEEE10Policy1000EN6thrust24THRUST_300001_SM_1000_NS18transform_iteratorINSD_6detail14equal_to_valueIiEENSF_15normal_iteratorINSD_10device_ptrIiEEEEllEEPlyS9_llNS7_10__identityEEEvT0_T1_T2_T3_T4_T6_,"aw",@nobits
	.sectionflags	@""
	.align	128
.nv.shared._ZN3cub18CUB_300001_SM_10006detail6reduce28DeviceReduceSingleTileKernelINS2_10policy_hubIlyN4cuda3std3__44plusIlEEE10Policy1000EN6thrust24THRUST_300001_SM_1000_NS18transform_iteratorINSD_6detail14equal_to_valueIiEENSF_15normal_iteratorINSD_10device_ptrIiEEEEllEEPlyS9_llNS7_10__identityEEEvT0_T1_T2_T3_T4_T6_:
	.zero		1280


//--------------------- .nv.shared._ZN3cub18CUB_300001_SM_10006detail6reduce28DeviceReduceSingleTileKernelINS2_10policy_hubIljN4cuda3std3__44plusIlEEE10Policy1000EPlSC_iS9_llNS7_10__identityEEEvT0_T1_T2_T3_T4_T6_ --------------------------
	.section	.nv.shared._ZN3cub18CUB_300001_SM_10006detail6reduce28DeviceReduceSingleTileKernelINS2_10policy_hubIljN4cuda3std3__44plusIlEEE10Policy1000EPlSC_iS9_llNS7_10__identityEEEvT0_T1_T2_T3_T4_T6_,"aw",@nobits
	.sectionflags	@""
	.align	128
.nv.shared._ZN3cub18CUB_300001_SM_10006detail6reduce28DeviceReduceSingleTileKernelINS2_10policy_hubIljN4cuda3std3__44plusIlEEE10Policy1000EPlSC_iS9_llNS7_10__identityEEEvT0_T1_T2_T3_T4_T6_:
	.zero		1280


//--------------------- .nv.shared._ZN3cub18CUB_300001_SM_10006detail6reduce18DeviceReduceKernelINS2_10policy_hubIljN4cuda3std3__44plusIlEEE10Policy1000EN6thrust24THRUST_300001_SM_1000_NS18transform_iteratorINSD_6detail14equal_to_valueIiEENSF_15normal_iteratorINSD_10device_ptrIiEEEEllEEjS9_lNS7_10__identityEEEvT0_PT3_T1_NS0_13GridEvenShareISR_EET2_T4_ --------------------------
	.section	.nv.shared._ZN3cub18CUB_300001_SM_10006detail6reduce18DeviceReduceKernelINS2_10policy_hubIljN4cuda3std3__44plusIlEEE10Policy1000EN6thrust24THRUST_300001_SM_1000_NS18transform_iteratorINSD_6detail14equal_to_valueIiEENSF_15normal_iteratorINSD_10device_ptrIiEEEEllEEjS9_lNS7_10__identityEEEvT0_PT3_T1_NS0_13GridEvenShareISR_EET2_T4_,"aw",@nobits
	.sectionflags	@""
	.align	128
.nv.shared._ZN3cub18CUB_300001_SM_10006detail6reduce18DeviceReduceKernelINS2_10policy_hubIljN4cuda3std3__44plusIlEEE10Policy1000EN6thrust24THRUST_300001_SM_1000_NS18transform_iteratorINSD_6detail14equal_to_valueIiEENSF_15normal_iteratorINSD_10device_ptrIiEEEEllEEjS9_lNS7_10__identityEEEvT0_PT3_T1_NS0_13GridEvenShareISR_EET2_T4_:
	.zero		1280


//--------------------- .nv.shared._ZN3cub18CUB_300001_SM_10006detail6reduce28DeviceReduceSingleTileKernelINS2_10policy_hubIljN4cuda3std3__44plusIlEEE10Policy1000EN6thrust24THRUST_300001_SM_1000_NS18transform_iteratorINSD_6detail14equal_to_valueIiEENSF_15normal_iteratorINSD_10device_ptrIiEEEEllEEPljS9_llNS7_10__identityEEEvT0_T1_T2_T3_T4_T6_ --------------------------
	.section	.nv.shared._ZN3cub18CUB_300001_SM_10006detail6reduce28DeviceReduceSingleTileKernelINS2_10policy_hubIljN4cuda3std3__44plusIlEEE10Policy1000EN6thrust24THRUST_300001_SM_1000_NS18transform_iteratorINSD_6detail14equal_to_valueIiEENSF_15normal_iteratorINSD_10device_ptrIiEEEEllEEPljS9_llNS7_10__identityEEEvT0_T1_T2_T3_T4_T6_,"aw",@nobits
	.sectionflags	@""
	.align	128
.nv.shared._ZN3cub18CUB_300001_SM_10006detail6reduce28DeviceReduceSingleTileKernelINS2_10policy_hubIljN4cuda3std3__44plusIlEEE10Policy1000EN6thrust24THRUST_300001_SM_1000_NS18transform_iteratorINSD_6detail14equal_to_valueIiEENSF_15normal_iteratorINSD_10device_ptrIiEEEEllEEPljS9_llNS7_10__identityEEEvT0_T1_T2_T3_T4_T6_:
	.zero		1280


//--------------------- .nv.shared._ZN3cub18CUB_300001_SM_10006detail6reduce28DeviceReduceSingleTileKernelINS2_10policy_hubIiyN4cuda3std3__44plusIiEEE10Policy1000EPiSC_iS9_iiNS7_10__identityEEEvT0_T1_T2_T3_T4_T6_ --------------------------
	.section	.nv.shared._ZN3cub18CUB_300001_SM_10006detail6reduce28DeviceReduceSingleTileKernelINS2_10policy_hubIiyN4cuda3std3__44plusIiEEE10Policy1000EPiSC_iS9_iiNS7_10__identityEEEvT0_T1_T2_T3_T4_T6_,"aw",@nobits
	.sectionflags	@""
	.align	128
.nv.shared._ZN3cub18CUB_300001_SM_10006detail6reduce28DeviceReduceSingleTileKernelINS2_10policy_hubIiyN4cuda3std3__44plusIiEEE10Policy1000EPiSC_iS9_iiNS7_10__identityEEEvT0_T1_T2_T3_T4_T6_:
	.zero		1152


//--------------------- .nv.shared._ZN3cub18CUB_300001_SM_10006detail6reduce18DeviceReduceKernelINS2_10policy_hubIiyN4cuda3std3__44plusIiEEE10Policy1000EN6thrust24THRUST_300001_SM_1000_NS6detail15normal_iteratorINSD_10device_ptrIiEEEEyS9_iNS7_10__identityEEEvT0_PT3_T1_NS0_13GridEvenShareISN_EET2_T4_ --------------------------
	.section	.nv.shared._ZN3cub18CUB_300001_SM_10006detail6reduce18DeviceReduceKernelINS2_10policy_hubIiyN4cuda3std3__44plusIiEEE10Policy1000EN6thrust24THRUST_300001_SM_1000_NS6detail15normal_iteratorINSD_10device_ptrIiEEEEyS9_iNS7_10__identityEEEvT0_PT3_T1_NS0_13GridEvenShareISN_EET2_T4_,"aw",@nobits
	.sectionflags	@""
	.align	128
.nv.shared._ZN3cub18CUB_300001_SM_10006detail6reduce18DeviceReduceKernelINS2_10policy_hubIiyN4cuda3std3__44plusIiEEE10Policy1000EN6thrust24THRUST_300001_SM_1000_NS6detail15normal_iteratorINSD_10device_ptrIiEEEEyS9_iNS7_10__identityEEEvT0_PT3_T1_NS0_13GridEvenShareISN_EET2_T4_:
	.zero		1152


//--------------------- .nv.shared._ZN3cub18CUB_300001_SM_10006detail6reduce28DeviceReduceSingleTileKernelINS2_10policy_hubIiyN4cuda3std3__44plusIiEEE10Policy1000EN6thrust24THRUST_300001_SM_1000_NS6detail15normal_iteratorINSD_10device_ptrIiEEEEPiyS9_iiNS7_10__identityEEEvT0_T1_T2_T3_T4_T6_ --------------------------
	.section	.nv.shared._ZN3cub18CUB_300001_SM_10006detail6reduce28DeviceReduceSingleTileKernelINS2_10policy_hubIiyN4cuda3std3__44plusIiEEE10Policy1000EN6thrust24THRUST_300001_SM_1000_NS6detail15normal_iteratorINSD_10device_ptrIiEEEEPiyS9_iiNS7_10__identityEEEvT0_T1_T2_T3_T4_T6_,"aw",@nobits
	.sectionflags	@""
	.align	128
.nv.shared._ZN3cub18CUB_300001_SM_10006detail6reduce28DeviceReduceSingleTileKernelINS2_10policy_hubIiyN4cuda3std3__44plusIiEEE10Policy1000EN6thrust24THRUST_300001_SM_1000_NS6detail15normal_iteratorINSD_10device_ptrIiEEEEPiyS9_iiNS7_10__identityEEEvT0_T1_T2_T3_T4_T6_:
	.zero		1152


//--------------------- .nv.shared._ZN3cub18CUB_300001_SM_10006detail6reduce28DeviceReduceSingleTileKernelINS2_10policy_hubIijN4cuda3std3__44plusIiEEE10Policy1000EPiSC_iS9_iiNS7_10__identityEEEvT0_T1_T2_T3_T4_T6_ --------------------------
	.section	.nv.shared._ZN3cub18CUB_300001_SM_10006detail6reduce28DeviceReduceSingleTileKernelINS2_10policy_hubIijN4cuda3std3__44plusIiEEE10Policy1000EPiSC_iS9_iiNS7_10__identityEEEvT0_T1_T2_T3_T4_T6_,"aw",@nobits
	.sectionflags	@""
	.align	128
.nv.shared._ZN3cub18CUB_300001_SM_10006detail6reduce28DeviceReduceSingleTileKernelINS2_10policy_hubIijN4cuda3std3__44plusIiEEE10Policy1000EPiSC_iS9_iiNS7_10__identityEEEvT0_T1_T2_T3_T4_T6_:
	.zero		1152


//--------------------- .nv.shared._ZN3cub18CUB_300001_SM_10006detail6reduce18DeviceReduceKernelINS2_10policy_hubIijN4cuda3std3__44plusIiEEE10Policy1000EN6thrust24THRUST_300001_SM_1000_NS6detail15normal_iteratorINSD_10device_ptrIiEEEEjS9_iNS7_10__identityEEEvT0_PT3_T1_NS0_13GridEvenShareISN_EET2_T4_ --------------------------
	.section	.nv.shared._ZN3cub18CUB_300001_SM_10006detail6reduce18DeviceReduceKernelINS2_10policy_hubIijN4cuda3std3__44plusIiEEE10Policy1000EN6thrust24THRUST_300001_SM_1000_NS6detail15normal_iteratorINSD_10device_ptrIiEEEEjS9_iNS7_10__identityEEEvT0_PT3_T1_NS0_13GridEvenShareISN_EET2_T4_,"aw",@nobits
	.sectionflags	@""
	.align	128
.nv.shared._ZN3cub18CUB_300001_SM_10006detail6reduce18DeviceReduceKernelINS2_10policy_hubIijN4cuda3std3__44plusIiEEE10Policy1000EN6thrust24THRUST_300001_SM_1000_NS6detail15normal_iteratorINSD_10device_ptrIiEEEEjS9_iNS7_10__identityEEEvT0_PT3_T1_NS0_13GridEvenShareISN_EET2_T4_:
	.zero		1152


//--------------------- .nv.shared._ZN3cub18CUB_300001_SM_10006detail6reduce28DeviceReduceSingleTileKernelINS2_10policy_hubIijN4cuda3std3__44plusIiEEE10Policy1000EN6thrust24THRUST_300001_SM_1000_NS6detail15normal_iteratorINSD_10device_ptrIiEEEEPijS9_iiNS7_10__identityEEEvT0_T1_T2_T3_T4_T6_ --------------------------
	.section	.nv.shared._ZN3cub18CUB_300001_SM_10006detail6reduce28DeviceReduceSingleTileKernelINS2_10policy_hubIijN4cuda3std3__44plusIiEEE10Policy1000EN6thrust24THRUST_300001_SM_1000_NS6detail15normal_iteratorINSD_10device_ptrIiEEEEPijS9_iiNS7_10__identityEEEvT0_T1_T2_T3_T4_T6_,"aw",@nobits
	.sectionflags	@""
	.align	128
.nv.shared._ZN3cub18CUB_300001_SM_10006detail6reduce28DeviceReduceSingleTileKernelINS2_10policy_hubIijN4cuda3std3__44plusIiEEE10Policy1000EN6thrust24THRUST_300001_SM_1000_NS6detail15normal_iteratorINSD_10device_ptrIiEEEEPijS9_iiNS7_10__identityEEEvT0_T1_T2_T3_T4_T6_:
	.zero		1152


//--------------------- .nv.shared._ZN3cub18CUB_300001_SM_10006detail9transform16transform_kernelINS2_10policy_hubILb0EN4cuda3std3__45tupleIJN6thrust24THRUST_300001_SM_1000_NS6detail15normal_iteratorINSA_10device_ptrIfEEEESF_EEEE10policy1000ElNS7_4plusIfEESF_JPfSL_EEEvT0_iT1_T2_DpNS2_10kernel_argIT3_EE --------------------------
	.section	.nv.shared._ZN3cub18CUB_300001_SM_10006detail9transform16transform_kernelINS2_10policy_hubILb0EN4cuda3std3__45tupleIJN6thrust24THRUST_300001_SM_1000_NS6detail15normal_iteratorINSA_10device_ptrIfEEEESF_EEEE10policy1000ElNS7_4plusIfEESF_JPfSL_EEEvT0_iT1_T2_DpNS2_10kernel_argIT3_EE,"aw",@nobits
	.sectionflags	@""
	.align	128
.nv.shared._ZN3cub18CUB_300001_SM_10006detail9transform16transform_kernelINS2_10policy_hubILb0EN4cuda3std3__45tupleIJN6thrust24THRUST_300001_SM_1000_NS6detail15normal_iteratorINSA_10device_ptrIfEEEESF_EEEE10policy1000ElNS7_4plusIfEESF_JPfSL_EEEvT0_iT1_T2_DpNS2_10kernel_argIT3_EE:
	.zero		1152


//--------------------- .nv.shared._ZN3cub18CUB_300001_SM_10006detail9transform16transform_kernelINS2_10policy_hubILb0EN4cuda3std3__45tupleIJN6thrust24THRUST_300001_SM_1000_NS6detail15normal_iteratorINSA_10device_ptrIfEEEESF_EEEE10policy1000EiNS7_4plusIfEESF_JPfSL_EEEvT0_iT1_T2_DpNS2_10kernel_argIT3_EE --------------------------
	.section	.nv.shared._ZN3cub18CUB_300001_SM_10006detail9transform16transform_kernelINS2_10policy_hubILb0EN4cuda3std3__45tupleIJN6thrust24THRUST_300001_SM_1000_NS6detail15normal_iteratorINSA_10device_ptrIfEEEESF_EEEE10policy1000EiNS7_4plusIfEESF_JPfSL_EEEvT0_iT1_T2_DpNS2_10kernel_argIT3_EE,"aw",@nobits
	.sectionflags	@""
	.align	128
.nv.shared._ZN3cub18CUB_300001_SM_10006detail9transform16transform_kernelINS2_10policy_hubILb0EN4cuda3std3__45tupleIJN6thrust24THRUST_300001_SM_1000_NS6detail15normal_iteratorINSA_10device_ptrIfEEEESF_EEEE10policy1000EiNS7_4plusIfEESF_JPfSL_EEEvT0_iT1_T2_DpNS2_10kernel_argIT3_EE:
	.zero		1152


//--------------------- .nv.shared._ZN3cub18CUB_300001_SM_10006detail9transform16transform_kernelINS2_10policy_hubILb0EN4cuda3std3__45tupleIJN6thrust24THRUST_300001_SM_1000_NS6detail15normal_iteratorINSA_10device_ptrIfEEEESF_EEEE10policy1000ElNS7_10multipliesIfEESF_JPfSL_EEEvT0_iT1_T2_DpNS2_10kernel_argIT3_EE --------------------------
	.section	.nv.shared._ZN3cub18CUB_300001_SM_10006detail9transform16transform_kernelINS2_10policy_hubILb0EN4cuda3std3__45tupleIJN6thrust24THRUST_300001_SM_1000_NS6detail15normal_iteratorINSA_10device_ptrIfEEEESF_EEEE10policy1000ElNS7_10multipliesIfEESF_JPfSL_EEEvT0_iT1_T2_DpNS2_10kernel_argIT3_EE,"aw",@nobits
	.sectionflags	@""
	.align	128
.nv.shared._ZN3cub18CUB_300001_SM_10006detail9transform16transform_kernelINS2_10policy_hubILb0EN4cuda3std3__45tupleIJN6thrust24THRUST_300001_SM_1000_NS6detail15normal_iteratorINSA_10device_ptrIfEEEESF_EEEE10policy1000ElNS7_10multipliesIfEESF_JPfSL_EEEvT0_iT1_T2_DpNS2_10kernel_argIT3_EE:
	.zero		1152


//--------------------- .nv.shared._ZN3cub18CUB_300001_SM_10006detail9transform16transform_kernelINS2_10policy_hubILb0EN4cuda3std3__45tupleIJN6thrust24THRUST_300001_SM_1000_NS6detail15normal_iteratorINSA_10device_ptrIfEEEESF_EEEE10policy1000EiNS7_10multipliesIfEESF_JPfSL_EEEvT0_iT1_T2_DpNS2_10kernel_argIT3_EE --------------------------
	.section	.nv.shared._ZN3cub18CUB_300001_SM_10006detail9transform16transform_kernelINS2_10policy_hubILb0EN4cuda3std3__45tupleIJN6thrust24THRUST_300001_SM_1000_NS6detail15normal_iteratorINSA_10device_ptrIfEEEESF_EEEE10policy1000EiNS7_10multipliesIfEESF_JPfSL_EEEvT0_iT1_T2_DpNS2_10kernel_argIT3_EE,"aw",@nobits
	.sectionflags	@""
	.align	128
.nv.shared._ZN3cub18CUB_300001_SM_10006detail9transform16transform_kernelINS2_10policy_hubILb0EN4cuda3std3__45tupleIJN6thrust24THRUST_300001_SM_1000_NS6detail15normal_iteratorINSA_10device_ptrIfEEEESF_EEEE10policy1000EiNS7_10multipliesIfEESF_JPfSL_EEEvT0_iT1_T2_DpNS2_10kernel_argIT3_EE:
	.zero		1152


//--------------------- .nv.shared._ZN3cub18CUB_300001_SM_10006detail9transform16transform_kernelINS2_10policy_hubILb1EN4cuda3std3__45tupleIJN6thrust24THRUST_300001_SM_1000_NS6detail15normal_iteratorINSA_10device_ptrIfEEEESF_EEEE10policy1000ElN36_GLOBAL__N__9634dbb5_4_k_cu_daceece55local13saxpy_functorESF_JPfSM_EEEvT0_iT1_T2_DpNS2_10kernel_argIT3_EE --------------------------
	.section	.nv.shared._ZN3cub18CUB_300001_SM_10006detail9transform16transform_kernelINS2_10policy_hubILb1EN4cuda3std3__45tupleIJN6thrust24THRUST_300001_SM_1000_NS6detail15normal_iteratorINSA_10device_ptrIfEEEESF_EEEE10policy1000ElN36_GLOBAL__N__9634dbb5_4_k_cu_daceece55local13saxpy_functorESF_JPfSM_EEEvT0_iT1_T2_DpNS2_10kernel_argIT3_EE,"aw",@nobits
	.sectionflags	@""
	.align	128
	.zero		1024


//--------------------- .nv.shared._ZN3cub18CUB_300001_SM_10006detail9transform16transform_kernelINS2_10policy_hubILb1EN4cuda3std3__45tupleIJN6thrust24THRUST_300001_SM_1000_NS6detail15normal_iteratorINSA_10device_ptrIfEEEESF_EEEE10policy1000EiN36_GLOBAL__N__9634dbb5_4_k_cu_daceece55local13saxpy_functorESF_JPfSM_EEEvT0_iT1_T2_DpNS2_10kernel_argIT3_EE --------------------------
	.section	.nv.shared._ZN3cub18CUB_300001_SM_10006detail9transform16transform_kernelINS2_10policy_hubILb1EN4cuda3std3__45tupleIJN6thrust24THRUST_300001_SM_1000_NS6detail15normal_iteratorINSA_10device_ptrIfEEEESF_EEEE10policy1000EiN36_GLOBAL__N__9634dbb5_4_k_cu_daceece55local13saxpy_functorESF_JPfSM_EEEvT0_iT1_T2_DpNS2_10kernel_argIT3_EE,"aw",@nobits
	.sectionflags	@""
	.align	128
	.zero		1024


//--------------------- .nv.shared._ZN3cub18CUB_300001_SM_10006detail9transform16transform_kernelINS2_10policy_hubILb0EN4cuda3std3__45tupleIJN6thrust24THRUST_300001_SM_1000_NS6detail15normal_iteratorINSA_10device_ptrIiEEEESF_EEEE10policy1000ElNS7_7modulusIiEESF_JPiSL_EEEvT0_iT1_T2_DpNS2_10kernel_argIT3_EE --------------------------
	.section	.nv.shared._ZN3cub18CUB_300001_SM_10006detail9transform16transform_kernelINS2_10policy_hubILb0EN4cuda3std3__45tupleIJN6thrust24THRUST_300001_SM_1000_NS6detail15normal_iteratorINSA_10device_ptrIiEEEESF_EEEE10policy1000ElNS7_7modulusIiEESF_JPiSL_EEEvT0_iT1_T2_DpNS2_10kernel_argIT3_EE,"aw",@nobits
	.sectionflags	@""
	.align	128
.nv.shared._ZN3cub18CUB_300001_SM_10006detail9transform16transform_kernelINS2_10policy_hubILb0EN4cuda3std3__45tupleIJN6thrust24THRUST_300001_SM_1000_NS6detail15normal_iteratorINSA_10device_ptrIiEEEESF_EEEE10policy1000ElNS7_7modulusIiEESF_JPiSL_EEEvT0_iT1_T2_DpNS2_10kernel_argIT3_EE:
	.zero		1152


//--------------------- .nv.shared._ZN3cub18CUB_300001_SM_10006detail9transform16transform_kernelINS2_10policy_hubILb0EN4cuda3std3__45tupleIJN6thrust24THRUST_300001_SM_1000_NS6detail15normal_iteratorINSA_10device_ptrIiEEEESF_EEEE10policy1000EiNS7_7modulusIiEESF_JPiSL_EEEvT0_iT1_T2_DpNS2_10kernel_argIT3_EE --------------------------
	.section	.nv.shared._ZN3cub18CUB_300001_SM_10006detail9transform16transform_kernelINS2_10policy_hubILb0EN4cuda3std3__45tupleIJN6thrust24THRUST_300001_SM_1000_NS6detail15normal_iteratorINSA_10device_ptrIiEEEESF_EEEE10policy1000EiNS7_7modulusIiEESF_JPiSL_EEEvT0_iT1_T2_DpNS2_10kernel_argIT3_EE,"aw",@nobits
	.sectionflags	@""
	.align	128
.nv.shared._ZN3cub18CUB_300001_SM_10006detail9transform16transform_kernelINS2_10policy_hubILb0EN4cuda3std3__45tupleIJN6thrust24THRUST_300001_SM_1000_NS6detail15normal_iteratorINSA_10device_ptrIiEEEESF_EEEE10policy1000EiNS7_7modulusIiEESF_JPiSL_EEEvT0_iT1_T2_DpNS2_10kernel_argIT3_EE:
	.zero		1152


//--------------------- .nv.shared._ZN3cub18CUB_300001_SM_10006detail9transform16transform_kernelINS2_10policy_hubILb0EN4cuda3std3__45tupleIJN6thrust24THRUST_300001_SM_1000_NS6detail15normal_iteratorINSA_10device_ptrIiEEEEEEEE10policy1000ElNS7_6negateIiEESF_JPiEEEvT0_iT1_T2_DpNS2_10kernel_argIT3_EE --------------------------
	.section	.nv.shared._ZN3cub18CUB_300001_SM_10006detail9transform16transform_kernelINS2_10policy_hubILb0EN4cuda3std3__45tupleIJN6thrust24THRUST_300001_SM_1000_NS6detail15normal_iteratorINSA_10device_ptrIiEEEEEEEE10policy1000ElNS7_6negateIiEESF_JPiEEEvT0_iT1_T2_DpNS2_10kernel_argIT3_EE,"aw",@nobits
	.sectionflags	@""
	.align	128
.nv.shared._ZN3cub18CUB_300001_SM_10006detail9transform16transform_kernelINS2_10policy_hubILb0EN4cuda3std3__45tupleIJN6thrust24THRUST_300001_SM_1000_NS6detail15normal_iteratorINSA_10device_ptrIiEEEEEEEE10policy1000ElNS7_6negateIiEESF_JPiEEEvT0_iT1_T2_DpNS2_10kernel_argIT3_EE:
	.zero		1152


//--------------------- .nv.shared._ZN3cub18CUB_300001_SM_10006detail9transform16transform_kernelINS2_10policy_hubILb0EN4cuda3std3__45tupleIJN6thrust24THRUST_300001_SM_1000_NS6detail15normal_iteratorINSA_10device_ptrIiEEEEEEEE10policy1000EiNS7_6negateIiEESF_JPiEEEvT0_iT1_T2_DpNS2_10kernel_argIT3_EE --------------------------
	.section	.nv.shared._ZN3cub18CUB_300001_SM_10006detail9transform16transform_kernelINS2_10policy_hubILb0EN4cuda3std3__45tupleIJN6thrust24THRUST_300001_SM_1000_NS6detail15normal_iteratorINSA_10device_ptrIiEEEEEEEE10policy1000EiNS7_6negateIiEESF_JPiEEEvT0_iT1_T2_DpNS2_10kernel_argIT3_EE,"aw",@nobits
	.sectionflags	@""
	.align	128
.nv.shared._ZN3cub18CUB_300001_SM_10006detail9transform16transform_kernelINS2_10policy_hubILb0EN4cuda3std3__45tupleIJN6thrust24THRUST_300001_SM_1000_NS6detail15normal_iteratorINSA_10device_ptrIiEEEEEEEE10policy1000EiNS7_6negateIiEESF_JPiEEEvT0_iT1_T2_DpNS2_10kernel_argIT3_EE:
	.zero		1152


//--------------------- .nv.shared._ZN3cub18CUB_300001_SM_10006detail8for_each13static_kernelINS2_12policy_hub_t12policy_500_tElNS2_12op_wrapper_tIlN36_GLOBAL__N__9634dbb5_4_k_cu_daceece55local17arbitrary_functorEN6thrust24THRUST_300001_SM_1000_NS12zip_iteratorIN4cuda3std3__45tupleIJNSB_6detail15normal_iteratorINSB_10device_ptrIfEEEESL_SL_SL_EEEEEEEEEvT0_T1_ --------------------------
	.section	.nv.shared._ZN3cub18CUB_300001_SM_10006detail8for_each13static_kernelINS2_12policy_hub_t12policy_500_tElNS2_12op_wrapper_tIlN36_GLOBAL__N__9634dbb5_4_k_cu_daceece55local17arbitrary_functorEN6thrust24THRUST_300001_SM_1000_NS12zip_iteratorIN4cuda3std3__45tupleIJNSB_6detail15normal_iteratorINSB_10device_ptrIfEEEESL_SL_SL_EEEEEEEEEvT0_T1_,"aw",@nobits
	.sectionflags	@""
	.align	128
	.zero		1024


//--------------------- .nv.shared._ZN3cub18CUB_300001_SM_10006detail8for_each13static_kernelINS2_12policy_hub_t12policy_500_tElN6thrust24THRUST_300001_SM_1000_NS8cuda_cub20__uninitialized_copy7functorINS7_6detail15normal_iteratorINS7_10device_ptrIfEEEENS7_7pointerIfNS8_3tagENS7_11use_defaultESI_EEEEEEvT0_T1_ --------------------------
	.section	.nv.shared._ZN3cub18CUB_300001_SM_10006detail8for_each13static_kernelINS2_12policy_hub_t12policy_500_tElN6thrust24THRUST_300001_SM_1000_NS8cuda_cub20__uninitialized_copy7functorINS7_6detail15normal_iteratorINS7_10device_ptrIfEEEENS7_7pointerIfNS8_3tagENS7_11use_defaultESI_EEEEEEvT0_T1_,"aw",@nobits
	.sectionflags	@""
	.align	128
	.zero		1024


//--------------------- .nv.shared._ZN3cub18CUB_300001_SM_10006detail8for_each13static_kernelINS2_12policy_hub_t12policy_500_tElN6thrust24THRUST_300001_SM_1000_NS8cuda_cub10__tabulate7functorINS7_6detail15normal_iteratorINS7_10device_ptrIfEEEENS7_6system6detail7generic6detail22compute_sequence_valueIfvEElEEEEvT0_T1_ --------------------------
	.section	.nv.shared._ZN3cub18CUB_300001_SM_10006detail8for_each13static_kernelINS2_12policy_hub_t12policy_500_tElN6thrust24THRUST_300001_SM_1000_NS8cuda_cub10__tabulate7functorINS7_6detail15normal_iteratorINS7_10device_ptrIfEEEENS7_6system6detail7generic6detail22compute_sequence_valueIfvEElEEEEvT0_T1_,"aw",@nobits
	.sectionflags	@""
	.align	128
	.zero		1024


//--------------------- .nv.shared._ZN3cub18CUB_300001_SM_10006detail8for_each13static_kernelINS2_12policy_hub_t12policy_500_tElN6thrust24THRUST_300001_SM_1000_NS8cuda_cub6__fill7functorINS7_6detail15normal_iteratorINS7_10device_ptrIfEEEEfEEEEvT0_T1_ --------------------------
	.section	.nv.shared._ZN3cub18CUB_300001_SM_10006detail8for_each13static_kernelINS2_12policy_hub_t12policy_500_tElN6thrust24THRUST_300001_SM_1000_NS8cuda_cub6__fill7functorINS7_6detail15normal_iteratorINS7_10device_ptrIfEEEEfEEEEvT0_T1_,"aw",@nobits
	.sectionflags	@""
	.align	128
	.zero		1024


//--------------------- .nv.shared._ZN3cub18CUB_300001_SM_10006detail8for_each13static_kernelINS2_12policy_hub_t12policy_500_tEmN6thrust24THRUST_300001_SM_1000_NS8cuda_cub20__uninitialized_fill7functorINS7_10device_ptrIfEEfEEEEvT0_T1_ --------------------------
	.section	.nv.shared._ZN3cub18CUB_300001_SM_10006detail8for_each13static_kernelINS2_12policy_hub_t12policy_500_tEmN6thrust24THRUST_300001_SM_1000_NS8cuda_cub20__uninitialized_fill7functorINS7_10device_ptrIfEEfEEEEvT0_T1_,"aw",@nobits
	.sectionflags	@""
	.align	128
	.zero		1024


//--------------------- .nv.shared._ZN3cub18CUB_300001_SM_10006detail8for_each13static_kernelINS2_12policy_hub_t12policy_500_tElN6thrust24THRUST_300001_SM_1000_NS8cuda_cub20__uninitialized_copy7functorINS7_6detail15normal_iteratorINS7_10device_ptrIiEEEENS7_7pointerIiNS8_3tagENS7_11use_defaultESI_EEEEEEvT0_T1_ --------------------------
	.section	.nv.shared._ZN3cub18CUB_300001_SM_10006detail8for_each13static_kernelINS2_12policy_hub_t12policy_500_tElN6thrust24THRUST_300001_SM_1000_NS8cuda_cub20__uninitialized_copy7functorINS7_6detail15normal_iteratorINS7_10device_ptrIiEEEENS7_7pointerIiNS8_3tagENS7_11use_defaultESI_EEEEEEvT0_T1_,"aw",@nobits
	.sectionflags	@""
	.align	128
	.zero		1024


//--------------------- .nv.shared._ZN3cub18CUB_300001_SM_10006detail8for_each13static_kernelINS2_12policy_hub_t12policy_500_tElN6thrust24THRUST_300001_SM_1000_NS8cuda_cub11__transform17unary_transform_fINS7_6detail15normal_iteratorINS7_10device_ptrIiEEEESF_NS9_14no_stencil_tagENS8_9__replace10constant_fIiEENSB_10functional5actorINSK_9compositeIJNSK_16operator_adaptorIN4cuda3std3__48equal_toIvEEEENSL_INSK_8argumentILj0EEEEENSL_INSK_5valueIiEEEEEEEEEEEEEvT0_T1_ --------------------------
	.section	.nv.shared._ZN3cub18CUB_300001_SM_10006detail8for_each13static_kernelINS2_12policy_hub_t12policy_500_tElN6thrust24THRUST_300001_SM_1000_NS8cuda_cub11__transform17unary_transform_fINS7_6detail15normal_iteratorINS7_10device_ptrIiEEEESF_NS9_14no_stencil_tagENS8_9__replace10constant_fIiEENSB_10functional5actorINSK_9compositeIJNSK_16operator_adaptorIN4cuda3std3__48equal_toIvEEEENSL_INSK_8argumentILj0EEEEENSL_INSK_5valueIiEEEEEEEEEEEEEvT0_T1_,"aw",@nobits
	.sectionflags	@""
	.align	128
	.zero		1024


//--------------------- .nv.shared._ZN3cub18CUB_300001_SM_10006detail8for_each13static_kernelINS2_12policy_hub_t12policy_500_tElN6thrust24THRUST_300001_SM_1000_NS8cuda_cub6__fill7functorINS7_6detail15normal_iteratorINS7_10device_ptrIiEEEEiEEEEvT0_T1_ --------------------------
	.section	.nv.shared._ZN3cub18CUB_300001_SM_10006detail8for_each13static_kernelINS2_12policy_hub_t12policy_500_tElN6thrust24THRUST_300001_SM_1000_NS8cuda_cub6__fill7functorINS7_6detail15normal_iteratorINS7_10device_ptrIiEEEEiEEEEvT0_T1_,"aw",@nobits
	.sectionflags	@""
	.align	128
	.zero		1024


//--------------------- .nv.shared._ZN3cub18CUB_300001_SM_10006detail8for_each13static_kernelINS2_12policy_hub_t12policy_500_tElN6thrust24THRUST_300001_SM_1000_NS8cuda_cub10__tabulate7functorINS7_6detail15normal_iteratorINS7_10device_ptrIiEEEENS7_6system6detail7generic6detail22compute_sequence_valueIivEElEEEEvT0_T1_ --------------------------
	.section	.nv.shared._ZN3cub18CUB_300001_SM_10006detail8for_each13static_kernelINS2_12policy_hub_t12policy_500_tElN6thrust24THRUST_300001_SM_1000_NS8cuda_cub10__tabulate7functorINS7_6detail15normal_iteratorINS7_10device_ptrIiEEEENS7_6system6detail7generic6detail22compute_sequence_valueIivEElEEEEvT0_T1_,"aw",@nobits
	.sectionflags	@""
	.align	128
	.zero		1024


//--------------------- .nv.shared._ZN3cub18CUB_300001_SM_10006detail8for_each13static_kernelINS2_12policy_hub_t12policy_500_tEmN6thrust24THRUST_300001_SM_1000_NS8cuda_cub20__uninitialized_fill7functorINS7_10device_ptrIiEEiEEEEvT0_T1_ --------------------------
	.section	.nv.shared._ZN3cub18CUB_300001_SM_10006detail8for_each13static_kernelINS2_12policy_hub_t12policy_500_tEmN6thrust24THRUST_300001_SM_1000_NS8cuda_cub20__uninitialized_fill7functorINS7_10device_ptrIiEEiEEEEvT0_T1_,"aw",@nobits
	.sectionflags	@""
	.align	128
	.zero		1024


//--------------------- .nv.shared._ZN3cub18CUB_300001_SM_10006detail11EmptyKernelIvEEvv --------------------------
	.section	.nv.shared._ZN3cub18CUB_300001_SM_10006detail11EmptyKernelIvEEvv,"aw",@nobits
	.sectionflags	@""
	.align	128
	.zero		1024


//--------------------- .nv.constant0._ZN3cub18CUB_300001_SM_10006detail6reduce28DeviceReduceSingleTileKernelINS2_10policy_hubIfyN4cuda3std3__44plusIfEEE10Policy1000EPfSC_iS9_ffNS7_10__identityEEEvT0_T1_T2_T3_T4_T6_ --------------------------
	.section	.nv.constant0._ZN3cub18CUB_300001_SM_10006detail6reduce28DeviceReduceSingleTileKernelINS2_10policy_hubIfyN4cuda3std3__44plusIfEEE10Policy1000EPfSC_iS9_ffNS7_10__identityEEEvT0_T1_T2_T3_T4_T6_,"a",@progbits
	.sectionflags	@""
	.align	4
.nv.constant0._ZN3cub18CUB_300001_SM_10006detail6reduce28DeviceReduceSingleTileKernelINS2_10policy_hubIfyN4cuda3std3__44plusIfEEE10Policy1000EPfSC_iS9_ffNS7_10__identityEEEvT0_T1_T2_T3_T4_T6_:
	.zero		925


//--------------------- .nv.constant0._ZN3cub18CUB_300001_SM_10006detail6reduce18DeviceReduceKernelINS2_10policy_hubIfyN4cuda3std3__44plusIfEEE10Policy1000EN6thrust24THRUST_300001_SM_1000_NS6detail15normal_iteratorINSD_10device_ptrIfEEEEyS9_fN36_GLOBAL__N__9634dbb5_4_k_cu_daceece55local6squareIfEEEEvT0_PT3_T1_NS0_13GridEvenShareISQ_EET2_T4_ --------------------------
	.section	.nv.constant0._ZN3cub18CUB_300001_SM_10006detail6reduce18DeviceReduceKernelINS2_10policy_hubIfyN4cuda3std3__44plusIfEEE10Policy1000EN6thrust24THRUST_300001_SM_1000_NS6detail15normal_iteratorINSD_10device_ptrIfEEEEyS9_fN36_GLOBAL__N__9634dbb5_4_k_cu_daceece55local6squareIfEEEEvT0_PT3_T1_NS0_13GridEvenShareISQ_EET2_T4_,"a",@progbits
	.sectionflags	@""
	.align	4
.nv.constant0._ZN3cub18CUB_300001_SM_10006detail6reduce18DeviceReduceKernelINS2_10policy_hubIfyN4cuda3std3__44plusIfEEE10Policy1000EN6thrust24THRUST_300001_SM_1000_NS6detail15normal_iteratorINSD_10device_ptrIfEEEEyS9_fN36_GLOBAL__N__9634dbb5_4_k_cu_daceece55local6squareIfEEEEvT0_PT3_T1_NS0_13GridEvenShareISQ_EET2_T4_:
	.zero		994


//--------------------- .nv.constant0._ZN3cub18CUB_300001_SM_10006detail6reduce28DeviceReduceSingleTileKernelINS2_10policy_hubIfyN4cuda3std3__44plusIfEEE10Policy1000EN6thrust24THRUST_300001_SM_1000_NS6detail15normal_iteratorINSD_10device_ptrIfEEEEPfyS9_ffN36_GLOBAL__N__9634dbb5_4_k_cu_daceece55local6squareIfEEEEvT0_T1_T2_T3_T4_T6_ --------------------------
	.section	.nv.constant0._ZN3cub18CUB_300001_SM_10006detail6reduce28DeviceReduceSingleTileKernelINS2_10policy_hubIfyN4cuda3std3__44plusIfEEE10Policy1000EN6thrust24THRUST_300001_SM_1000_NS6detail15normal_iteratorINSD_10device_ptrIfEEEEPfyS9_ffN36_GLOBAL__N__9634dbb5_4_k_cu_daceece55local6squareIfEEEEvT0_T1_T2_T3_T4_T6_,"a",@progbits
	.sectionflags	@""
	.align	4
.nv.constant0._ZN3cub18CUB_300001_SM_10006detail6reduce28DeviceReduceSingleTileKernelINS2_10policy_hubIfyN4cuda3std3__44plusIfEEE10Policy1000EN6thrust24THRUST_300001_SM_1000_NS6detail15normal_iteratorINSD_10device_ptrIfEEEEPfyS9_ffN36_GLOBAL__N__9634dbb5_4_k_cu_daceece55local6squareIfEEEEvT0_T1_T2_T3_T4_T6_:
	.zero		929


//--------------------- .nv.constant0._ZN3cub18CUB_300001_SM_10006detail6reduce28DeviceReduceSingleTileKernelINS2_10policy_hubIfjN4cuda3std3__44plusIfEEE10Policy1000EPfSC_iS9_ffNS7_10__identityEEEvT0_T1_T2_T3_T4_T6_ --------------------------
	.section	.nv.constant0._ZN3cub18CUB_300001_SM_10006detail6reduce28DeviceReduceSingleTileKernelINS2_10policy_hubIfjN4cuda3std3__44plusIfEEE10Policy1000EPfSC_iS9_ffNS7_10__identityEEEvT0_T1_T2_T3_T4_T6_,"a",@progbits
	.sectionflags	@""
	.align	4
.nv.constant0._ZN3cub18CUB_300001_SM_10006detail6reduce28DeviceReduceSingleTileKernelINS2_10policy_hubIfjN4cuda3std3__44plusIfEEE10Policy1000EPfSC_iS9_ffNS7_10__identityEEEvT0_T1_T2_T3_T4_T6_:
	.zero		925


//--------------------- .nv.constant0._ZN3cub18CUB_300001_SM_10006detail6reduce18DeviceReduceKernelINS2_10policy_hubIfjN4cuda3std3__44plusIfEEE10Policy1000EN6thrust24THRUST_300001_SM_1000_NS6detail15normal_iteratorINSD_10device_ptrIfEEEEjS9_fN36_GLOBAL__N__9634dbb5_4_k_cu_daceece55local6squareIfEEEEvT0_PT3_T1_NS0_13GridEvenShareISQ_EET2_T4_ --------------------------
	.section	.nv.constant0._ZN3cub18CUB_300001_SM_10006detail6reduce18DeviceReduceKernelINS2_10policy_hubIfjN4cuda3std3__44plusIfEEE10Policy1000EN6thrust24THRUST_300001_SM_1000_NS6detail15normal_iteratorINSD_10device_ptrIfEEEEjS9_fN36_GLOBAL__N__9634dbb5_4_k_cu_daceece55local6squareIfEEEEvT0_PT3_T1_NS0_13GridEvenShareISQ_EET2_T4_,"a",@progbits
	.sectionflags	@""
	.align	4
.nv.constant0._ZN3cub18CUB_300001_SM_10006detail6reduce18DeviceReduceKernelINS2_10policy_hubIfjN4cuda3std3__44plusIfEEE10Policy1000EN6thrust24THRUST_300001_SM_1000_NS6detail15normal_iteratorINSD_10device_ptrIfEEEEjS9_fN36_GLOBAL__N__9634dbb5_4_k_cu_daceece55local6squareIfEEEEvT0_PT3_T1_NS0_13GridEvenShareISQ_EET2_T4_:
	.zero		958


//--------------------- .nv.constant0._ZN3cub18CUB_300001_SM_10006detail6reduce28DeviceReduceSingleTileKernelINS2_10policy_hubIfjN4cuda3std3__44plusIfEEE10Policy1000EN6thrust24THRUST_300001_SM_1000_NS6detail15normal_iteratorINSD_10device_ptrIfEEEEPfjS9_ffN36_GLOBAL__N__9634dbb5_4_k_cu_daceece55local6squareIfEEEEvT0_T1_T2_T3_T4_T6_ --------------------------
	.section	.nv.constant0._ZN3cub18CUB_300001_SM_10006detail6reduce28DeviceReduceSingleTileKernelINS2_10policy_hubIfjN4cuda3std3__44plusIfEEE10Policy1000EN6thrust24THRUST_300001_SM_1000_NS6detail15normal_iteratorINSD_10device_ptrIfEEEEPfjS9_ffN36_GLOBAL__N__9634dbb5_4_k_cu_daceece55local6squareIfEEEEvT0_T1_T2_T3_T4_T6_,"a",@progbits
	.sectionflags	@""
	.align	4
.nv.constant0._ZN3cub18CUB_300001_SM_10006detail6reduce28DeviceReduceSingleTileKernelINS2_10policy_hubIfjN4cuda3std3__44plusIfEEE10Policy1000EN6thrust24THRUST_300001_SM_1000_NS6detail15normal_iteratorINSD_10device_ptrIfEEEEPfjS9_ffN36_GLOBAL__N__9634dbb5_4_k_cu_daceece55local6squareIfEEEEvT0_T1_T2_T3_T4_T6_:
	.zero		925


//--------------------- .nv.constant0._ZN3cub18CUB_300001_SM_10006detail6reduce28DeviceReduceSingleTileKernelINS2_10policy_hubIlyN4cuda3std3__44plusIlEEE10Policy1000EPlSC_iS9_llNS7_10__identityEEEvT0_T1_T2_T3_T4_T6_ --------------------------
	.section	.nv.constant0._ZN3cub18CUB_300001_SM_10006detail6reduce28DeviceReduceSingleTileKernelINS2_10policy_hubIlyN4cuda3std3__44plusIlEEE10Policy1000EPlSC_iS9_llNS7_10__identityEEEvT0_T1_T2_T3_T4_T6_,"a",@progbits
	.sectionflags	@""
	.align	4
.nv.constant0._ZN3cub18CUB_300001_SM_10006detail6reduce28DeviceReduceSingleTileKernelINS2_10policy_hubIlyN4cuda3std3__44plusIlEEE10Policy1000EPlSC_iS9_llNS7_10__identityEEEvT0_T1_T2_T3_T4_T6_:
	.zero		929


//--------------------- .nv.constant0._ZN3cub18CUB_300001_SM_10006detail6reduce18DeviceReduceKernelINS2_10policy_hubIlyN4cuda3std3__44plusIlEEE10Policy1000EN6thrust24THRUST_300001_SM_1000_NS18transform_iteratorINSD_6detail14equal_to_valueIiEENSF_15normal_iteratorINSD_10device_ptrIiEEEEllEEyS9_lNS7_10__identityEEEvT0_PT3_T1_NS0_13GridEvenShareISR_EET2_T4_ --------------------------
	.section	.nv.constant0._ZN3cub18CUB_300001_SM_10006detail6reduce18DeviceReduceKernelINS2_10policy_hubIlyN4cuda3std3__44plusIlEEE10Policy1000EN6thrust24THRUST_300001_SM_1000_NS18transform_iteratorINSD_6detail14equal_to_valueIiEENSF_15normal_iteratorINSD_10device_ptrIiEEEEllEEyS9_lNS7_10__identityEEEvT0_PT3_T1_NS0_13GridEvenShareISR_EET2_T4_,"a",@progbits
	.sectionflags	@""
	.align	4
.nv.constant0._ZN3cub18CUB_300001_SM_10006detail6reduce18DeviceReduceKernelINS2_10policy_hubIlyN4cuda3std3__44plusIlEEE10Policy1000EN6thrust24THRUST_300001_SM_1000_NS18transform_iteratorINSD_6detail14equal_to_valueIiEENSF_15normal_iteratorINSD_10device_ptrIiEEEEllEEyS9_lNS7_10__identityEEEvT0_PT3_T1_NS0_13GridEvenShareISR_EET2_T4_:
	.zero		1002


//--------------------- .nv.constant0._ZN3cub18CUB_300001_SM_10006detail6reduce28DeviceReduceSingleTileKernelINS2_10policy_hubIlyN4cuda3std3__44plusIlEEE10Policy1000EN6thrust24THRUST_300001_SM_1000_NS18transform_iteratorINSD_6detail14equal_to_valueIiEENSF_15normal_iteratorINSD_10device_ptrIiEEEEllEEPlyS9_llNS7_10__identityEEEvT0_T1_T2_T3_T4_T6_ --------------------------
	.section	.nv.constant0._ZN3cub18CUB_300001_SM_10006detail6reduce28DeviceReduceSingleTileKernelINS2_10policy_hubIlyN4cuda3std3__44plusIlEEE10Policy1000EN6thrust24THRUST_300001_SM_1000_NS18transform_iteratorINSD_6detail14equal_to_valueIiEENSF_15normal_iteratorINSD_10device_ptrIiEEEEllEEPlyS9_llNS7_10__identityEEEvT0_T1_T2_T3_T4_T6_,"a",@progbits
	.sectionflags	@""
	.align	4
.nv.constant0._ZN3cub18CUB_300001_SM_10006detail6reduce28DeviceReduceSingleTileKernelINS2_10policy_hubIlyN4cuda3std3__44plusIlEEE10Policy1000EN6thrust24THRUST_300001_SM_1000_NS18transform_iteratorINSD_6detail14equal_to_valueIiEENSF_15normal_iteratorINSD_10device_ptrIiEEEEllEEPlyS9_llNS7_10__identityEEEvT0_T1_T2_T3_T4_T6_:
	.zero		945


//--------------------- .nv.constant0._ZN3cub18CUB_300001_SM_10006detail6reduce28DeviceReduceSingleTileKernelINS2_10policy_hubIljN4cuda3std3__44plusIlEEE10Policy1000EPlSC_iS9_llNS7_10__identityEEEvT0_T1_T2_T3_T4_T6_ --------------------------
	.section	.nv.constant0._ZN3cub18CUB_300001_SM_10006detail6reduce28DeviceReduceSingleTileKernelINS2_10policy_hubIljN4cuda3std3__44plusIlEEE10Policy1000EPlSC_iS9_llNS7_10__identityEEEvT0_T1_T2_T3_T4_T6_,"a",@progbits
	.sectionflags	@""
	.align	4
.nv.constant0._ZN3cub18CUB_300001_SM_10006detail6reduce28DeviceReduceSingleTileKernelINS2_10policy_hubIljN4cuda3std3__44plusIlEEE10Policy1000EPlSC_iS9_llNS7_10__identityEEEvT0_T1_T2_T3_T4_T6_:
	.zero		929


//--------------------- .nv.constant0._ZN3cub18CUB_300001_SM_10006detail6reduce18DeviceReduceKernelINS2_10policy_hubIljN4cuda3std3__44plusIlEEE10Policy1000EN6thrust24THRUST_300001_SM_1000_NS18transform_iteratorINSD_6detail14equal_to_valueIiEENSF_15normal_iteratorINSD_10device_ptrIiEEEEllEEjS9_lNS7_10__identityEEEvT0_PT3_T1_NS0_13GridEvenShareISR_EET2_T4_ --------------------------
	.section	.nv.constant0._ZN3cub18CUB_300001_SM_10006detail6reduce18DeviceReduceKernelINS2_10policy_hubIljN4cuda3std3__44plusIlEEE10Policy1000EN6thrust24THRUST_300001_SM_1000_NS18transform_iteratorINSD_6detail14equal_to_valueIiEENSF_15normal_iteratorINSD_10device_ptrIiEEEEllEEjS9_lNS7_10__identityEEEvT0_PT3_T1_NS0_13GridEvenShareISR_EET2_T4_,"a",@progbits
	.sectionflags	@""
	.align	4
.nv.constant0._ZN3cub18CUB_300001_SM_10006detail6reduce18DeviceReduceKernelINS2_10policy_hubIljN4cuda3std3__44plusIlEEE10Policy1000EN6thrust24THRUST_300001_SM_1000_NS18transform_iteratorINSD_6detail14equal_to_valueIiEENSF_15normal_iteratorINSD_10device_ptrIiEEEEllEEjS9_lNS7_10__identityEEEvT0_PT3_T1_NS0_13GridEvenShareISR_EET2_T4_:
	.zero		966


//--------------------- .nv.constant0._ZN3cub18CUB_300001_SM_10006detail6reduce28DeviceReduceSingleTileKernelINS2_10policy_hubIljN4cuda3std3__44plusIlEEE10Policy1000EN6thrust24THRUST_300001_SM_1000_NS18transform_iteratorINSD_6detail14equal_to_valueIiEENSF_15normal_iteratorINSD_10device_ptrIiEEEEllEEPljS9_llNS7_10__identityEEEvT0_T1_T2_T3_T4_T6_ --------------------------
	.section	.nv.constant0._ZN3cub18CUB_300001_SM_10006detail6reduce28DeviceReduceSingleTileKernelINS2_10policy_hubIljN4cuda3std3__44plusIlEEE10Policy1000EN6thrust24THRUST_300001_SM_1000_NS18transform_iteratorINSD_6detail14equal_to_valueIiEENSF_15normal_iteratorINSD_10device_ptrIiEEEEllEEPljS9_llNS7_10__identityEEEvT0_T1_T2_T3_T4_T6_,"a",@progbits
	.sectionflags	@""
	.align	4
.nv.constant0._ZN3cub18CUB_300001_SM_10006detail6reduce28DeviceReduceSingleTileKernelINS2_10policy_hubIljN4cuda3std3__44plusIlEEE10Policy1000EN6thrust24THRUST_300001_SM_1000_NS18transform_iteratorINSD_6detail14equal_to_valueIiEENSF_15normal_iteratorINSD_10device_ptrIiEEEEllEEPljS9_llNS7_10__identityEEEvT0_T1_T2_T3_T4_T6_:
	.zero		937


//--------------------- .nv.constant0._ZN3cub18CUB_300001_SM_10006detail6reduce28DeviceReduceSingleTileKernelINS2_10policy_hubIiyN4cuda3std3__44plusIiEEE10Policy1000EPiSC_iS9_iiNS7_10__identityEEEvT0_T1_T2_T3_T4_T6_ --------------------------
	.section	.nv.constant0._ZN3cub18CUB_300001_SM_10006detail6reduce28DeviceReduceSingleTileKernelINS2_10policy_hubIiyN4cuda3std3__44plusIiEEE10Policy1000EPiSC_iS9_iiNS7_10__identityEEEvT0_T1_T2_T3_T4_T6_,"a",@progbits
	.sectionflags	@""
	.align	4
.nv.constant0._ZN3cub18CUB_300001_SM_10006detail6reduce28DeviceReduceSingleTileKernelINS2_10policy_hubIiyN4cuda3std3__44plusIiEEE10Policy1000EPiSC_iS9_iiNS7_10__identityEEEvT0_T1_T2_T3_T4_T6_:
	.zero		925


//--------------------- .nv.constant0._ZN3cub18CUB_300001_SM_10006detail6reduce18DeviceReduceKernelINS2_10policy_hubIiyN4cuda3std3__44plusIiEEE10Policy1000EN6thrust24THRUST_300001_SM_1000_NS6detail15normal_iteratorINSD_10device_ptrIiEEEEyS9_iNS7_10__identityEEEvT0_PT3_T1_NS0_13GridEvenShareISN_EET2_T4_ --------------------------
	.section	.nv.constant0._ZN3cub18CUB_300001_SM_10006detail6reduce18DeviceReduceKernelINS2_10policy_hubIiyN4cuda3std3__44plusIiEEE10Policy1000EN6thrust24THRUST_300001_SM_1000_NS6detail15normal_iteratorINSD_10device_ptrIiEEEEyS9_iNS7_10__identityEEEvT0_PT3_T1_NS0_13GridEvenShareISN_EET2_T4_,"a",@progbits
	.sectionflags	@""
	.align	4
.nv.constant0._ZN3cub18CUB_300001_SM_10006detail6reduce18DeviceReduceKernelINS2_10policy_hubIiyN4cuda3std3__44plusIiEEE10Policy1000EN6thrust24THRUST_300001_SM_1000_NS6detail15normal_iteratorINSD_10device_ptrIiEEEEyS9_iNS7_10__identityEEEvT0_PT3_T1_NS0_13GridEvenShareISN_EET2_T4_:
	.zero		994


//--------------------- .nv.constant0._ZN3cub18CUB_300001_SM_10006detail6reduce28DeviceReduceSingleTileKernelINS2_10policy_hubIiyN4cuda3std3__44plusIiEEE10Policy1000EN6thrust24THRUST_300001_SM_1000_NS6detail15normal_iteratorINSD_10device_ptrIiEEEEPiyS9_iiNS7_10__identityEEEvT0_T1_T2_T3_T4_T6_ --------------------------
	.section	.nv.constant0._ZN3cub18CUB_300001_SM_10006detail6reduce28DeviceReduceSingleTileKernelINS2_10policy_hubIiyN4cuda3std3__44plusIiEEE10Policy1000EN6thrust24THRUST_300001_SM_1000_NS6detail15normal_iteratorINSD_10device_ptrIiEEEEPiyS9_iiNS7_10__identityEEEvT0_T1_T2_T3_T4_T6_,"a",@progbits
	.sectionflags	@""
	.align	4
.nv.constant0._ZN3cub18CUB_300001_SM_10006detail6reduce28DeviceReduceSingleTileKernelINS2_10policy_hubIiyN4cuda3std3__44plusIiEEE10Policy1000EN6thrust24THRUST_300001_SM_1000_NS6detail15normal_iteratorINSD_10device_ptrIiEEEEPiyS9_iiNS7_10__identityEEEvT0_T1_T2_T3_T4_T6_:
	.zero		929


//--------------------- .nv.constant0._ZN3cub18CUB_300001_SM_10006detail6reduce28DeviceReduceSingleTileKernelINS2_10policy_hubIijN4cuda3std3__44plusIiEEE10Policy1000EPiSC_iS9_iiNS7_10__identityEEEvT0_T1_T2_T3_T4_T6_ --------------------------
	.section	.nv.constant0._ZN3cub18CUB_300001_SM_10006detail6reduce28DeviceReduceSingleTileKernelINS2_10policy_hubIijN4cuda3std3__44plusIiEEE10Policy1000EPiSC_iS9_iiNS7_10__identityEEEvT0_T1_T2_T3_T4_T6_,"a",@progbits
	.sectionflags	@""
	.align	4
.nv.constant0._ZN3cub18CUB_300001_SM_10006detail6reduce28DeviceReduceSingleTileKernelINS2_10policy_hubIijN4cuda3std3__44plusIiEEE10Policy1000EPiSC_iS9_iiNS7_10__identityEEEvT0_T1_T2_T3_T4_T6_:
	.zero		925


//--------------------- .nv.constant0._ZN3cub18CUB_300001_SM_10006detail6reduce18DeviceReduceKernelINS2_10policy_hubIijN4cuda3std3__44plusIiEEE10Policy1000EN6thrust24THRUST_300001_SM_1000_NS6detail15normal_iteratorINSD_10device_ptrIiEEEEjS9_iNS7_10__identityEEEvT0_PT3_T1_NS0_13GridEvenShareISN_EET2_T4_ --------------------------
	.section	.nv.constant0._ZN3cub18CUB_300001_SM_10006detail6reduce18DeviceReduceKernelINS2_10policy_hubIijN4cuda3std3__44plusIiEEE10Policy1000EN6thrust24THRUST_300001_SM_1000_NS6detail15normal_iteratorINSD_10device_ptrIiEEEEjS9_iNS7_10__identityEEEvT0_PT3_T1_NS0_13GridEvenShareISN_EET2_T4_,"a",@progbits
	.sectionflags	@""
	.align	4
.nv.constant0._ZN3cub18CUB_300001_SM_10006detail6reduce18DeviceReduceKernelINS2_10policy_hubIijN4cuda3std3__44plusIiEEE10Policy1000EN6thrust24THRUST_300001_SM_1000_NS6detail15normal_iteratorINSD_10device_ptrIiEEEEjS9_iNS7_10__identityEEEvT0_PT3_T1_NS0_13GridEvenShareISN_EET2_T4_:
	.zero		958


//--------------------- .nv.constant0._ZN3cub18CUB_300001_SM_10006detail6reduce28DeviceReduceSingleTileKernelINS2_10policy_hubIijN4cuda3std3__44plusIiEEE10Policy1000EN6thrust24THRUST_300001_SM_1000_NS6detail15normal_iteratorINSD_10device_ptrIiEEEEPijS9_iiNS7_10__identityEEEvT0_T1_T2_T3_T4_T6_ --------------------------
	.section	.nv.constant0._ZN3cub18CUB_300001_SM_10006detail6reduce28DeviceReduceSingleTileKernelINS2_10policy_hubIijN4cuda3std3__44plusIiEEE10Policy1000EN6thrust24THRUST_300001_SM_1000_NS6detail15normal_iteratorINSD_10device_ptrIiEEEEPijS9_iiNS7_10__identityEEEvT0_T1_T2_T3_T4_T6_,"a",@progbits
	.sectionflags	@""
	.align	4
.nv.constant0._ZN3cub18CUB_300001_SM_10006detail6reduce28DeviceReduceSingleTileKernelINS2_10policy_hubIijN4cuda3std3__44plusIiEEE10Policy1000EN6thrust24THRUST_300001_SM_1000_NS6detail15normal_iteratorINSD_10device_ptrIiEEEEPijS9_iiNS7_10__identityEEEvT0_T1_T2_T3_T4_T6_:
	.zero		925


//--------------------- .nv.constant0._ZN3cub18CUB_300001_SM_10006detail9transform16transform_kernelINS2_10policy_hubILb0EN4cuda3std3__45tupleIJN6thrust24THRUST_300001_SM_1000_NS6detail15normal_iteratorINSA_10device_ptrIfEEEESF_EEEE10policy1000ElNS7_4plusIfEESF_JPfSL_EEEvT0_iT1_T2_DpNS2_10kernel_argIT3_EE --------------------------
	.section	.nv.constant0._ZN3cub18CUB_300001_SM_10006detail9transform16transform_kernelINS2_10policy_hubILb0EN4cuda3std3__45tupleIJN6thrust24THRUST_300001_SM_1000_NS6detail15normal_iteratorINSA_10device_ptrIfEEEESF_EEEE10policy1000ElNS7_4plusIfEESF_JPfSL_EEEvT0_iT1_T2_DpNS2_10kernel_argIT3_EE,"a",@progbits
	.sectionflags	@""
	.align	4
.nv.constant0._ZN3cub18CUB_300001_SM_10006detail9transform16transform_kernelINS2_10policy_hubILb0EN4cuda3std3__45tupleIJN6thrust24THRUST_300001_SM_1000_NS6detail15normal_iteratorINSA_10device_ptrIfEEEESF_EEEE10policy1000ElNS7_4plusIfEESF_JPfSL_EEEvT0_iT1_T2_DpNS2_10kernel_argIT3_EE:
	.zero		952


//--------------------- .nv.constant0._ZN3cub18CUB_300001_SM_10006detail9transform16transform_kernelINS2_10policy_hubILb0EN4cuda3std3__45tupleIJN6thrust24THRUST_300001_SM_1000_NS6detail15normal_iteratorINSA_10device_ptrIfEEEESF_EEEE10policy1000EiNS7_4plusIfEESF_JPfSL_EEEvT0_iT1_T2_DpNS2_10kernel_argIT3_EE --------------------------
	.section	.nv.constant0._ZN3cub18CUB_300001_SM_10006detail9transform16transform_kernelINS2_10policy_hubILb0EN4cuda3std3__45tupleIJN6thrust24THRUST_300001_SM_1000_NS6detail15normal_iteratorINSA_10device_ptrIfEEEESF_EEEE10policy1000EiNS7_4plusIfEESF_JPfSL_EEEvT0_iT1_T2_DpNS2_10kernel_argIT3_EE,"a",@progbits
	.sectionflags	@""
	.align	4
.nv.constant0._ZN3cub18CUB_300001_SM_10006detail9transform16transform_kernelINS2_10policy_hubILb0EN4cuda3std3__45tupleIJN6thrust24THRUST_300001_SM_1000_NS6detail15normal_iteratorINSA_10device_ptrIfEEEESF_EEEE10policy1000EiNS7_4plusIfEESF_JPfSL_EEEvT0_iT1_T2_DpNS2_10kernel_argIT3_EE:
	.zero		952


//--------------------- .nv.constant0._ZN3cub18CUB_300001_SM_10006detail9transform16transform_kernelINS2_10policy_hubILb0EN4cuda3std3__45tupleIJN6thrust24THRUST_300001_SM_1000_NS6detail15normal_iteratorINSA_10device_ptrIfEEEESF_EEEE10policy1000ElNS7_10multipliesIfEESF_JPfSL_EEEvT0_iT1_T2_DpNS2_10kernel_argIT3_EE --------------------------
	.section	.nv.constant0._ZN3cub18CUB_300001_SM_10006detail9transform16transform_kernelINS2_10policy_hubILb0EN4cuda3std3__45tupleIJN6thrust24THRUST_300001_SM_1000_NS6detail15normal_iteratorINSA_10device_ptrIfEEEESF_EEEE10policy1000ElNS7_10multipliesIfEESF_JPfSL_EEEvT0_iT1_T2_DpNS2_10kernel_argIT3_EE,"a",@progbits
	.sectionflags	@""
	.align	4
.nv.constant0._ZN3cub18CUB_300001_SM_10006detail9transform16transform_kernelINS2_10policy_hubILb0EN4cuda3std3__45tupleIJN6thrust24THRUST_300001_SM_1000_NS6detail15normal_iteratorINSA_10device_ptrIfEEEESF_EEEE10policy1000ElNS7_10multipliesIfEESF_JPfSL_EEEvT0_iT1_T2_DpNS2_10kernel_argIT3_EE:
	.zero		952


//--------------------- .nv.constant0._ZN3cub18CUB_300001_SM_10006detail9transform16transform_kernelINS2_10policy_hubILb0EN4cuda3std3__45tupleIJN6thrust24THRUST_300001_SM_1000_NS6detail15normal_iteratorINSA_10device_ptrIfEEEESF_EEEE10policy1000EiNS7_10multipliesIfEESF_JPfSL_EEEvT0_iT1_T2_DpNS2_10kernel_argIT3_EE --------------------------
	.section	.nv.constant0._ZN3cub18CUB_300001_SM_10006detail9transform16transform_kernelINS2_10policy_hubILb0EN4cuda3std3__45tupleIJN6thrust24THRUST_300001_SM_1000_NS6detail15normal_iteratorINSA_10device_ptrIfEEEESF_EEEE10policy1000EiNS7_10multipliesIfEESF_JPfSL_EEEvT0_iT1_T2_DpNS2_10kernel_argIT3_EE,"a",@progbits
	.sectionflags	@""
	.align	4
.nv.constant0._ZN3cub18CUB_300001_SM_10006detail9transform16transform_kernelINS2_10policy_hubILb0EN4cuda3std3__45tupleIJN6thrust24THRUST_300001_SM_1000_NS6detail15normal_iteratorINSA_10device_ptrIfEEEESF_EEEE10policy1000EiNS7_10multipliesIfEESF_JPfSL_EEEvT0_iT1_T2_DpNS2_10kernel_argIT3_EE:
	.zero		952


//--------------------- .nv.constant0._ZN3cub18CUB_300001_SM_10006detail9transform16transform_kernelINS2_10policy_hubILb1EN4cuda3std3__45tupleIJN6thrust24THRUST_300001_SM_1000_NS6detail15normal_iteratorINSA_10device_ptrIfEEEESF_EEEE10policy1000ElN36_GLOBAL__N__9634dbb5_4_k_cu_daceece55local13saxpy_functorESF_JPfSM_EEEvT0_iT1_T2_DpNS2_10kernel_argIT3_EE --------------------------
	.section	.nv.constant0._ZN3cub18CUB_300001_SM_10006detail9transform16transform_kernelINS2_10policy_hubILb1EN4cuda3std3__45tupleIJN6thrust24THRUST_300001_SM_1000_NS6detail15normal_iteratorINSA_10device_ptrIfEEEESF_EEEE10policy1000ElN36_GLOBAL__N__9634dbb5_4_k_cu_daceece55local13saxpy_functorESF_JPfSM_EEEvT0_iT1_T2_DpNS2_10kernel_argIT3_EE,"a",@progbits
	.sectionflags	@""
	.align	4
.nv.constant0._ZN3cub18CUB_300001_SM_10006detail9transform16transform_kernelINS2_10policy_hubILb1EN4cuda3std3__45tupleIJN6thrust24THRUST_300001_SM_1000_NS6detail15normal_iteratorINSA_10device_ptrIfEEEESF_EEEE10policy1000ElN36_GLOBAL__N__9634dbb5_4_k_cu_daceece55local13saxpy_functorESF_JPfSM_EEEvT0_iT1_T2_DpNS2_10kernel_argIT3_EE:
	.zero		952


//--------------------- .nv.constant0._ZN3cub18CUB_300001_SM_10006detail9transform16transform_kernelINS2_10policy_hubILb1EN4cuda3std3__45tupleIJN6thrust24THRUST_300001_SM_1000_NS6detail15normal_iteratorINSA_10device_ptrIfEEEESF_EEEE10policy1000EiN36_GLOBAL__N__9634dbb5_4_k_cu_daceece55local13saxpy_functorESF_JPfSM_EEEvT0_iT1_T2_DpNS2_10kernel_argIT3_EE --------------------------
	.section	.nv.constant0._ZN3cub18CUB_300001_SM_10006detail9transform16transform_kernelINS2_10policy_hubILb1EN4cuda3std3__45tupleIJN6thrust24THRUST_300001_SM_1000_NS6detail15normal_iteratorINSA_10device_ptrIfEEEESF_EEEE10policy1000EiN36_GLOBAL__N__9634dbb5_4_k_cu_daceece55local13saxpy_functorESF_JPfSM_EEEvT0_iT1_T2_DpNS2_10kernel_argIT3_EE,"a",@progbits
	.sectionflags	@""
	.align	4
.nv.constant0._ZN3cub18CUB_300001_SM_10006detail9transform16transform_kernelINS2_10policy_hubILb1EN4cuda3std3__45tupleIJN6thrust24THRUST_300001_SM_1000_NS6detail15normal_iteratorINSA_10device_ptrIfEEEESF_EEEE10policy1000EiN36_GLOBAL__N__9634dbb5_4_k_cu_daceece55local13saxpy_functorESF_JPfSM_EEEvT0_iT1_T2_DpNS2_10kernel_argIT3_EE:
	.zero		952


//--------------------- .nv.constant0._ZN3cub18CUB_300001_SM_10006detail9transform16transform_kernelINS2_10policy_hubILb0EN4cuda3std3__45tupleIJN6thrust24THRUST_300001_SM_1000_NS6detail15normal_iteratorINSA_10device_ptrIiEEEESF_EEEE10policy1000ElNS7_7modulusIiEESF_JPiSL_EEEvT0_iT1_T2_DpNS2_10kernel_argIT3_EE --------------------------
	.section	.nv.constant0._ZN3cub18CUB_300001_SM_10006detail9transform16transform_kernelINS2_10policy_hubILb0EN4cuda3std3__45tupleIJN6thrust24THRUST_300001_SM_1000_NS6detail15normal_iteratorINSA_10device_ptrIiEEEESF_EEEE10policy1000ElNS7_7modulusIiEESF_JPiSL_EEEvT0_iT1_T2_DpNS2_10kernel_argIT3_EE,"a",@progbits
	.sectionflags	@""
	.align	4
.nv.constant0._ZN3cub18CUB_300001_SM_10006detail9transform16transform_kernelINS2_10policy_hubILb0EN4cuda3std3__45tupleIJN6thrust24THRUST_300001_SM_1000_NS6detail15normal_iteratorINSA_10device_ptrIiEEEESF_EEEE10policy1000ElNS7_7modulusIiEESF_JPiSL_EEEvT0_iT1_T2_DpNS2_10kernel_argIT3_EE:
	.zero		952


//--------------------- .nv.constant0._ZN3cub18CUB_300001_SM_10006detail9transform16transform_kernelINS2_10policy_hubILb0EN4cuda3std3__45tupleIJN6thrust24THRUST_300001_SM_1000_NS6detail15normal_iteratorINSA_10device_ptrIiEEEESF_EEEE10policy1000EiNS7_7modulusIiEESF_JPiSL_EEEvT0_iT1_T2_DpNS2_10kernel_argIT3_EE --------------------------
	.section	.nv.constant0._ZN3cub18CUB_300001_SM_10006detail9transform16transform_kernelINS2_10policy_hubILb0EN4cuda3std3__45tupleIJN6thrust24THRUST_300001_SM_1000_NS6detail15normal_iteratorINSA_10device_ptrIiEEEESF_EEEE10policy1000EiNS7_7modulusIiEESF_JPiSL_EEEvT0_iT1_T2_DpNS2_10kernel_argIT3_EE,"a",@progbits
	.sectionflags	@""
	.align	4
.nv.constant0._ZN3cub18CUB_300001_SM_10006detail9transform16transform_kernelINS2_10policy_hubILb0EN4cuda3std3__45tupleIJN6thrust24THRUST_300001_SM_1000_NS6detail15normal_iteratorINSA_10device_ptrIiEEEESF_EEEE10policy1000EiNS7_7modulusIiEESF_JPiSL_EEEvT0_iT1_T2_DpNS2_10kernel_argIT3_EE:
	.zero		952


//--------------------- .nv.constant0._ZN3cub18CUB_300001_SM_10006detail9transform16transform_kernelINS2_10policy_hubILb0EN4cuda3std3__45tupleIJN6thrust24THRUST_300001_SM_1000_NS6detail15normal_iteratorINSA_10device_ptrIiEEEEEEEE10policy1000ElNS7_6negateIiEESF_JPiEEEvT0_iT1_T2_DpNS2_10kernel_argIT3_EE --------------------------
	.section	.nv.constant0._ZN3cub18CUB_300001_SM_10006detail9transform16transform_kernelINS2_10policy_hubILb0EN4cuda3std3__45tupleIJN6thrust24THRUST_300001_SM_1000_NS6detail15normal_iteratorINSA_10device_ptrIiEEEEEEEE10policy1000ElNS7_6negateIiEESF_JPiEEEvT0_iT1_T2_DpNS2_10kernel_argIT3_EE,"a",@progbits
	.sectionflags	@""
	.align	4
.nv.constant0._ZN3cub18CUB_300001_SM_10006detail9transform16transform_kernelINS2_10policy_hubILb0EN4cuda3std3__45tupleIJN6thrust24THRUST_300001_SM_1000_NS6detail15normal_iteratorINSA_10device_ptrIiEEEEEEEE10policy1000ElNS7_6negateIiEESF_JPiEEEvT0_iT1_T2_DpNS2_10kernel_argIT3_EE:
	.zero		936


//--------------------- .nv.constant0._ZN3cub18CUB_300001_SM_10006detail9transform16transform_kernelINS2_10policy_hubILb0EN4cuda3std3__45tupleIJN6thrust24THRUST_300001_SM_1000_NS6detail15normal_iteratorINSA_10device_ptrIiEEEEEEEE10policy1000EiNS7_6negateIiEESF_JPiEEEvT0_iT1_T2_DpNS2_10kernel_argIT3_EE --------------------------
	.section	.nv.constant0._ZN3cub18CUB_300001_SM_10006detail9transform16transform_kernelINS2_10policy_hubILb0EN4cuda3std3__45tupleIJN6thrust24THRUST_300001_SM_1000_NS6detail15normal_iteratorINSA_10device_ptrIiEEEEEEEE10policy1000EiNS7_6negateIiEESF_JPiEEEvT0_iT1_T2_DpNS2_10kernel_argIT3_EE,"a",@progbits
	.sectionflags	@""
	.align	4
.nv.constant0._ZN3cub18CUB_300001_SM_10006detail9transform16transform_kernelINS2_10policy_hubILb0EN4cuda3std3__45tupleIJN6thrust24THRUST_300001_SM_1000_NS6detail15normal_iteratorINSA_10device_ptrIiEEEEEEEE10policy1000EiNS7_6negateIiEESF_JPiEEEvT0_iT1_T2_DpNS2_10kernel_argIT3_EE:
	.zero		936


//--------------------- .nv.constant0._ZN3cub18CUB_300001_SM_10006detail8for_each13static_kernelINS2_12policy_hub_t12policy_500_tElNS2_12op_wrapper_tIlN36_GLOBAL__N__9634dbb5_4_k_cu_daceece55local17arbitrary_functorEN6thrust24THRUST_300001_SM_1000_NS12zip_iteratorIN4cuda3std3__45tupleIJNSB_6detail15normal_iteratorINSB_10device_ptrIfEEEESL_SL_SL_EEEEEEEEEvT0_T1_ --------------------------
	.section	.nv.constant0._ZN3cub18CUB_300001_SM_10006detail8for_each13static_kernelINS2_12policy_hub_t12policy_500_tElNS2_12op_wrapper_tIlN36_GLOBAL__N__9634dbb5_4_k_cu_daceece55local17arbitrary_functorEN6thrust24THRUST_300001_SM_1000_NS12zip_iteratorIN4cuda3std3__45tupleIJNSB_6detail15normal_iteratorINSB_10device_ptrIfEEEESL_SL_SL_EEEEEEEEEvT0_T1_,"a",@progbits
	.sectionflags	@""
	.align	4
.nv.constant0._ZN3cub18CUB_300001_SM_10006detail8for_each13static_kernelINS2_12policy_hub_t12policy_500_tElNS2_12op_wrapper_tIlN36_GLOBAL__N__9634dbb5_4_k_cu_daceece55local17arbitrary_functorEN6thrust24THRUST_300001_SM_1000_NS12zip_iteratorIN4cuda3std3__45tupleIJNSB_6detail15normal_iteratorINSB_10device_ptrIfEEEESL_SL_SL_EEEEEEEEEvT0_T1_:
	.zero		944


//--------------------- .nv.constant0._ZN3cub18CUB_300001_SM_10006detail8for_each13static_kernelINS2_12policy_hub_t12policy_500_tElN6thrust24THRUST_300001_SM_1000_NS8cuda_cub20__uninitialized_copy7functorINS7_6detail15normal_iteratorINS7_10device_ptrIfEEEENS7_7pointerIfNS8_3tagENS7_11use_defaultESI_EEEEEEvT0_T1_ --------------------------
	.section	.nv.constant0._ZN3cub18CUB_300001_SM_10006detail8for_each13static_kernelINS2_12policy_hub_t12policy_500_tElN6thrust24THRUST_300001_SM_1000_NS8cuda_cub20__uninitialized_copy7functorINS7_6detail15normal_iteratorINS7_10device_ptrIfEEEENS7_7pointerIfNS8_3tagENS7_11use_defaultESI_EEEEEEvT0_T1_,"a",@progbits
	.sectionflags	@""
	.align	4
.nv.constant0._ZN3cub18CUB_300001_SM_10006detail8for_each13static_kernelINS2_12policy_hub_t12policy_500_tElN6thrust24THRUST_300001_SM_1000_NS8cuda_cub20__uninitialized_copy7functorINS7_6detail15normal_iteratorINS7_10device_ptrIfEEEENS7_7pointerIfNS8_3tagENS7_11use_defaultESI_EEEEEEvT0_T1_:
	.zero		920


//--------------------- .nv.constant0._ZN3cub18CUB_300001_SM_10006detail8for_each13static_kernelINS2_12policy_hub_t12policy_500_tElN6thrust24THRUST_300001_SM_1000_NS8cuda_cub10__tabulate7functorINS7_6detail15normal_iteratorINS7_10device_ptrIfEEEENS7_6system6detail7generic6detail22compute_sequence_valueIfvEElEEEEvT0_T1_ --------------------------
	.section	.nv.constant0._ZN3cub18CUB_300001_SM_10006detail8for_each13static_kernelINS2_12policy_hub_t12policy_500_tElN6thrust24THRUST_300001_SM_1000_NS8cuda_cub10__tabulate7functorINS7_6detail15normal_iteratorINS7_10device_ptrIfEEEENS7_6system6detail7generic6detail22compute_sequence_valueIfvEElEEEEvT0_T1_,"a",@progbits
	.sectionflags	@""
	.align	4
.nv.constant0._ZN3cub18CUB_300001_SM_10006detail8for_each13static_kernelINS2_12policy_hub_t12policy_500_tElN6thrust24THRUST_300001_SM_1000_NS8cuda_cub10__tabulate7functorINS7_6detail15normal_iteratorINS7_10device_ptrIfEEEENS7_6system6detail7generic6detail22compute_sequence_valueIfvEElEEEEvT0_T1_:
	.zero		920


//--------------------- .nv.constant0._ZN3cub18CUB_300001_SM_10006detail8for_each13static_kernelINS2_12policy_hub_t12policy_500_tElN6thrust24THRUST_300001_SM_1000_NS8cuda_cub6__fill7functorINS7_6detail15normal_iteratorINS7_10device_ptrIfEEEEfEEEEvT0_T1_ --------------------------
	.section	.nv.constant0._ZN3cub18CUB_300001_SM_10006detail8for_each13static_kernelINS2_12policy_hub_t12policy_500_tElN6thrust24THRUST_300001_SM_1000_NS8cuda_cub6__fill7functorINS7_6detail15normal_iteratorINS7_10device_ptrIfEEEEfEEEEvT0_T1_,"a",@progbits
	.sectionflags	@""
	.align	4
.nv.constant0._ZN3cub18CUB_300001_SM_10006detail8for_each13static_kernelINS2_12policy_hub_t12policy_500_tElN6thrust24THRUST_300001_SM_1000_NS8cuda_cub6__fill7functorINS7_6detail15normal_iteratorINS7_10device_ptrIfEEEEfEEEEvT0_T1_:
	.zero		920


//--------------------- .nv.constant0._ZN3cub18CUB_300001_SM_10006detail8for_each13static_kernelINS2_12policy_hub_t12policy_500_tEmN6thrust24THRUST_300001_SM_1000_NS8cuda_cub20__uninitialized_fill7functorINS7_10device_ptrIfEEfEEEEvT0_T1_ --------------------------
	.section	.nv.constant0._ZN3cub18CUB_300001_SM_10006detail8for_each13static_kernelINS2_12policy_hub_t12policy_500_tEmN6thrust24THRUST_300001_SM_1000_NS8cuda_cub20__uninitialized_fill7functorINS7_10device_ptrIfEEfEEEEvT0_T1_,"a",@progbits
	.sectionflags	@""
	.align	4
.nv.constant0._ZN3cub18CUB_300001_SM_10006detail8for_each13static_kernelINS2_12policy_hub_t12policy_500_tEmN6thrust24THRUST_300001_SM_1000_NS8cuda_cub20__uninitialized_fill7functorINS7_10device_ptrIfEEfEEEEvT0_T1_:
	.zero		920


//--------------------- .nv.constant0._ZN3cub18CUB_300001_SM_10006detail8for_each13static_kernelINS2_12policy_hub_t12policy_500_tElN6thrust24THRUST_300001_SM_1000_NS8cuda_cub20__uninitialized_copy7functorINS7_6detail15normal_iteratorINS7_10device_ptrIiEEEENS7_7pointerIiNS8_3tagENS7_11use_defaultESI_EEEEEEvT0_T1_ --------------------------
	.section	.nv.constant0._ZN3cub18CUB_300001_SM_10006detail8for_each13static_kernelINS2_12policy_hub_t12policy_500_tElN6thrust24THRUST_300001_SM_1000_NS8cuda_cub20__uninitialized_copy7functorINS7_6detail15normal_iteratorINS7_10device_ptrIiEEEENS7_7pointerIiNS8_3tagENS7_11use_defaultESI_EEEEEEvT0_T1_,"a",@progbits
	.sectionflags	@""
	.align	4
.nv.constant0._ZN3cub18CUB_300001_SM_10006detail8for_each13static_kernelINS2_12policy_hub_t12policy_500_tElN6thrust24THRUST_300001_SM_1000_NS8cuda_cub20__uninitialized_copy7functorINS7_6detail15normal_iteratorINS7_10device_ptrIiEEEENS7_7pointerIiNS8_3tagENS7_11use_defaultESI_EEEEEEvT0_T1_:
	.zero		920


//--------------------- .nv.constant0._ZN3cub18CUB_300001_SM_10006detail8for_each13static_kernelINS2_12policy_hub_t12policy_500_tElN6thrust24THRUST_300001_SM_1000_NS8cuda_cub11__transform17unary_transform_fINS7_6detail15normal_iteratorINS7_10device_ptrIiEEEESF_NS9_14no_stencil_tagENS8_9__replace10constant_fIiEENSB_10functional5actorINSK_9compositeIJNSK_16operator_adaptorIN4cuda3std3__48equal_toIvEEEENSL_INSK_8argumentILj0EEEEENSL_INSK_5valueIiEEEEEEEEEEEEEvT0_T1_ --------------------------
	.section	.nv.constant0._ZN3cub18CUB_300001_SM_10006detail8for_each13static_kernelINS2_12policy_hub_t12policy_500_tElN6thrust24THRUST_300001_SM_1000_NS8cuda_cub11__transform17unary_transform_fINS7_6detail15normal_iteratorINS7_10device_ptrIiEEEESF_NS9_14no_stencil_tagENS8_9__replace10constant_fIiEENSB_10functional5actorINSK_9compositeIJNSK_16operator_adaptorIN4cuda3std3__48equal_toIvEEEENSL_INSK_8argumentILj0EEEEENSL_INSK_5valueIiEEEEEEEEEEEEEvT0_T1_,"a",@progbits
	.sectionflags	@""
	.align	4
.nv.constant0._ZN3cub18CUB_300001_SM_10006detail8for_each13static_kernelINS2_12policy_hub_t12policy_500_tElN6thrust24THRUST_300001_SM_1000_NS8cuda_cub11__transform17unary_transform_fINS7_6detail15normal_iteratorINS7_10device_ptrIiEEEESF_NS9_14no_stencil_tagENS8_9__replace10constant_fIiEENSB_10functional5actorINSK_9compositeIJNSK_16operator_adaptorIN4cuda3std3__48equal_toIvEEEENSL_INSK_8argumentILj0EEEEENSL_INSK_5valueIiEEEEEEEEEEEEEvT0_T1_:
	.zero		936


//--------------------- .nv.constant0._ZN3cub18CUB_300001_SM_10006detail8for_each13static_kernelINS2_12policy_hub_t12policy_500_tElN6thrust24THRUST_300001_SM_1000_NS8cuda_cub6__fill7functorINS7_6detail15normal_iteratorINS7_10device_ptrIiEEEEiEEEEvT0_T1_ --------------------------
	.section	.nv.constant0._ZN3cub18CUB_300001_SM_10006detail8for_each13static_kernelINS2_12policy_hub_t12policy_500_tElN6thrust24THRUST_300001_SM_1000_NS8cuda_cub6__fill7functorINS7_6detail15normal_iteratorINS7_10device_ptrIiEEEEiEEEEvT0_T1_,"a",@progbits
	.sectionflags	@""
	.align	4
.nv.constant0._ZN3cub18CUB_300001_SM_10006detail8for_each13static_kernelINS2_12policy_hub_t12policy_500_tElN6thrust24THRUST_300001_SM_1000_NS8cuda_cub6__fill7functorINS7_6detail15normal_iteratorINS7_10device_ptrIiEEEEiEEEEvT0_T1_:
	.zero		920


//--------------------- .nv.constant0._ZN3cub18CUB_300001_SM_10006detail8for_each13static_kernelINS2_12policy_hub_t12policy_500_tElN6thrust24THRUST_300001_SM_1000_NS8cuda_cub10__tabulate7functorINS7_6detail15normal_iteratorINS7_10device_ptrIiEEEENS7_6system6detail7generic6detail22compute_sequence_valueIivEElEEEEvT0_T1_ --------------------------
	.section	.nv.constant0._ZN3cub18CUB_300001_SM_10006detail8for_each13static_kernelINS2_12policy_hub_t12policy_500_tElN6thrust24THRUST_300001_SM_1000_NS8cuda_cub10__tabulate7functorINS7_6detail15normal_iteratorINS7_10device_ptrIiEEEENS7_6system6detail7generic6detail22compute_sequence_valueIivEElEEEEvT0_T1_,"a",@progbits
	.sectionflags	@""
	.align	4
.nv.constant0._ZN3cub18CUB_300001_SM_10006detail8for_each13static_kernelINS2_12policy_hub_t12policy_500_tElN6thrust24THRUST_300001_SM_1000_NS8cuda_cub10__tabulate7functorINS7_6detail15normal_iteratorINS7_10device_ptrIiEEEENS7_6system6detail7generic6detail22compute_sequence_valueIivEElEEEEvT0_T1_:
	.zero		920


//--------------------- .nv.constant0._ZN3cub18CUB_300001_SM_10006detail8for_each13static_kernelINS2_12policy_hub_t12policy_500_tEmN6thrust24THRUST_300001_SM_1000_NS8cuda_cub20__uninitialized_fill7functorINS7_10device_ptrIiEEiEEEEvT0_T1_ --------------------------
	.section	.nv.constant0._ZN3cub18CUB_300001_SM_10006detail8for_each13static_kernelINS2_12policy_hub_t12policy_500_tEmN6thrust24THRUST_300001_SM_1000_NS8cuda_cub20__uninitialized_fill7functorINS7_10device_ptrIiEEiEEEEvT0_T1_,"a",@progbits
	.sectionflags	@""
	.align	4
.nv.constant0._ZN3cub18CUB_300001_SM_10006detail8for_each13static_kernelINS2_12policy_hub_t12policy_500_tEmN6thrust24THRUST_300001_SM_1000_NS8cuda_cub20__uninitialized_fill7functorINS7_10device_ptrIiEEiEEEEvT0_T1_:
	.zero		920


//--------------------- .nv.constant0._ZN3cub18CUB_300001_SM_10006detail11EmptyKernelIvEEvv --------------------------
	.section	.nv.constant0._ZN3cub18CUB_300001_SM_10006detail11EmptyKernelIvEEvv,"a",@progbits
	.sectionflags	@""
	.align	4
.nv.constant0._ZN3cub18CUB_300001_SM_10006detail11EmptyKernelIvEEvv:
	.zero		896


//--------------------- SYMBOLS --------------------------

	.type		.nv.reservedSmem.offset0,@object
	.size		.nv.reservedSmem.offset0,0x4
	.type		.nv.reservedSmem.cap,@object
	.size		.nv.reservedSmem.cap,0x4
